//
// Generated by NVIDIA NVVM Compiler
//
// Compiler Build ID: CL-36424714
// Cuda compilation tools, release 13.0, V13.0.88
// Based on NVVM 20.0.0
//

.version 9.0
.target sm_100
.address_size 64

	// .globl	_ZN3cub18CUB_300001_SM_10006detail11EmptyKernelIvEEvv
// _ZZN3cub18CUB_300001_SM_10006detail6reduce28DeviceReduceSingleTileKernelINS2_10policy_hubIN4cuda3std3__45tupleIJblEEEjN6thrust24THRUST_300001_SM_1000_NS8cuda_cub9__find_if7functorIS9_EEE10Policy1000ENSB_12zip_iteratorINS8_IJNSD_26transform_input_iterator_tIbNSB_6detail15normal_iteratorINSB_10device_ptrIiEEEE11is_equal_toEENSB_17counting_iteratorIlNSB_11use_defaultESS_SS_EEEEEEEPS9_jSF_S9_S9_NS7_10__identityEEEvT0_T1_T2_T3_T4_T6_E12temp_storage has been demoted
// _ZZN3cub18CUB_300001_SM_10006detail6reduce18DeviceReduceKernelINS2_10policy_hubIN4cuda3std3__45tupleIJblEEEjN6thrust24THRUST_300001_SM_1000_NS8cuda_cub9__find_if7functorIS9_EEE10Policy1000ENSB_12zip_iteratorINS8_IJNSD_26transform_input_iterator_tIbNSB_6detail15normal_iteratorINSB_10device_ptrIiEEEE11is_equal_toEENSB_17counting_iteratorIlNSB_11use_defaultESS_SS_EEEEEEEjSF_S9_NS7_10__identityEEEvT0_PT3_T1_NS0_13GridEvenShareIS10_EET2_T4_E12temp_storage has been demoted
// _ZZN3cub18CUB_300001_SM_10006detail6reduce28DeviceReduceSingleTileKernelINS2_10policy_hubIN4cuda3std3__45tupleIJblEEEjN6thrust24THRUST_300001_SM_1000_NS8cuda_cub9__find_if7functorIS9_EEE10Policy1000EPS9_SI_iSF_S9_S9_NS7_10__identityEEEvT0_T1_T2_T3_T4_T6_E12temp_storage has been demoted
// _ZZN3cub18CUB_300001_SM_10006detail6reduce28DeviceReduceSingleTileKernelINS2_10policy_hubIN4cuda3std3__45tupleIJblEEEyN6thrust24THRUST_300001_SM_1000_NS8cuda_cub9__find_if7functorIS9_EEE10Policy1000ENSB_12zip_iteratorINS8_IJNSD_26transform_input_iterator_tIbNSB_6detail15normal_iteratorINSB_10device_ptrIiEEEE11is_equal_toEENSB_17counting_iteratorIlNSB_11use_defaultESS_SS_EEEEEEEPS9_ySF_S9_S9_NS7_10__identityEEEvT0_T1_T2_T3_T4_T6_E12temp_storage has been demoted
// _ZZN3cub18CUB_300001_SM_10006detail6reduce18DeviceReduceKernelINS2_10policy_hubIN4cuda3std3__45tupleIJblEEEyN6thrust24THRUST_300001_SM_1000_NS8cuda_cub9__find_if7functorIS9_EEE10Policy1000ENSB_12zip_iteratorINS8_IJNSD_26transform_input_iterator_tIbNSB_6detail15normal_iteratorINSB_10device_ptrIiEEEE11is_equal_toEENSB_17counting_iteratorIlNSB_11use_defaultESS_SS_EEEEEEEySF_S9_NS7_10__identityEEEvT0_PT3_T1_NS0_13GridEvenShareIS10_EET2_T4_E12temp_storage has been demoted
// _ZZN3cub18CUB_300001_SM_10006detail6reduce28DeviceReduceSingleTileKernelINS2_10policy_hubIN4cuda3std3__45tupleIJblEEEyN6thrust24THRUST_300001_SM_1000_NS8cuda_cub9__find_if7functorIS9_EEE10Policy1000EPS9_SI_iSF_S9_S9_NS7_10__identityEEEvT0_T1_T2_T3_T4_T6_E12temp_storage has been demoted
.global .align 1 .b8 _ZN30_INTERNAL_4de74b72_4_k_cu_main4cuda3std3__45__cpo5beginE[1];
.global .align 1 .b8 _ZN30_INTERNAL_4de74b72_4_k_cu_main4cuda3std3__45__cpo3endE[1];
.global .align 1 .b8 _ZN30_INTERNAL_4de74b72_4_k_cu_main4cuda3std3__45__cpo6cbeginE[1];
.global .align 1 .b8 _ZN30_INTERNAL_4de74b72_4_k_cu_main4cuda3std3__45__cpo4cendE[1];
.global .align 1 .b8 _ZN30_INTERNAL_4de74b72_4_k_cu_main4cuda3std3__45__cpo6rbeginE[1];
.global .align 1 .b8 _ZN30_INTERNAL_4de74b72_4_k_cu_main4cuda3std3__45__cpo4rendE[1];
.global .align 1 .b8 _ZN30_INTERNAL_4de74b72_4_k_cu_main4cuda3std3__45__cpo7crbeginE[1];
.global .align 1 .b8 _ZN30_INTERNAL_4de74b72_4_k_cu_main4cuda3std3__45__cpo5crendE[1];
.global .align 1 .b8 _ZN30_INTERNAL_4de74b72_4_k_cu_main4cuda3std3__432_GLOBAL__N__4de74b72_4_k_cu_main6ignoreE[1];
.global .align 1 .b8 _ZN30_INTERNAL_4de74b72_4_k_cu_main4cuda3std3__419piecewise_constructE[1];
.global .align 1 .b8 _ZN30_INTERNAL_4de74b72_4_k_cu_main4cuda3std3__48in_placeE[1];
.global .align 1 .b8 _ZN30_INTERNAL_4de74b72_4_k_cu_main4cuda3std3__420unreachable_sentinelE[1];
.global .align 1 .b8 _ZN30_INTERNAL_4de74b72_4_k_cu_main4cuda3std3__47nulloptE[1];
.global .align 1 .b8 _ZN30_INTERNAL_4de74b72_4_k_cu_main4cuda3std3__48unexpectE[1];
.global .align 1 .b8 _ZN30_INTERNAL_4de74b72_4_k_cu_main4cuda3std6ranges3__45__cpo4swapE[1];
.global .align 1 .b8 _ZN30_INTERNAL_4de74b72_4_k_cu_main4cuda3std6ranges3__45__cpo9iter_moveE[1];
.global .align 1 .b8 _ZN30_INTERNAL_4de74b72_4_k_cu_main4cuda3std6ranges3__45__cpo5beginE[1];
.global .align 1 .b8 _ZN30_INTERNAL_4de74b72_4_k_cu_main4cuda3std6ranges3__45__cpo3endE[1];
.global .align 1 .b8 _ZN30_INTERNAL_4de74b72_4_k_cu_main4cuda3std6ranges3__45__cpo6cbeginE[1];
.global .align 1 .b8 _ZN30_INTERNAL_4de74b72_4_k_cu_main4cuda3std6ranges3__45__cpo4cendE[1];
.global .align 1 .b8 _ZN30_INTERNAL_4de74b72_4_k_cu_main4cuda3std6ranges3__45__cpo7advanceE[1];
.global .align 1 .b8 _ZN30_INTERNAL_4de74b72_4_k_cu_main4cuda3std6ranges3__45__cpo9iter_swapE[1];
.global .align 1 .b8 _ZN30_INTERNAL_4de74b72_4_k_cu_main4cuda3std6ranges3__45__cpo4nextE[1];
.global .align 1 .b8 _ZN30_INTERNAL_4de74b72_4_k_cu_main4cuda3std6ranges3__45__cpo4prevE[1];
.global .align 1 .b8 _ZN30_INTERNAL_4de74b72_4_k_cu_main4cuda3std6ranges3__45__cpo4dataE[1];
.global .align 1 .b8 _ZN30_INTERNAL_4de74b72_4_k_cu_main4cuda3std6ranges3__45__cpo5cdataE[1];
.global .align 1 .b8 _ZN30_INTERNAL_4de74b72_4_k_cu_main4cuda3std6ranges3__45__cpo4sizeE[1];
.global .align 1 .b8 _ZN30_INTERNAL_4de74b72_4_k_cu_main4cuda3std6ranges3__45__cpo5ssizeE[1];
.global .align 1 .b8 _ZN30_INTERNAL_4de74b72_4_k_cu_main4cuda3std6ranges3__45__cpo8distanceE[1];
.global .align 1 .b8 _ZN30_INTERNAL_4de74b72_4_k_cu_main6thrust24THRUST_300001_SM_1000_NS8cuda_cub3parE[1];
.global .align 1 .b8 _ZN30_INTERNAL_4de74b72_4_k_cu_main6thrust24THRUST_300001_SM_1000_NS8cuda_cub10par_nosyncE[1];
.global .align 1 .b8 _ZN30_INTERNAL_4de74b72_4_k_cu_main6thrust24THRUST_300001_SM_1000_NS6system6detail10sequential3seqE[1];
.global .align 1 .b8 _ZN30_INTERNAL_4de74b72_4_k_cu_main6thrust24THRUST_300001_SM_1000_NS6system3cpp3parE[1];
.global .align 1 .b8 _ZN30_INTERNAL_4de74b72_4_k_cu_main6thrust24THRUST_300001_SM_1000_NS12placeholders2_1E[1];
.global .align 1 .b8 _ZN30_INTERNAL_4de74b72_4_k_cu_main6thrust24THRUST_300001_SM_1000_NS12placeholders2_2E[1];
.global .align 1 .b8 _ZN30_INTERNAL_4de74b72_4_k_cu_main6thrust24THRUST_300001_SM_1000_NS12placeholders2_3E[1];
.global .align 1 .b8 _ZN30_INTERNAL_4de74b72_4_k_cu_main6thrust24THRUST_300001_SM_1000_NS12placeholders2_4E[1];
.global .align 1 .b8 _ZN30_INTERNAL_4de74b72_4_k_cu_main6thrust24THRUST_300001_SM_1000_NS12placeholders2_5E[1];
.global .align 1 .b8 _ZN30_INTERNAL_4de74b72_4_k_cu_main6thrust24THRUST_300001_SM_1000_NS12placeholders2_6E[1];
.global .align 1 .b8 _ZN30_INTERNAL_4de74b72_4_k_cu_main6thrust24THRUST_300001_SM_1000_NS12placeholders2_7E[1];
.global .align 1 .b8 _ZN30_INTERNAL_4de74b72_4_k_cu_main6thrust24THRUST_300001_SM_1000_NS12placeholders2_8E[1];
.global .align 1 .b8 _ZN30_INTERNAL_4de74b72_4_k_cu_main6thrust24THRUST_300001_SM_1000_NS12placeholders2_9E[1];
.global .align 1 .b8 _ZN30_INTERNAL_4de74b72_4_k_cu_main6thrust24THRUST_300001_SM_1000_NS12placeholders3_10E[1];
.global .align 1 .b8 _ZN30_INTERNAL_4de74b72_4_k_cu_main6thrust24THRUST_300001_SM_1000_NS3seqE[1];
.global .align 1 .b8 _ZN30_INTERNAL_4de74b72_4_k_cu_main6thrust24THRUST_300001_SM_1000_NS6deviceE[1];

.visible .entry _ZN3cub18CUB_300001_SM_10006detail11EmptyKernelIvEEvv()
{


	ret;

}
	// .globl	_ZN3cub18CUB_300001_SM_10006detail6reduce28DeviceReduceSingleTileKernelINS2_10policy_hubIN4cuda3std3__45tupleIJblEEEjN6thrust24THRUST_300001_SM_1000_NS8cuda_cub9__find_if7functorIS9_EEE10Policy1000ENSB_12zip_iteratorINS8_IJNSD_26transform_input_iterator_tIbNSB_6detail15normal_iteratorINSB_10device_ptrIiEEEE11is_equal_toEENSB_17counting_iteratorIlNSB_11use_defaultESS_SS_EEEEEEEPS9_jSF_S9_S9_NS7_10__identityEEEvT0_T1_T2_T3_T4_T6_
.visible .entry _ZN3cub18CUB_300001_SM_10006detail6reduce28DeviceReduceSingleTileKernelINS2_10policy_hubIN4cuda3std3__45tupleIJblEEEjN6thrust24THRUST_300001_SM_1000_NS8cuda_cub9__find_if7functorIS9_EEE10Policy1000ENSB_12zip_iteratorINS8_IJNSD_26transform_input_iterator_tIbNSB_6detail15normal_iteratorINSB_10device_ptrIiEEEE11is_equal_toEENSB_17counting_iteratorIlNSB_11use_defaultESS_SS_EEEEEEEPS9_jSF_S9_S9_NS7_10__identityEEEvT0_T1_T2_T3_T4_T6_(
	.param .align 8 .b8 _ZN3cub18CUB_300001_SM_10006detail6reduce28DeviceReduceSingleTileKernelINS2_10policy_hubIN4cuda3std3__45tupleIJblEEEjN6thrust24THRUST_300001_SM_1000_NS8cuda_cub9__find_if7functorIS9_EEE10Policy1000ENSB_12zip_iteratorINS8_IJNSD_26transform_input_iterator_tIbNSB_6detail15normal_iteratorINSB_10device_ptrIiEEEE11is_equal_toEENSB_17counting_iteratorIlNSB_11use_defaultESS_SS_EEEEEEEPS9_jSF_S9_S9_NS7_10__identityEEEvT0_T1_T2_T3_T4_T6__param_0[24],
	.param .u64 .ptr .align 1 _ZN3cub18CUB_300001_SM_10006detail6reduce28DeviceReduceSingleTileKernelINS2_10policy_hubIN4cuda3std3__45tupleIJblEEEjN6thrust24THRUST_300001_SM_1000_NS8cuda_cub9__find_if7functorIS9_EEE10Policy1000ENSB_12zip_iteratorINS8_IJNSD_26transform_input_iterator_tIbNSB_6detail15normal_iteratorINSB_10device_ptrIiEEEE11is_equal_toEENSB_17counting_iteratorIlNSB_11use_defaultESS_SS_EEEEEEEPS9_jSF_S9_S9_NS7_10__identityEEEvT0_T1_T2_T3_T4_T6__param_1,
	.param .u32 _ZN3cub18CUB_300001_SM_10006detail6reduce28DeviceReduceSingleTileKernelINS2_10policy_hubIN4cuda3std3__45tupleIJblEEEjN6thrust24THRUST_300001_SM_1000_NS8cuda_cub9__find_if7functorIS9_EEE10Policy1000ENSB_12zip_iteratorINS8_IJNSD_26transform_input_iterator_tIbNSB_6detail15normal_iteratorINSB_10device_ptrIiEEEE11is_equal_toEENSB_17counting_iteratorIlNSB_11use_defaultESS_SS_EEEEEEEPS9_jSF_S9_S9_NS7_10__identityEEEvT0_T1_T2_T3_T4_T6__param_2,
	.param .align 1 .b8 _ZN3cub18CUB_300001_SM_10006detail6reduce28DeviceReduceSingleTileKernelINS2_10policy_hubIN4cuda3std3__45tupleIJblEEEjN6thrust24THRUST_300001_SM_1000_NS8cuda_cub9__find_if7functorIS9_EEE10Policy1000ENSB_12zip_iteratorINS8_IJNSD_26transform_input_iterator_tIbNSB_6detail15normal_iteratorINSB_10device_ptrIiEEEE11is_equal_toEENSB_17counting_iteratorIlNSB_11use_defaultESS_SS_EEEEEEEPS9_jSF_S9_S9_NS7_10__identityEEEvT0_T1_T2_T3_T4_T6__param_3[1],
	.param .align 8 .b8 _ZN3cub18CUB_300001_SM_10006detail6reduce28DeviceReduceSingleTileKernelINS2_10policy_hubIN4cuda3std3__45tupleIJblEEEjN6thrust24THRUST_300001_SM_1000_NS8cuda_cub9__find_if7functorIS9_EEE10Policy1000ENSB_12zip_iteratorINS8_IJNSD_26transform_input_iterator_tIbNSB_6detail15normal_iteratorINSB_10device_ptrIiEEEE11is_equal_toEENSB_17counting_iteratorIlNSB_11use_defaultESS_SS_EEEEEEEPS9_jSF_S9_S9_NS7_10__identityEEEvT0_T1_T2_T3_T4_T6__param_4[16],
	.param .align 1 .b8 _ZN3cub18CUB_300001_SM_10006detail6reduce28DeviceReduceSingleTileKernelINS2_10policy_hubIN4cuda3std3__45tupleIJblEEEjN6thrust24THRUST_300001_SM_1000_NS8cuda_cub9__find_if7functorIS9_EEE10Policy1000ENSB_12zip_iteratorINS8_IJNSD_26transform_input_iterator_tIbNSB_6detail15normal_iteratorINSB_10device_ptrIiEEEE11is_equal_toEENSB_17counting_iteratorIlNSB_11use_defaultESS_SS_EEEEEEEPS9_jSF_S9_S9_NS7_10__identityEEEvT0_T1_T2_T3_T4_T6__param_5[1]
)
.maxntid 256
.minnctapersm 1
{
	.reg .pred 	%p<329>;
	.reg .b16 	%rs<411>;
	.reg .b32 	%r<482>;
	.reg .b64 	%rd<449>;
	// demoted variable
	.shared .align 8 .b8 _ZZN3cub18CUB_300001_SM_10006detail6reduce28DeviceReduceSingleTileKernelINS2_10policy_hubIN4cuda3std3__45tupleIJblEEEjN6thrust24THRUST_300001_SM_1000_NS8cuda_cub9__find_if7functorIS9_EEE10Policy1000ENSB_12zip_iteratorINS8_IJNSD_26transform_input_iterator_tIbNSB_6detail15normal_iteratorINSB_10device_ptrIiEEEE11is_equal_toEENSB_17counting_iteratorIlNSB_11use_defaultESS_SS_EEEEEEEPS9_jSF_S9_S9_NS7_10__identityEEEvT0_T1_T2_T3_T4_T6_E12temp_storage[152];
	ld.param.u64 	%rd114, [_ZN3cub18CUB_300001_SM_10006detail6reduce28DeviceReduceSingleTileKernelINS2_10policy_hubIN4cuda3std3__45tupleIJblEEEjN6thrust24THRUST_300001_SM_1000_NS8cuda_cub9__find_if7functorIS9_EEE10Policy1000ENSB_12zip_iteratorINS8_IJNSD_26transform_input_iterator_tIbNSB_6detail15normal_iteratorINSB_10device_ptrIiEEEE11is_equal_toEENSB_17counting_iteratorIlNSB_11use_defaultESS_SS_EEEEEEEPS9_jSF_S9_S9_NS7_10__identityEEEvT0_T1_T2_T3_T4_T6__param_4+8];
	ld.param.u64 	%rd113, [_ZN3cub18CUB_300001_SM_10006detail6reduce28DeviceReduceSingleTileKernelINS2_10policy_hubIN4cuda3std3__45tupleIJblEEEjN6thrust24THRUST_300001_SM_1000_NS8cuda_cub9__find_if7functorIS9_EEE10Policy1000ENSB_12zip_iteratorINS8_IJNSD_26transform_input_iterator_tIbNSB_6detail15normal_iteratorINSB_10device_ptrIiEEEE11is_equal_toEENSB_17counting_iteratorIlNSB_11use_defaultESS_SS_EEEEEEEPS9_jSF_S9_S9_NS7_10__identityEEEvT0_T1_T2_T3_T4_T6__param_0+16];
	ld.param.u32 	%r45, [_ZN3cub18CUB_300001_SM_10006detail6reduce28DeviceReduceSingleTileKernelINS2_10policy_hubIN4cuda3std3__45tupleIJblEEEjN6thrust24THRUST_300001_SM_1000_NS8cuda_cub9__find_if7functorIS9_EEE10Policy1000ENSB_12zip_iteratorINS8_IJNSD_26transform_input_iterator_tIbNSB_6detail15normal_iteratorINSB_10device_ptrIiEEEE11is_equal_toEENSB_17counting_iteratorIlNSB_11use_defaultESS_SS_EEEEEEEPS9_jSF_S9_S9_NS7_10__identityEEEvT0_T1_T2_T3_T4_T6__param_0+8];
	ld.param.u64 	%rd112, [_ZN3cub18CUB_300001_SM_10006detail6reduce28DeviceReduceSingleTileKernelINS2_10policy_hubIN4cuda3std3__45tupleIJblEEEjN6thrust24THRUST_300001_SM_1000_NS8cuda_cub9__find_if7functorIS9_EEE10Policy1000ENSB_12zip_iteratorINS8_IJNSD_26transform_input_iterator_tIbNSB_6detail15normal_iteratorINSB_10device_ptrIiEEEE11is_equal_toEENSB_17counting_iteratorIlNSB_11use_defaultESS_SS_EEEEEEEPS9_jSF_S9_S9_NS7_10__identityEEEvT0_T1_T2_T3_T4_T6__param_0];
	ld.param.u64 	%rd115, [_ZN3cub18CUB_300001_SM_10006detail6reduce28DeviceReduceSingleTileKernelINS2_10policy_hubIN4cuda3std3__45tupleIJblEEEjN6thrust24THRUST_300001_SM_1000_NS8cuda_cub9__find_if7functorIS9_EEE10Policy1000ENSB_12zip_iteratorINS8_IJNSD_26transform_input_iterator_tIbNSB_6detail15normal_iteratorINSB_10device_ptrIiEEEE11is_equal_toEENSB_17counting_iteratorIlNSB_11use_defaultESS_SS_EEEEEEEPS9_jSF_S9_S9_NS7_10__identityEEEvT0_T1_T2_T3_T4_T6__param_1];
	ld.param.u32 	%r46, [_ZN3cub18CUB_300001_SM_10006detail6reduce28DeviceReduceSingleTileKernelINS2_10policy_hubIN4cuda3std3__45tupleIJblEEEjN6thrust24THRUST_300001_SM_1000_NS8cuda_cub9__find_if7functorIS9_EEE10Policy1000ENSB_12zip_iteratorINS8_IJNSD_26transform_input_iterator_tIbNSB_6detail15normal_iteratorINSB_10device_ptrIiEEEE11is_equal_toEENSB_17counting_iteratorIlNSB_11use_defaultESS_SS_EEEEEEEPS9_jSF_S9_S9_NS7_10__identityEEEvT0_T1_T2_T3_T4_T6__param_2];
	ld.param.u8 	%rs96, [_ZN3cub18CUB_300001_SM_10006detail6reduce28DeviceReduceSingleTileKernelINS2_10policy_hubIN4cuda3std3__45tupleIJblEEEjN6thrust24THRUST_300001_SM_1000_NS8cuda_cub9__find_if7functorIS9_EEE10Policy1000ENSB_12zip_iteratorINS8_IJNSD_26transform_input_iterator_tIbNSB_6detail15normal_iteratorINSB_10device_ptrIiEEEE11is_equal_toEENSB_17counting_iteratorIlNSB_11use_defaultESS_SS_EEEEEEEPS9_jSF_S9_S9_NS7_10__identityEEEvT0_T1_T2_T3_T4_T6__param_4];
	cvta.to.global.u64 	%rd1, %rd115;
	setp.ne.s32 	%p1, %r46, 0;
	@%p1 bra 	$L__BB1_3;
	mov.u32 	%r467, %tid.x;
	setp.ne.s32 	%p328, %r467, 0;
	@%p328 bra 	$L__BB1_123;
	st.global.u8 	[%rd1], %rs96;
	st.global.u64 	[%rd1+8], %rd114;
	bra.uni 	$L__BB1_123;
$L__BB1_3:
	cvta.to.global.u64 	%rd2, %rd112;
	setp.gt.u32 	%p2, %r46, 1023;
	@%p2 bra 	$L__BB1_80;
	mov.u32 	%r2, %tid.x;
	setp.ge.u32 	%p149, %r2, %r46;
	mov.b16 	%rs379, 0;
	mov.b64 	%rd417, 0;
	mov.u32 	%r471, %r2;
	@%p149 bra 	$L__BB1_6;
	cvt.u64.u32 	%rd279, %r2;
	mul.wide.u32 	%rd280, %r2, 4;
	add.s64 	%rd281, %rd2, %rd280;
	add.s64 	%rd417, %rd113, %rd279;
	ld.global.u32 	%r213, [%rd281];
	setp.eq.s32 	%p150, %r213, %r45;
	selp.u16 	%rs379, 1, 0, %p150;
	add.s32 	%r471, %r2, 256;
$L__BB1_6:
	setp.ge.u32 	%p151, %r471, %r46;
	@%p151 bra 	$L__BB1_18;
	not.b32 	%r214, %r471;
	add.s32 	%r5, %r46, %r214;
	shr.u32 	%r215, %r5, 8;
	add.s32 	%r6, %r215, 1;
	and.b32  	%r7, %r6, 7;
	setp.lt.u32 	%p152, %r5, 1792;
	@%p152 bra 	$L__BB1_10;
	and.b32  	%r216, %r6, 33554424;
	neg.s32 	%r469, %r216;
$L__BB1_9:
	.pragma "nounroll";
	cvt.u64.u32 	%rd283, %r471;
	mul.wide.u32 	%rd284, %r471, 4;
	add.s64 	%rd285, %rd2, %rd284;
	add.s64 	%rd286, %rd113, %rd283;
	ld.global.u32 	%r217, [%rd285];
	setp.eq.s32 	%p153, %r217, %r45;
	selp.u16 	%rs220, 1, 0, %p153;
	and.b16  	%rs221, %rs379, 255;
	setp.ne.s16 	%p155, %rs221, 0;
	and.pred  	%p156, %p155, %p153;
	min.s64 	%rd287, %rd286, %rd417;
	setp.eq.s16 	%p157, %rs221, 0;
	selp.b64 	%rd288, %rd286, %rd417, %p157;
	selp.b16 	%rs222, %rs220, %rs379, %p157;
	selp.b64 	%rd289, %rd287, %rd288, %p156;
	selp.b16 	%rs223, 1, %rs222, %p156;
	and.b16  	%rs224, %rs223, 255;
	add.s64 	%rd290, %rd286, 256;
	ld.global.u32 	%r218, [%rd285+1024];
	setp.eq.s32 	%p158, %r218, %r45;
	selp.u16 	%rs225, 1, 0, %p158;
	setp.ne.s16 	%p160, %rs224, 0;
	and.pred  	%p161, %p160, %p158;
	min.s64 	%rd291, %rd290, %rd289;
	setp.eq.s16 	%p162, %rs224, 0;
	selp.b64 	%rd292, %rd290, %rd289, %p162;
	selp.b16 	%rs226, %rs225, %rs223, %p162;
	selp.b64 	%rd293, %rd291, %rd292, %p161;
	selp.b16 	%rs227, 1, %rs226, %p161;
	and.b16  	%rs228, %rs227, 255;
	add.s64 	%rd294, %rd286, 512;
	ld.global.u32 	%r219, [%rd285+2048];
	setp.eq.s32 	%p163, %r219, %r45;
	selp.u16 	%rs229, 1, 0, %p163;
	setp.ne.s16 	%p165, %rs228, 0;
	and.pred  	%p166, %p165, %p163;
	min.s64 	%rd295, %rd294, %rd293;
	setp.eq.s16 	%p167, %rs228, 0;
	selp.b64 	%rd296, %rd294, %rd293, %p167;
	selp.b16 	%rs230, %rs229, %rs227, %p167;
	selp.b64 	%rd297, %rd295, %rd296, %p166;
	selp.b16 	%rs231, 1, %rs230, %p166;
	and.b16  	%rs232, %rs231, 255;
	add.s64 	%rd298, %rd286, 768;
	ld.global.u32 	%r220, [%rd285+3072];
	setp.eq.s32 	%p168, %r220, %r45;
	selp.u16 	%rs233, 1, 0, %p168;
	setp.ne.s16 	%p170, %rs232, 0;
	and.pred  	%p171, %p170, %p168;
	min.s64 	%rd299, %rd298, %rd297;
	setp.eq.s16 	%p172, %rs232, 0;
	selp.b64 	%rd300, %rd298, %rd297, %p172;
	selp.b16 	%rs234, %rs233, %rs231, %p172;
	selp.b64 	%rd301, %rd299, %rd300, %p171;
	selp.b16 	%rs235, 1, %rs234, %p171;
	and.b16  	%rs236, %rs235, 255;
	add.s64 	%rd302, %rd286, 1024;
	ld.global.u32 	%r221, [%rd285+4096];
	setp.eq.s32 	%p173, %r221, %r45;
	selp.u16 	%rs237, 1, 0, %p173;
	setp.ne.s16 	%p175, %rs236, 0;
	and.pred  	%p176, %p175, %p173;
	min.s64 	%rd303, %rd302, %rd301;
	setp.eq.s16 	%p177, %rs236, 0;
	selp.b64 	%rd304, %rd302, %rd301, %p177;
	selp.b16 	%rs238, %rs237, %rs235, %p177;
	selp.b64 	%rd305, %rd303, %rd304, %p176;
	selp.b16 	%rs239, 1, %rs238, %p176;
	and.b16  	%rs240, %rs239, 255;
	add.s64 	%rd306, %rd286, 1280;
	ld.global.u32 	%r222, [%rd285+5120];
	setp.eq.s32 	%p178, %r222, %r45;
	selp.u16 	%rs241, 1, 0, %p178;
	setp.ne.s16 	%p180, %rs240, 0;
	and.pred  	%p181, %p180, %p178;
	min.s64 	%rd307, %rd306, %rd305;
	setp.eq.s16 	%p182, %rs240, 0;
	selp.b64 	%rd308, %rd306, %rd305, %p182;
	selp.b16 	%rs242, %rs241, %rs239, %p182;
	selp.b64 	%rd309, %rd307, %rd308, %p181;
	selp.b16 	%rs243, 1, %rs242, %p181;
	and.b16  	%rs244, %rs243, 255;
	add.s64 	%rd310, %rd286, 1536;
	ld.global.u32 	%r223, [%rd285+6144];
	setp.eq.s32 	%p183, %r223, %r45;
	selp.u16 	%rs245, 1, 0, %p183;
	setp.ne.s16 	%p185, %rs244, 0;
	and.pred  	%p186, %p185, %p183;
	min.s64 	%rd311, %rd310, %rd309;
	setp.eq.s16 	%p187, %rs244, 0;
	selp.b64 	%rd312, %rd310, %rd309, %p187;
	selp.b16 	%rs246, %rs245, %rs243, %p187;
	selp.b64 	%rd313, %rd311, %rd312, %p186;
	selp.b16 	%rs247, 1, %rs246, %p186;
	and.b16  	%rs248, %rs247, 255;
	add.s64 	%rd314, %rd286, 1792;
	ld.global.u32 	%r224, [%rd285+7168];
	setp.eq.s32 	%p188, %r224, %r45;
	selp.u16 	%rs249, 1, 0, %p188;
	setp.ne.s16 	%p190, %rs248, 0;
	and.pred  	%p191, %p190, %p188;
	min.s64 	%rd315, %rd314, %rd313;
	setp.eq.s16 	%p192, %rs248, 0;
	selp.b64 	%rd316, %rd314, %rd313, %p192;
	selp.b16 	%rs250, %rs249, %rs247, %p192;
	selp.b64 	%rd417, %rd315, %rd316, %p191;
	selp.b16 	%rs379, 1, %rs250, %p191;
	add.s32 	%r471, %r471, 2048;
	add.s32 	%r469, %r469, 8;
	setp.ne.s32 	%p193, %r469, 0;
	@%p193 bra 	$L__BB1_9;
$L__BB1_10:
	setp.eq.s32 	%p194, %r7, 0;
	@%p194 bra 	$L__BB1_18;
	setp.lt.u32 	%p195, %r7, 4;
	@%p195 bra 	$L__BB1_13;
	cvt.u64.u32 	%rd318, %r471;
	mul.wide.u32 	%rd319, %r471, 4;
	add.s64 	%rd320, %rd2, %rd319;
	add.s64 	%rd321, %rd113, %rd318;
	ld.global.u32 	%r225, [%rd320];
	setp.eq.s32 	%p196, %r225, %r45;
	selp.u16 	%rs252, 1, 0, %p196;
	and.b16  	%rs253, %rs379, 255;
	setp.ne.s16 	%p198, %rs253, 0;
	and.pred  	%p199, %p198, %p196;
	min.s64 	%rd322, %rd321, %rd417;
	setp.eq.s16 	%p200, %rs253, 0;
	selp.b64 	%rd323, %rd321, %rd417, %p200;
	selp.b16 	%rs254, %rs252, %rs379, %p200;
	selp.b64 	%rd324, %rd322, %rd323, %p199;
	selp.b16 	%rs255, 1, %rs254, %p199;
	and.b16  	%rs256, %rs255, 255;
	add.s32 	%r226, %r471, 256;
	cvt.u64.u32 	%rd325, %r226;
	add.s64 	%rd326, %rd113, %rd325;
	ld.global.u32 	%r227, [%rd320+1024];
	setp.eq.s32 	%p201, %r227, %r45;
	selp.u16 	%rs257, 1, 0, %p201;
	setp.ne.s16 	%p203, %rs256, 0;
	and.pred  	%p204, %p203, %p201;
	min.s64 	%rd327, %rd326, %rd324;
	setp.eq.s16 	%p205, %rs256, 0;
	selp.b64 	%rd328, %rd326, %rd324, %p205;
	selp.b16 	%rs258, %rs257, %rs255, %p205;
	selp.b64 	%rd329, %rd327, %rd328, %p204;
	selp.b16 	%rs259, 1, %rs258, %p204;
	and.b16  	%rs260, %rs259, 255;
	add.s32 	%r228, %r471, 512;
	cvt.u64.u32 	%rd330, %r228;
	add.s64 	%rd331, %rd113, %rd330;
	ld.global.u32 	%r229, [%rd320+2048];
	setp.eq.s32 	%p206, %r229, %r45;
	selp.u16 	%rs261, 1, 0, %p206;
	setp.ne.s16 	%p208, %rs260, 0;
	and.pred  	%p209, %p208, %p206;
	min.s64 	%rd332, %rd331, %rd329;
	setp.eq.s16 	%p210, %rs260, 0;
	selp.b64 	%rd333, %rd331, %rd329, %p210;
	selp.b16 	%rs262, %rs261, %rs259, %p210;
	selp.b64 	%rd334, %rd332, %rd333, %p209;
	selp.b16 	%rs263, 1, %rs262, %p209;
	and.b16  	%rs264, %rs263, 255;
	add.s32 	%r230, %r471, 768;
	cvt.u64.u32 	%rd335, %r230;
	add.s64 	%rd336, %rd113, %rd335;
	ld.global.u32 	%r231, [%rd320+3072];
	setp.eq.s32 	%p211, %r231, %r45;
	selp.u16 	%rs265, 1, 0, %p211;
	setp.ne.s16 	%p213, %rs264, 0;
	and.pred  	%p214, %p213, %p211;
	min.s64 	%rd337, %rd336, %rd334;
	setp.eq.s16 	%p215, %rs264, 0;
	selp.b64 	%rd338, %rd336, %rd334, %p215;
	selp.b16 	%rs266, %rs265, %rs263, %p215;
	selp.b64 	%rd417, %rd337, %rd338, %p214;
	selp.b16 	%rs379, 1, %rs266, %p214;
	add.s32 	%r471, %r471, 1024;
$L__BB1_13:
	and.b32  	%r232, %r6, 3;
	setp.eq.s32 	%p216, %r232, 0;
	@%p216 bra 	$L__BB1_18;
	setp.eq.s32 	%p217, %r232, 1;
	@%p217 bra 	$L__BB1_16;
	cvt.u64.u32 	%rd340, %r471;
	mul.wide.u32 	%rd341, %r471, 4;
	add.s64 	%rd342, %rd2, %rd341;
	add.s64 	%rd343, %rd113, %rd340;
	ld.global.u32 	%r233, [%rd342];
	setp.eq.s32 	%p218, %r233, %r45;
	selp.u16 	%rs268, 1, 0, %p218;
	and.b16  	%rs269, %rs379, 255;
	setp.ne.s16 	%p220, %rs269, 0;
	and.pred  	%p221, %p220, %p218;
	min.s64 	%rd344, %rd343, %rd417;
	setp.eq.s16 	%p222, %rs269, 0;
	selp.b64 	%rd345, %rd343, %rd417, %p222;
	selp.b16 	%rs270, %rs268, %rs379, %p222;
	selp.b64 	%rd346, %rd344, %rd345, %p221;
	selp.b16 	%rs271, 1, %rs270, %p221;
	and.b16  	%rs272, %rs271, 255;
	add.s32 	%r234, %r471, 256;
	cvt.u64.u32 	%rd347, %r234;
	add.s64 	%rd348, %rd113, %rd347;
	ld.global.u32 	%r235, [%rd342+1024];
	setp.eq.s32 	%p223, %r235, %r45;
	selp.u16 	%rs273, 1, 0, %p223;
	setp.ne.s16 	%p225, %rs272, 0;
	and.pred  	%p226, %p225, %p223;
	min.s64 	%rd349, %rd348, %rd346;
	setp.eq.s16 	%p227, %rs272, 0;
	selp.b64 	%rd350, %rd348, %rd346, %p227;
	selp.b16 	%rs274, %rs273, %rs271, %p227;
	selp.b64 	%rd417, %rd349, %rd350, %p226;
	selp.b16 	%rs379, 1, %rs274, %p226;
	add.s32 	%r471, %r471, 512;
$L__BB1_16:
	and.b32  	%r236, %r5, 256;
	setp.ne.s32 	%p228, %r236, 0;
	@%p228 bra 	$L__BB1_18;
	cvt.u64.u32 	%rd351, %r471;
	mul.wide.u32 	%rd352, %r471, 4;
	add.s64 	%rd353, %rd2, %rd352;
	add.s64 	%rd354, %rd113, %rd351;
	ld.global.u32 	%r237, [%rd353];
	setp.eq.s32 	%p229, %r237, %r45;
	selp.u16 	%rs275, 1, 0, %p229;
	and.b16  	%rs276, %rs379, 255;
	setp.ne.s16 	%p231, %rs276, 0;
	and.pred  	%p232, %p231, %p229;
	min.s64 	%rd355, %rd354, %rd417;
	setp.eq.s16 	%p233, %rs276, 0;
	selp.b64 	%rd356, %rd354, %rd417, %p233;
	selp.b16 	%rs277, %rs275, %rs379, %p233;
	selp.b64 	%rd417, %rd355, %rd356, %p232;
	selp.b16 	%rs379, 1, %rs277, %p232;
$L__BB1_18:
	setp.lt.u32 	%p234, %r46, 256;
	@%p234 bra 	$L__BB1_43;
	// begin inline asm
	mov.u32 %r356, %laneid;
	// end inline asm
	cvt.u32.u16 	%r377, %rs379;
	and.b32  	%r358, %r377, 255;
	mov.b32 	%r374, 1;
	mov.b32 	%r375, 31;
	mov.b32 	%r376, -1;
	// begin inline asm
	shfl.sync.down.b32 %r357, %r358, %r374, %r375, %r376;
	// end inline asm
	// begin inline asm
	shfl.sync.down.b32 %r362, %r363, %r374, %r375, %r376;
	// end inline asm
	mov.b64 	{%r368, %r373}, %rd417;
	// begin inline asm
	shfl.sync.down.b32 %r367, %r368, %r374, %r375, %r376;
	// end inline asm
	// begin inline asm
	shfl.sync.down.b32 %r372, %r373, %r374, %r375, %r376;
	// end inline asm
	mov.b64 	%rd18, {%r367, %r372};
	cvt.u16.u32 	%rs15, %r357;
	setp.gt.s32 	%p284, %r356, 30;
	@%p284 bra 	$L__BB1_23;
	and.b16  	%rs319, %rs379, 255;
	setp.eq.s16 	%p285, %rs319, 0;
	and.b16  	%rs320, %rs15, 255;
	setp.eq.s16 	%p286, %rs320, 0;
	or.pred  	%p287, %p285, %p286;
	@%p287 bra 	$L__BB1_22;
	min.s64 	%rd417, %rd18, %rd417;
	mov.b16 	%rs379, 1;
	bra.uni 	$L__BB1_23;
$L__BB1_22:
	setp.eq.s16 	%p288, %rs319, 0;
	selp.b64 	%rd417, %rd18, %rd417, %p288;
	selp.b16 	%rs379, %rs15, %rs379, %p288;
$L__BB1_23:
	cvt.u32.u16 	%r398, %rs379;
	and.b32  	%r379, %r398, 255;
	mov.b32 	%r395, 2;
	mov.b32 	%r396, 31;
	mov.b32 	%r397, -1;
	// begin inline asm
	shfl.sync.down.b32 %r378, %r379, %r395, %r396, %r397;
	// end inline asm
	// begin inline asm
	shfl.sync.down.b32 %r383, %r384, %r395, %r396, %r397;
	// end inline asm
	mov.b64 	{%r389, %r394}, %rd417;
	// begin inline asm
	shfl.sync.down.b32 %r388, %r389, %r395, %r396, %r397;
	// end inline asm
	// begin inline asm
	shfl.sync.down.b32 %r393, %r394, %r395, %r396, %r397;
	// end inline asm
	mov.b64 	%rd22, {%r388, %r393};
	cvt.u16.u32 	%rs18, %r378;
	setp.gt.s32 	%p289, %r356, 29;
	@%p289 bra 	$L__BB1_27;
	and.b16  	%rs323, %rs379, 255;
	setp.eq.s16 	%p290, %rs323, 0;
	and.b16  	%rs324, %rs18, 255;
	setp.eq.s16 	%p291, %rs324, 0;
	or.pred  	%p292, %p290, %p291;
	@%p292 bra 	$L__BB1_26;
	min.s64 	%rd417, %rd22, %rd417;
	mov.b16 	%rs379, 1;
	bra.uni 	$L__BB1_27;
$L__BB1_26:
	setp.eq.s16 	%p293, %rs323, 0;
	selp.b64 	%rd417, %rd22, %rd417, %p293;
	selp.b16 	%rs379, %rs18, %rs379, %p293;
$L__BB1_27:
	cvt.u32.u16 	%r419, %rs379;
	and.b32  	%r400, %r419, 255;
	mov.b32 	%r416, 4;
	mov.b32 	%r417, 31;
	mov.b32 	%r418, -1;
	// begin inline asm
	shfl.sync.down.b32 %r399, %r400, %r416, %r417, %r418;
	// end inline asm
	// begin inline asm
	shfl.sync.down.b32 %r404, %r405, %r416, %r417, %r418;
	// end inline asm
	mov.b64 	{%r410, %r415}, %rd417;
	// begin inline asm
	shfl.sync.down.b32 %r409, %r410, %r416, %r417, %r418;
	// end inline asm
	// begin inline asm
	shfl.sync.down.b32 %r414, %r415, %r416, %r417, %r418;
	// end inline asm
	mov.b64 	%rd26, {%r409, %r414};
	cvt.u16.u32 	%rs21, %r399;
	setp.gt.s32 	%p294, %r356, 27;
	@%p294 bra 	$L__BB1_31;
	and.b16  	%rs327, %rs379, 255;
	setp.eq.s16 	%p295, %rs327, 0;
	and.b16  	%rs328, %rs21, 255;
	setp.eq.s16 	%p296, %rs328, 0;
	or.pred  	%p297, %p295, %p296;
	@%p297 bra 	$L__BB1_30;
	min.s64 	%rd417, %rd26, %rd417;
	mov.b16 	%rs379, 1;
	bra.uni 	$L__BB1_31;
$L__BB1_30:
	setp.eq.s16 	%p298, %rs327, 0;
	selp.b64 	%rd417, %rd26, %rd417, %p298;
	selp.b16 	%rs379, %rs21, %rs379, %p298;
$L__BB1_31:
	cvt.u32.u16 	%r440, %rs379;
	and.b32  	%r421, %r440, 255;
	mov.b32 	%r437, 8;
	mov.b32 	%r438, 31;
	mov.b32 	%r439, -1;
	// begin inline asm
	shfl.sync.down.b32 %r420, %r421, %r437, %r438, %r439;
	// end inline asm
	// begin inline asm
	shfl.sync.down.b32 %r425, %r426, %r437, %r438, %r439;
	// end inline asm
	mov.b64 	{%r431, %r436}, %rd417;
	// begin inline asm
	shfl.sync.down.b32 %r430, %r431, %r437, %r438, %r439;
	// end inline asm
	// begin inline asm
	shfl.sync.down.b32 %r435, %r436, %r437, %r438, %r439;
	// end inline asm
	mov.b64 	%rd30, {%r430, %r435};
	cvt.u16.u32 	%rs24, %r420;
	setp.gt.s32 	%p299, %r356, 23;
	@%p299 bra 	$L__BB1_35;
	and.b16  	%rs331, %rs379, 255;
	setp.eq.s16 	%p300, %rs331, 0;
	and.b16  	%rs332, %rs24, 255;
	setp.eq.s16 	%p301, %rs332, 0;
	or.pred  	%p302, %p300, %p301;
	@%p302 bra 	$L__BB1_34;
	min.s64 	%rd417, %rd30, %rd417;
	mov.b16 	%rs379, 1;
	bra.uni 	$L__BB1_35;
$L__BB1_34:
	setp.eq.s16 	%p303, %rs331, 0;
	selp.b64 	%rd417, %rd30, %rd417, %p303;
	selp.b16 	%rs379, %rs24, %rs379, %p303;
$L__BB1_35:
	cvt.u32.u16 	%r461, %rs379;
	and.b32  	%r442, %r461, 255;
	mov.b32 	%r458, 16;
	mov.b32 	%r459, 31;
	mov.b32 	%r460, -1;
	// begin inline asm
	shfl.sync.down.b32 %r441, %r442, %r458, %r459, %r460;
	// end inline asm
	// begin inline asm
	shfl.sync.down.b32 %r446, %r447, %r458, %r459, %r460;
	// end inline asm
	mov.b64 	{%r452, %r457}, %rd417;
	// begin inline asm
	shfl.sync.down.b32 %r451, %r452, %r458, %r459, %r460;
	// end inline asm
	// begin inline asm
	shfl.sync.down.b32 %r456, %r457, %r458, %r459, %r460;
	// end inline asm
	mov.b64 	%rd34, {%r451, %r456};
	cvt.u16.u32 	%rs27, %r441;
	setp.gt.s32 	%p304, %r356, 15;
	@%p304 bra 	$L__BB1_39;
	and.b16  	%rs335, %rs379, 255;
	setp.eq.s16 	%p305, %rs335, 0;
	and.b16  	%rs336, %rs27, 255;
	setp.eq.s16 	%p306, %rs336, 0;
	or.pred  	%p307, %p305, %p306;
	@%p307 bra 	$L__BB1_38;
	min.s64 	%rd417, %rd34, %rd417;
	mov.b16 	%rs379, 1;
	bra.uni 	$L__BB1_39;
$L__BB1_38:
	setp.eq.s16 	%p308, %rs335, 0;
	selp.b64 	%rd417, %rd34, %rd417, %p308;
	selp.b16 	%rs379, %rs27, %rs379, %p308;
$L__BB1_39:
	setp.ne.s32 	%p309, %r356, 0;
	@%p309 bra 	$L__BB1_41;
	shr.u32 	%r462, %r2, 1;
	and.b32  	%r463, %r462, 496;
	mov.u32 	%r464, _ZZN3cub18CUB_300001_SM_10006detail6reduce28DeviceReduceSingleTileKernelINS2_10policy_hubIN4cuda3std3__45tupleIJblEEEjN6thrust24THRUST_300001_SM_1000_NS8cuda_cub9__find_if7functorIS9_EEE10Policy1000ENSB_12zip_iteratorINS8_IJNSD_26transform_input_iterator_tIbNSB_6detail15normal_iteratorINSB_10device_ptrIiEEEE11is_equal_toEENSB_17counting_iteratorIlNSB_11use_defaultESS_SS_EEEEEEEPS9_jSF_S9_S9_NS7_10__identityEEEvT0_T1_T2_T3_T4_T6_E12temp_storage;
	add.s32 	%r465, %r464, %r463;
	st.shared.u8 	[%r465+8], %rs379;
	st.shared.u64 	[%r465+16], %rd417;
$L__BB1_41:
	bar.sync 	0;
	setp.ne.s32 	%p310, %r2, 0;
	@%p310 bra 	$L__BB1_121;
	ld.shared.u8 	%rs339, [_ZZN3cub18CUB_300001_SM_10006detail6reduce28DeviceReduceSingleTileKernelINS2_10policy_hubIN4cuda3std3__45tupleIJblEEEjN6thrust24THRUST_300001_SM_1000_NS8cuda_cub9__find_if7functorIS9_EEE10Policy1000ENSB_12zip_iteratorINS8_IJNSD_26transform_input_iterator_tIbNSB_6detail15normal_iteratorINSB_10device_ptrIiEEEE11is_equal_toEENSB_17counting_iteratorIlNSB_11use_defaultESS_SS_EEEEEEEPS9_jSF_S9_S9_NS7_10__identityEEEvT0_T1_T2_T3_T4_T6_E12temp_storage+24];
	ld.shared.u64 	%rd378, [_ZZN3cub18CUB_300001_SM_10006detail6reduce28DeviceReduceSingleTileKernelINS2_10policy_hubIN4cuda3std3__45tupleIJblEEEjN6thrust24THRUST_300001_SM_1000_NS8cuda_cub9__find_if7functorIS9_EEE10Policy1000ENSB_12zip_iteratorINS8_IJNSD_26transform_input_iterator_tIbNSB_6detail15normal_iteratorINSB_10device_ptrIiEEEE11is_equal_toEENSB_17counting_iteratorIlNSB_11use_defaultESS_SS_EEEEEEEPS9_jSF_S9_S9_NS7_10__identityEEEvT0_T1_T2_T3_T4_T6_E12temp_storage+32];
	and.b16  	%rs340, %rs379, 255;
	setp.eq.s16 	%p311, %rs340, 0;
	setp.eq.s16 	%p312, %rs339, 0;
	min.s64 	%rd379, %rd378, %rd417;
	selp.b16 	%rs341, %rs379, 1, %p312;
	selp.b16 	%rs342, %rs339, %rs341, %p311;
	and.b16  	%rs343, %rs342, 255;
	selp.b64 	%rd380, %rd417, %rd379, %p312;
	selp.b64 	%rd381, %rd378, %rd380, %p311;
	ld.shared.u8 	%rs344, [_ZZN3cub18CUB_300001_SM_10006detail6reduce28DeviceReduceSingleTileKernelINS2_10policy_hubIN4cuda3std3__45tupleIJblEEEjN6thrust24THRUST_300001_SM_1000_NS8cuda_cub9__find_if7functorIS9_EEE10Policy1000ENSB_12zip_iteratorINS8_IJNSD_26transform_input_iterator_tIbNSB_6detail15normal_iteratorINSB_10device_ptrIiEEEE11is_equal_toEENSB_17counting_iteratorIlNSB_11use_defaultESS_SS_EEEEEEEPS9_jSF_S9_S9_NS7_10__identityEEEvT0_T1_T2_T3_T4_T6_E12temp_storage+40];
	ld.shared.u64 	%rd382, [_ZZN3cub18CUB_300001_SM_10006detail6reduce28DeviceReduceSingleTileKernelINS2_10policy_hubIN4cuda3std3__45tupleIJblEEEjN6thrust24THRUST_300001_SM_1000_NS8cuda_cub9__find_if7functorIS9_EEE10Policy1000ENSB_12zip_iteratorINS8_IJNSD_26transform_input_iterator_tIbNSB_6detail15normal_iteratorINSB_10device_ptrIiEEEE11is_equal_toEENSB_17counting_iteratorIlNSB_11use_defaultESS_SS_EEEEEEEPS9_jSF_S9_S9_NS7_10__identityEEEvT0_T1_T2_T3_T4_T6_E12temp_storage+48];
	setp.eq.s16 	%p313, %rs343, 0;
	setp.eq.s16 	%p314, %rs344, 0;
	min.s64 	%rd383, %rd382, %rd381;
	selp.b16 	%rs345, %rs342, 1, %p314;
	selp.b16 	%rs346, %rs344, %rs345, %p313;
	and.b16  	%rs347, %rs346, 255;
	selp.b64 	%rd384, %rd381, %rd383, %p314;
	selp.b64 	%rd385, %rd382, %rd384, %p313;
	ld.shared.u8 	%rs348, [_ZZN3cub18CUB_300001_SM_10006detail6reduce28DeviceReduceSingleTileKernelINS2_10policy_hubIN4cuda3std3__45tupleIJblEEEjN6thrust24THRUST_300001_SM_1000_NS8cuda_cub9__find_if7functorIS9_EEE10Policy1000ENSB_12zip_iteratorINS8_IJNSD_26transform_input_iterator_tIbNSB_6detail15normal_iteratorINSB_10device_ptrIiEEEE11is_equal_toEENSB_17counting_iteratorIlNSB_11use_defaultESS_SS_EEEEEEEPS9_jSF_S9_S9_NS7_10__identityEEEvT0_T1_T2_T3_T4_T6_E12temp_storage+56];
	ld.shared.u64 	%rd386, [_ZZN3cub18CUB_300001_SM_10006detail6reduce28DeviceReduceSingleTileKernelINS2_10policy_hubIN4cuda3std3__45tupleIJblEEEjN6thrust24THRUST_300001_SM_1000_NS8cuda_cub9__find_if7functorIS9_EEE10Policy1000ENSB_12zip_iteratorINS8_IJNSD_26transform_input_iterator_tIbNSB_6detail15normal_iteratorINSB_10device_ptrIiEEEE11is_equal_toEENSB_17counting_iteratorIlNSB_11use_defaultESS_SS_EEEEEEEPS9_jSF_S9_S9_NS7_10__identityEEEvT0_T1_T2_T3_T4_T6_E12temp_storage+64];
	setp.eq.s16 	%p315, %rs347, 0;
	setp.eq.s16 	%p316, %rs348, 0;
	min.s64 	%rd387, %rd386, %rd385;
	selp.b16 	%rs349, %rs346, 1, %p316;
	selp.b16 	%rs350, %rs348, %rs349, %p315;
	and.b16  	%rs351, %rs350, 255;
	selp.b64 	%rd388, %rd385, %rd387, %p316;
	selp.b64 	%rd389, %rd386, %rd388, %p315;
	ld.shared.u8 	%rs352, [_ZZN3cub18CUB_300001_SM_10006detail6reduce28DeviceReduceSingleTileKernelINS2_10policy_hubIN4cuda3std3__45tupleIJblEEEjN6thrust24THRUST_300001_SM_1000_NS8cuda_cub9__find_if7functorIS9_EEE10Policy1000ENSB_12zip_iteratorINS8_IJNSD_26transform_input_iterator_tIbNSB_6detail15normal_iteratorINSB_10device_ptrIiEEEE11is_equal_toEENSB_17counting_iteratorIlNSB_11use_defaultESS_SS_EEEEEEEPS9_jSF_S9_S9_NS7_10__identityEEEvT0_T1_T2_T3_T4_T6_E12temp_storage+72];
	ld.shared.u64 	%rd390, [_ZZN3cub18CUB_300001_SM_10006detail6reduce28DeviceReduceSingleTileKernelINS2_10policy_hubIN4cuda3std3__45tupleIJblEEEjN6thrust24THRUST_300001_SM_1000_NS8cuda_cub9__find_if7functorIS9_EEE10Policy1000ENSB_12zip_iteratorINS8_IJNSD_26transform_input_iterator_tIbNSB_6detail15normal_iteratorINSB_10device_ptrIiEEEE11is_equal_toEENSB_17counting_iteratorIlNSB_11use_defaultESS_SS_EEEEEEEPS9_jSF_S9_S9_NS7_10__identityEEEvT0_T1_T2_T3_T4_T6_E12temp_storage+80];
	setp.eq.s16 	%p317, %rs351, 0;
	setp.eq.s16 	%p318, %rs352, 0;
	min.s64 	%rd391, %rd390, %rd389;
	selp.b16 	%rs353, %rs350, 1, %p318;
	selp.b16 	%rs354, %rs352, %rs353, %p317;
	and.b16  	%rs355, %rs354, 255;
	selp.b64 	%rd392, %rd389, %rd391, %p318;
	selp.b64 	%rd393, %rd390, %rd392, %p317;
	ld.shared.u8 	%rs356, [_ZZN3cub18CUB_300001_SM_10006detail6reduce28DeviceReduceSingleTileKernelINS2_10policy_hubIN4cuda3std3__45tupleIJblEEEjN6thrust24THRUST_300001_SM_1000_NS8cuda_cub9__find_if7functorIS9_EEE10Policy1000ENSB_12zip_iteratorINS8_IJNSD_26transform_input_iterator_tIbNSB_6detail15normal_iteratorINSB_10device_ptrIiEEEE11is_equal_toEENSB_17counting_iteratorIlNSB_11use_defaultESS_SS_EEEEEEEPS9_jSF_S9_S9_NS7_10__identityEEEvT0_T1_T2_T3_T4_T6_E12temp_storage+88];
	ld.shared.u64 	%rd394, [_ZZN3cub18CUB_300001_SM_10006detail6reduce28DeviceReduceSingleTileKernelINS2_10policy_hubIN4cuda3std3__45tupleIJblEEEjN6thrust24THRUST_300001_SM_1000_NS8cuda_cub9__find_if7functorIS9_EEE10Policy1000ENSB_12zip_iteratorINS8_IJNSD_26transform_input_iterator_tIbNSB_6detail15normal_iteratorINSB_10device_ptrIiEEEE11is_equal_toEENSB_17counting_iteratorIlNSB_11use_defaultESS_SS_EEEEEEEPS9_jSF_S9_S9_NS7_10__identityEEEvT0_T1_T2_T3_T4_T6_E12temp_storage+96];
	setp.eq.s16 	%p319, %rs355, 0;
	setp.eq.s16 	%p320, %rs356, 0;
	min.s64 	%rd395, %rd394, %rd393;
	selp.b16 	%rs357, %rs354, 1, %p320;
	selp.b16 	%rs358, %rs356, %rs357, %p319;
	and.b16  	%rs359, %rs358, 255;
	selp.b64 	%rd396, %rd393, %rd395, %p320;
	selp.b64 	%rd397, %rd394, %rd396, %p319;
	ld.shared.u8 	%rs360, [_ZZN3cub18CUB_300001_SM_10006detail6reduce28DeviceReduceSingleTileKernelINS2_10policy_hubIN4cuda3std3__45tupleIJblEEEjN6thrust24THRUST_300001_SM_1000_NS8cuda_cub9__find_if7functorIS9_EEE10Policy1000ENSB_12zip_iteratorINS8_IJNSD_26transform_input_iterator_tIbNSB_6detail15normal_iteratorINSB_10device_ptrIiEEEE11is_equal_toEENSB_17counting_iteratorIlNSB_11use_defaultESS_SS_EEEEEEEPS9_jSF_S9_S9_NS7_10__identityEEEvT0_T1_T2_T3_T4_T6_E12temp_storage+104];
	ld.shared.u64 	%rd398, [_ZZN3cub18CUB_300001_SM_10006detail6reduce28DeviceReduceSingleTileKernelINS2_10policy_hubIN4cuda3std3__45tupleIJblEEEjN6thrust24THRUST_300001_SM_1000_NS8cuda_cub9__find_if7functorIS9_EEE10Policy1000ENSB_12zip_iteratorINS8_IJNSD_26transform_input_iterator_tIbNSB_6detail15normal_iteratorINSB_10device_ptrIiEEEE11is_equal_toEENSB_17counting_iteratorIlNSB_11use_defaultESS_SS_EEEEEEEPS9_jSF_S9_S9_NS7_10__identityEEEvT0_T1_T2_T3_T4_T6_E12temp_storage+112];
	setp.eq.s16 	%p321, %rs359, 0;
	setp.eq.s16 	%p322, %rs360, 0;
	min.s64 	%rd399, %rd398, %rd397;
	selp.b16 	%rs361, %rs358, 1, %p322;
	selp.b16 	%rs362, %rs360, %rs361, %p321;
	and.b16  	%rs363, %rs362, 255;
	selp.b64 	%rd400, %rd397, %rd399, %p322;
	selp.b64 	%rd401, %rd398, %rd400, %p321;
	ld.shared.u8 	%rs364, [_ZZN3cub18CUB_300001_SM_10006detail6reduce28DeviceReduceSingleTileKernelINS2_10policy_hubIN4cuda3std3__45tupleIJblEEEjN6thrust24THRUST_300001_SM_1000_NS8cuda_cub9__find_if7functorIS9_EEE10Policy1000ENSB_12zip_iteratorINS8_IJNSD_26transform_input_iterator_tIbNSB_6detail15normal_iteratorINSB_10device_ptrIiEEEE11is_equal_toEENSB_17counting_iteratorIlNSB_11use_defaultESS_SS_EEEEEEEPS9_jSF_S9_S9_NS7_10__identityEEEvT0_T1_T2_T3_T4_T6_E12temp_storage+120];
	ld.shared.u64 	%rd402, [_ZZN3cub18CUB_300001_SM_10006detail6reduce28DeviceReduceSingleTileKernelINS2_10policy_hubIN4cuda3std3__45tupleIJblEEEjN6thrust24THRUST_300001_SM_1000_NS8cuda_cub9__find_if7functorIS9_EEE10Policy1000ENSB_12zip_iteratorINS8_IJNSD_26transform_input_iterator_tIbNSB_6detail15normal_iteratorINSB_10device_ptrIiEEEE11is_equal_toEENSB_17counting_iteratorIlNSB_11use_defaultESS_SS_EEEEEEEPS9_jSF_S9_S9_NS7_10__identityEEEvT0_T1_T2_T3_T4_T6_E12temp_storage+128];
	setp.eq.s16 	%p323, %rs363, 0;
	setp.eq.s16 	%p324, %rs364, 0;
	min.s64 	%rd403, %rd402, %rd401;
	selp.b16 	%rs365, %rs362, 1, %p324;
	selp.b16 	%rs379, %rs364, %rs365, %p323;
	selp.b64 	%rd404, %rd401, %rd403, %p324;
	selp.b64 	%rd417, %rd402, %rd404, %p323;
	bra.uni 	$L__BB1_121;
$L__BB1_43:
	// begin inline asm
	mov.u32 %r238, %laneid;
	// end inline asm
	and.b32  	%r259, %r2, 992;
	add.s32 	%r260, %r259, 32;
	setp.gt.u32 	%p235, %r260, %r46;
	not.b32 	%r261, %r259;
	add.s32 	%r262, %r46, %r261;
	selp.b32 	%r257, %r262, 31, %p235;
	cvt.u32.u16 	%r263, %rs379;
	and.b32  	%r240, %r263, 255;
	mov.b32 	%r256, 1;
	mov.b32 	%r258, -1;
	// begin inline asm
	shfl.sync.down.b32 %r239, %r240, %r256, %r257, %r258;
	// end inline asm
	// begin inline asm
	shfl.sync.down.b32 %r244, %r245, %r256, %r257, %r258;
	// end inline asm
	mov.b64 	{%r250, %r255}, %rd417;
	// begin inline asm
	shfl.sync.down.b32 %r249, %r250, %r256, %r257, %r258;
	// end inline asm
	// begin inline asm
	shfl.sync.down.b32 %r254, %r255, %r256, %r257, %r258;
	// end inline asm
	mov.b64 	%rd39, {%r249, %r254};
	cvt.u16.u32 	%rs31, %r239;
	setp.ge.s32 	%p236, %r238, %r257;
	@%p236 bra 	$L__BB1_47;
	and.b16  	%rs278, %rs379, 255;
	setp.eq.s16 	%p237, %rs278, 0;
	and.b16  	%rs279, %rs31, 255;
	setp.eq.s16 	%p238, %rs279, 0;
	or.pred  	%p239, %p237, %p238;
	@%p239 bra 	$L__BB1_46;
	min.s64 	%rd417, %rd39, %rd417;
	mov.b16 	%rs379, 1;
	bra.uni 	$L__BB1_47;
$L__BB1_46:
	setp.eq.s16 	%p240, %rs278, 0;
	selp.b16 	%rs379, %rs31, %rs379, %p240;
	selp.b64 	%rd417, %rd39, %rd417, %p240;
$L__BB1_47:
	cvt.u32.u16 	%r284, %rs379;
	and.b32  	%r265, %r284, 255;
	mov.b32 	%r281, 2;
	mov.b32 	%r283, -1;
	// begin inline asm
	shfl.sync.down.b32 %r264, %r265, %r281, %r257, %r283;
	// end inline asm
	// begin inline asm
	shfl.sync.down.b32 %r269, %r270, %r281, %r257, %r283;
	// end inline asm
	mov.b64 	{%r275, %r280}, %rd417;
	// begin inline asm
	shfl.sync.down.b32 %r274, %r275, %r281, %r257, %r283;
	// end inline asm
	// begin inline asm
	shfl.sync.down.b32 %r279, %r280, %r281, %r257, %r283;
	// end inline asm
	mov.b64 	%rd43, {%r274, %r279};
	cvt.u16.u32 	%rs34, %r264;
	add.s32 	%r285, %r238, 2;
	setp.gt.s32 	%p241, %r285, %r257;
	@%p241 bra 	$L__BB1_51;
	and.b16  	%rs282, %rs379, 255;
	setp.eq.s16 	%p242, %rs282, 0;
	and.b16  	%rs283, %rs34, 255;
	setp.eq.s16 	%p243, %rs283, 0;
	or.pred  	%p244, %p242, %p243;
	@%p244 bra 	$L__BB1_50;
	min.s64 	%rd417, %rd43, %rd417;
	mov.b16 	%rs379, 1;
	bra.uni 	$L__BB1_51;
$L__BB1_50:
	setp.eq.s16 	%p245, %rs282, 0;
	selp.b16 	%rs379, %rs34, %rs379, %p245;
	selp.b64 	%rd417, %rd43, %rd417, %p245;
$L__BB1_51:
	cvt.u32.u16 	%r306, %rs379;
	and.b32  	%r287, %r306, 255;
	mov.b32 	%r303, 4;
	mov.b32 	%r305, -1;
	// begin inline asm
	shfl.sync.down.b32 %r286, %r287, %r303, %r257, %r305;
	// end inline asm
	// begin inline asm
	shfl.sync.down.b32 %r291, %r292, %r303, %r257, %r305;
	// end inline asm
	mov.b64 	{%r297, %r302}, %rd417;
	// begin inline asm
	shfl.sync.down.b32 %r296, %r297, %r303, %r257, %r305;
	// end inline asm
	// begin inline asm
	shfl.sync.down.b32 %r301, %r302, %r303, %r257, %r305;
	// end inline asm
	mov.b64 	%rd47, {%r296, %r301};
	cvt.u16.u32 	%rs37, %r286;
	add.s32 	%r307, %r238, 4;
	setp.gt.s32 	%p246, %r307, %r257;
	@%p246 bra 	$L__BB1_55;
	and.b16  	%rs286, %rs379, 255;
	setp.eq.s16 	%p247, %rs286, 0;
	and.b16  	%rs287, %rs37, 255;
	setp.eq.s16 	%p248, %rs287, 0;
	or.pred  	%p249, %p247, %p248;
	@%p249 bra 	$L__BB1_54;
	min.s64 	%rd417, %rd47, %rd417;
	mov.b16 	%rs379, 1;
	bra.uni 	$L__BB1_55;
$L__BB1_54:
	setp.eq.s16 	%p250, %rs286, 0;
	selp.b16 	%rs379, %rs37, %rs379, %p250;
	selp.b64 	%rd417, %rd47, %rd417, %p250;
$L__BB1_55:
	cvt.u32.u16 	%r328, %rs379;
	and.b32  	%r309, %r328, 255;
	mov.b32 	%r325, 8;
	mov.b32 	%r327, -1;
	// begin inline asm
	shfl.sync.down.b32 %r308, %r309, %r325, %r257, %r327;
	// end inline asm
	// begin inline asm
	shfl.sync.down.b32 %r313, %r314, %r325, %r257, %r327;
	// end inline asm
	mov.b64 	{%r319, %r324}, %rd417;
	// begin inline asm
	shfl.sync.down.b32 %r318, %r319, %r325, %r257, %r327;
	// end inline asm
	// begin inline asm
	shfl.sync.down.b32 %r323, %r324, %r325, %r257, %r327;
	// end inline asm
	mov.b64 	%rd51, {%r318, %r323};
	cvt.u16.u32 	%rs40, %r308;
	add.s32 	%r329, %r238, 8;
	setp.gt.s32 	%p251, %r329, %r257;
	@%p251 bra 	$L__BB1_59;
	and.b16  	%rs290, %rs379, 255;
	setp.eq.s16 	%p252, %rs290, 0;
	and.b16  	%rs291, %rs40, 255;
	setp.eq.s16 	%p253, %rs291, 0;
	or.pred  	%p254, %p252, %p253;
	@%p254 bra 	$L__BB1_58;
	min.s64 	%rd417, %rd51, %rd417;
	mov.b16 	%rs379, 1;
	bra.uni 	$L__BB1_59;
$L__BB1_58:
	setp.eq.s16 	%p255, %rs290, 0;
	selp.b16 	%rs379, %rs40, %rs379, %p255;
	selp.b64 	%rd417, %rd51, %rd417, %p255;
$L__BB1_59:
	cvt.u32.u16 	%r350, %rs379;
	and.b32  	%r331, %r350, 255;
	mov.b32 	%r347, 16;
	mov.b32 	%r349, -1;
	// begin inline asm
	shfl.sync.down.b32 %r330, %r331, %r347, %r257, %r349;
	// end inline asm
	// begin inline asm
	shfl.sync.down.b32 %r335, %r336, %r347, %r257, %r349;
	// end inline asm
	mov.b64 	{%r341, %r346}, %rd417;
	// begin inline asm
	shfl.sync.down.b32 %r340, %r341, %r347, %r257, %r349;
	// end inline asm
	// begin inline asm
	shfl.sync.down.b32 %r345, %r346, %r347, %r257, %r349;
	// end inline asm
	mov.b64 	%rd55, {%r340, %r345};
	cvt.u16.u32 	%rs43, %r330;
	add.s32 	%r351, %r238, 16;
	setp.gt.s32 	%p256, %r351, %r257;
	@%p256 bra 	$L__BB1_63;
	and.b16  	%rs294, %rs379, 255;
	setp.eq.s16 	%p257, %rs294, 0;
	and.b16  	%rs295, %rs43, 255;
	setp.eq.s16 	%p258, %rs295, 0;
	or.pred  	%p259, %p257, %p258;
	@%p259 bra 	$L__BB1_62;
	min.s64 	%rd417, %rd55, %rd417;
	mov.b16 	%rs379, 1;
	bra.uni 	$L__BB1_63;
$L__BB1_62:
	setp.eq.s16 	%p260, %rs294, 0;
	selp.b16 	%rs379, %rs43, %rs379, %p260;
	selp.b64 	%rd417, %rd55, %rd417, %p260;
$L__BB1_63:
	setp.ne.s32 	%p261, %r238, 0;
	@%p261 bra 	$L__BB1_65;
	shr.u32 	%r352, %r2, 1;
	and.b32  	%r353, %r352, 496;
	mov.u32 	%r354, _ZZN3cub18CUB_300001_SM_10006detail6reduce28DeviceReduceSingleTileKernelINS2_10policy_hubIN4cuda3std3__45tupleIJblEEEjN6thrust24THRUST_300001_SM_1000_NS8cuda_cub9__find_if7functorIS9_EEE10Policy1000ENSB_12zip_iteratorINS8_IJNSD_26transform_input_iterator_tIbNSB_6detail15normal_iteratorINSB_10device_ptrIiEEEE11is_equal_toEENSB_17counting_iteratorIlNSB_11use_defaultESS_SS_EEEEEEEPS9_jSF_S9_S9_NS7_10__identityEEEvT0_T1_T2_T3_T4_T6_E12temp_storage;
	add.s32 	%r355, %r354, %r353;
	st.shared.u8 	[%r355+8], %rs379;
	st.shared.u64 	[%r355+16], %rd417;
$L__BB1_65:
	bar.sync 	0;
	setp.ne.s32 	%p262, %r2, 0;
	@%p262 bra 	$L__BB1_121;
	setp.lt.u32 	%p263, %r46, 33;
	@%p263 bra 	$L__BB1_68;
	ld.shared.u8 	%rs298, [_ZZN3cub18CUB_300001_SM_10006detail6reduce28DeviceReduceSingleTileKernelINS2_10policy_hubIN4cuda3std3__45tupleIJblEEEjN6thrust24THRUST_300001_SM_1000_NS8cuda_cub9__find_if7functorIS9_EEE10Policy1000ENSB_12zip_iteratorINS8_IJNSD_26transform_input_iterator_tIbNSB_6detail15normal_iteratorINSB_10device_ptrIiEEEE11is_equal_toEENSB_17counting_iteratorIlNSB_11use_defaultESS_SS_EEEEEEEPS9_jSF_S9_S9_NS7_10__identityEEEvT0_T1_T2_T3_T4_T6_E12temp_storage+24];
	ld.shared.u64 	%rd357, [_ZZN3cub18CUB_300001_SM_10006detail6reduce28DeviceReduceSingleTileKernelINS2_10policy_hubIN4cuda3std3__45tupleIJblEEEjN6thrust24THRUST_300001_SM_1000_NS8cuda_cub9__find_if7functorIS9_EEE10Policy1000ENSB_12zip_iteratorINS8_IJNSD_26transform_input_iterator_tIbNSB_6detail15normal_iteratorINSB_10device_ptrIiEEEE11is_equal_toEENSB_17counting_iteratorIlNSB_11use_defaultESS_SS_EEEEEEEPS9_jSF_S9_S9_NS7_10__identityEEEvT0_T1_T2_T3_T4_T6_E12temp_storage+32];
	and.b16  	%rs299, %rs379, 255;
	setp.eq.s16 	%p264, %rs299, 0;
	setp.eq.s16 	%p265, %rs298, 0;
	min.s64 	%rd358, %rd357, %rd417;
	selp.b16 	%rs300, %rs379, 1, %p265;
	selp.b16 	%rs379, %rs298, %rs300, %p264;
	selp.b64 	%rd359, %rd417, %rd358, %p265;
	selp.b64 	%rd417, %rd357, %rd359, %p264;
$L__BB1_68:
	setp.lt.u32 	%p266, %r46, 65;
	@%p266 bra 	$L__BB1_70;
	ld.shared.u8 	%rs301, [_ZZN3cub18CUB_300001_SM_10006detail6reduce28DeviceReduceSingleTileKernelINS2_10policy_hubIN4cuda3std3__45tupleIJblEEEjN6thrust24THRUST_300001_SM_1000_NS8cuda_cub9__find_if7functorIS9_EEE10Policy1000ENSB_12zip_iteratorINS8_IJNSD_26transform_input_iterator_tIbNSB_6detail15normal_iteratorINSB_10device_ptrIiEEEE11is_equal_toEENSB_17counting_iteratorIlNSB_11use_defaultESS_SS_EEEEEEEPS9_jSF_S9_S9_NS7_10__identityEEEvT0_T1_T2_T3_T4_T6_E12temp_storage+40];
	ld.shared.u64 	%rd360, [_ZZN3cub18CUB_300001_SM_10006detail6reduce28DeviceReduceSingleTileKernelINS2_10policy_hubIN4cuda3std3__45tupleIJblEEEjN6thrust24THRUST_300001_SM_1000_NS8cuda_cub9__find_if7functorIS9_EEE10Policy1000ENSB_12zip_iteratorINS8_IJNSD_26transform_input_iterator_tIbNSB_6detail15normal_iteratorINSB_10device_ptrIiEEEE11is_equal_toEENSB_17counting_iteratorIlNSB_11use_defaultESS_SS_EEEEEEEPS9_jSF_S9_S9_NS7_10__identityEEEvT0_T1_T2_T3_T4_T6_E12temp_storage+48];
	and.b16  	%rs302, %rs379, 255;
	setp.eq.s16 	%p267, %rs302, 0;
	setp.eq.s16 	%p268, %rs301, 0;
	min.s64 	%rd361, %rd360, %rd417;
	selp.b16 	%rs303, %rs379, 1, %p268;
	selp.b16 	%rs379, %rs301, %rs303, %p267;
	selp.b64 	%rd362, %rd417, %rd361, %p268;
	selp.b64 	%rd417, %rd360, %rd362, %p267;
$L__BB1_70:
	setp.lt.u32 	%p269, %r46, 97;
	@%p269 bra 	$L__BB1_72;
	ld.shared.u8 	%rs304, [_ZZN3cub18CUB_300001_SM_10006detail6reduce28DeviceReduceSingleTileKernelINS2_10policy_hubIN4cuda3std3__45tupleIJblEEEjN6thrust24THRUST_300001_SM_1000_NS8cuda_cub9__find_if7functorIS9_EEE10Policy1000ENSB_12zip_iteratorINS8_IJNSD_26transform_input_iterator_tIbNSB_6detail15normal_iteratorINSB_10device_ptrIiEEEE11is_equal_toEENSB_17counting_iteratorIlNSB_11use_defaultESS_SS_EEEEEEEPS9_jSF_S9_S9_NS7_10__identityEEEvT0_T1_T2_T3_T4_T6_E12temp_storage+56];
	ld.shared.u64 	%rd363, [_ZZN3cub18CUB_300001_SM_10006detail6reduce28DeviceReduceSingleTileKernelINS2_10policy_hubIN4cuda3std3__45tupleIJblEEEjN6thrust24THRUST_300001_SM_1000_NS8cuda_cub9__find_if7functorIS9_EEE10Policy1000ENSB_12zip_iteratorINS8_IJNSD_26transform_input_iterator_tIbNSB_6detail15normal_iteratorINSB_10device_ptrIiEEEE11is_equal_toEENSB_17counting_iteratorIlNSB_11use_defaultESS_SS_EEEEEEEPS9_jSF_S9_S9_NS7_10__identityEEEvT0_T1_T2_T3_T4_T6_E12temp_storage+64];
	and.b16  	%rs305, %rs379, 255;
	setp.eq.s16 	%p270, %rs305, 0;
	setp.eq.s16 	%p271, %rs304, 0;
	min.s64 	%rd364, %rd363, %rd417;
	selp.b16 	%rs306, %rs379, 1, %p271;
	selp.b16 	%rs379, %rs304, %rs306, %p270;
	selp.b64 	%rd365, %rd417, %rd364, %p271;
	selp.b64 	%rd417, %rd363, %rd365, %p270;
$L__BB1_72:
	setp.lt.u32 	%p272, %r46, 129;
	@%p272 bra 	$L__BB1_74;
	ld.shared.u8 	%rs307, [_ZZN3cub18CUB_300001_SM_10006detail6reduce28DeviceReduceSingleTileKernelINS2_10policy_hubIN4cuda3std3__45tupleIJblEEEjN6thrust24THRUST_300001_SM_1000_NS8cuda_cub9__find_if7functorIS9_EEE10Policy1000ENSB_12zip_iteratorINS8_IJNSD_26transform_input_iterator_tIbNSB_6detail15normal_iteratorINSB_10device_ptrIiEEEE11is_equal_toEENSB_17counting_iteratorIlNSB_11use_defaultESS_SS_EEEEEEEPS9_jSF_S9_S9_NS7_10__identityEEEvT0_T1_T2_T3_T4_T6_E12temp_storage+72];
	ld.shared.u64 	%rd366, [_ZZN3cub18CUB_300001_SM_10006detail6reduce28DeviceReduceSingleTileKernelINS2_10policy_hubIN4cuda3std3__45tupleIJblEEEjN6thrust24THRUST_300001_SM_1000_NS8cuda_cub9__find_if7functorIS9_EEE10Policy1000ENSB_12zip_iteratorINS8_IJNSD_26transform_input_iterator_tIbNSB_6detail15normal_iteratorINSB_10device_ptrIiEEEE11is_equal_toEENSB_17counting_iteratorIlNSB_11use_defaultESS_SS_EEEEEEEPS9_jSF_S9_S9_NS7_10__identityEEEvT0_T1_T2_T3_T4_T6_E12temp_storage+80];
	and.b16  	%rs308, %rs379, 255;
	setp.eq.s16 	%p273, %rs308, 0;
	setp.eq.s16 	%p274, %rs307, 0;
	min.s64 	%rd367, %rd366, %rd417;
	selp.b16 	%rs309, %rs379, 1, %p274;
	selp.b16 	%rs379, %rs307, %rs309, %p273;
	selp.b64 	%rd368, %rd417, %rd367, %p274;
	selp.b64 	%rd417, %rd366, %rd368, %p273;
$L__BB1_74:
	setp.lt.u32 	%p275, %r46, 161;
	@%p275 bra 	$L__BB1_76;
	ld.shared.u8 	%rs310, [_ZZN3cub18CUB_300001_SM_10006detail6reduce28DeviceReduceSingleTileKernelINS2_10policy_hubIN4cuda3std3__45tupleIJblEEEjN6thrust24THRUST_300001_SM_1000_NS8cuda_cub9__find_if7functorIS9_EEE10Policy1000ENSB_12zip_iteratorINS8_IJNSD_26transform_input_iterator_tIbNSB_6detail15normal_iteratorINSB_10device_ptrIiEEEE11is_equal_toEENSB_17counting_iteratorIlNSB_11use_defaultESS_SS_EEEEEEEPS9_jSF_S9_S9_NS7_10__identityEEEvT0_T1_T2_T3_T4_T6_E12temp_storage+88];
	ld.shared.u64 	%rd369, [_ZZN3cub18CUB_300001_SM_10006detail6reduce28DeviceReduceSingleTileKernelINS2_10policy_hubIN4cuda3std3__45tupleIJblEEEjN6thrust24THRUST_300001_SM_1000_NS8cuda_cub9__find_if7functorIS9_EEE10Policy1000ENSB_12zip_iteratorINS8_IJNSD_26transform_input_iterator_tIbNSB_6detail15normal_iteratorINSB_10device_ptrIiEEEE11is_equal_toEENSB_17counting_iteratorIlNSB_11use_defaultESS_SS_EEEEEEEPS9_jSF_S9_S9_NS7_10__identityEEEvT0_T1_T2_T3_T4_T6_E12temp_storage+96];
	and.b16  	%rs311, %rs379, 255;
	setp.eq.s16 	%p276, %rs311, 0;
	setp.eq.s16 	%p277, %rs310, 0;
	min.s64 	%rd370, %rd369, %rd417;
	selp.b16 	%rs312, %rs379, 1, %p277;
	selp.b16 	%rs379, %rs310, %rs312, %p276;
	selp.b64 	%rd371, %rd417, %rd370, %p277;
	selp.b64 	%rd417, %rd369, %rd371, %p276;
$L__BB1_76:
	setp.lt.u32 	%p278, %r46, 193;
	@%p278 bra 	$L__BB1_78;
	ld.shared.u8 	%rs313, [_ZZN3cub18CUB_300001_SM_10006detail6reduce28DeviceReduceSingleTileKernelINS2_10policy_hubIN4cuda3std3__45tupleIJblEEEjN6thrust24THRUST_300001_SM_1000_NS8cuda_cub9__find_if7functorIS9_EEE10Policy1000ENSB_12zip_iteratorINS8_IJNSD_26transform_input_iterator_tIbNSB_6detail15normal_iteratorINSB_10device_ptrIiEEEE11is_equal_toEENSB_17counting_iteratorIlNSB_11use_defaultESS_SS_EEEEEEEPS9_jSF_S9_S9_NS7_10__identityEEEvT0_T1_T2_T3_T4_T6_E12temp_storage+104];
	ld.shared.u64 	%rd372, [_ZZN3cub18CUB_300001_SM_10006detail6reduce28DeviceReduceSingleTileKernelINS2_10policy_hubIN4cuda3std3__45tupleIJblEEEjN6thrust24THRUST_300001_SM_1000_NS8cuda_cub9__find_if7functorIS9_EEE10Policy1000ENSB_12zip_iteratorINS8_IJNSD_26transform_input_iterator_tIbNSB_6detail15normal_iteratorINSB_10device_ptrIiEEEE11is_equal_toEENSB_17counting_iteratorIlNSB_11use_defaultESS_SS_EEEEEEEPS9_jSF_S9_S9_NS7_10__identityEEEvT0_T1_T2_T3_T4_T6_E12temp_storage+112];
	and.b16  	%rs314, %rs379, 255;
	setp.eq.s16 	%p279, %rs314, 0;
	setp.eq.s16 	%p280, %rs313, 0;
	min.s64 	%rd373, %rd372, %rd417;
	selp.b16 	%rs315, %rs379, 1, %p280;
	selp.b16 	%rs379, %rs313, %rs315, %p279;
	selp.b64 	%rd374, %rd417, %rd373, %p280;
	selp.b64 	%rd417, %rd372, %rd374, %p279;
$L__BB1_78:
	setp.lt.u32 	%p281, %r46, 225;
	@%p281 bra 	$L__BB1_121;
	ld.shared.u8 	%rs316, [_ZZN3cub18CUB_300001_SM_10006detail6reduce28DeviceReduceSingleTileKernelINS2_10policy_hubIN4cuda3std3__45tupleIJblEEEjN6thrust24THRUST_300001_SM_1000_NS8cuda_cub9__find_if7functorIS9_EEE10Policy1000ENSB_12zip_iteratorINS8_IJNSD_26transform_input_iterator_tIbNSB_6detail15normal_iteratorINSB_10device_ptrIiEEEE11is_equal_toEENSB_17counting_iteratorIlNSB_11use_defaultESS_SS_EEEEEEEPS9_jSF_S9_S9_NS7_10__identityEEEvT0_T1_T2_T3_T4_T6_E12temp_storage+120];
	ld.shared.u64 	%rd375, [_ZZN3cub18CUB_300001_SM_10006detail6reduce28DeviceReduceSingleTileKernelINS2_10policy_hubIN4cuda3std3__45tupleIJblEEEjN6thrust24THRUST_300001_SM_1000_NS8cuda_cub9__find_if7functorIS9_EEE10Policy1000ENSB_12zip_iteratorINS8_IJNSD_26transform_input_iterator_tIbNSB_6detail15normal_iteratorINSB_10device_ptrIiEEEE11is_equal_toEENSB_17counting_iteratorIlNSB_11use_defaultESS_SS_EEEEEEEPS9_jSF_S9_S9_NS7_10__identityEEEvT0_T1_T2_T3_T4_T6_E12temp_storage+128];
	and.b16  	%rs317, %rs379, 255;
	setp.eq.s16 	%p282, %rs317, 0;
	setp.eq.s16 	%p283, %rs316, 0;
	min.s64 	%rd376, %rd375, %rd417;
	selp.b16 	%rs318, %rs379, 1, %p283;
	selp.b16 	%rs379, %rs316, %rs318, %p282;
	selp.b64 	%rd377, %rd417, %rd376, %p283;
	selp.b64 	%rd417, %rd375, %rd377, %p282;
	bra.uni 	$L__BB1_121;
$L__BB1_80:
	mov.u32 	%r21, %tid.x;
	cvt.u64.u32 	%rd72, %r21;
	mul.wide.u32 	%rd116, %r21, 4;
	add.s64 	%rd73, %rd2, %rd116;
	ld.global.u32 	%r53, [%rd73];
	setp.eq.s32 	%p3, %r53, %r45;
	add.s32 	%r54, %r21, 256;
	cvt.u64.u32 	%rd117, %r54;
	ld.global.u32 	%r55, [%rd73+1024];
	setp.eq.s32 	%p4, %r55, %r45;
	add.s32 	%r57, %r21, 512;
	cvt.u64.u32 	%rd118, %r57;
	add.s64 	%rd119, %rd113, %rd118;
	ld.global.u32 	%r58, [%rd73+2048];
	setp.eq.s32 	%p5, %r58, %r45;
	add.s64 	%rd120, %rd119, 256;
	ld.global.u32 	%r59, [%rd73+3072];
	setp.eq.s32 	%p7, %r59, %r45;
	or.pred  	%p9, %p3, %p4;
	selp.b64 	%rd121, %rd72, %rd117, %p3;
	add.s64 	%rd122, %rd113, %rd121;
	min.s64 	%rd123, %rd119, %rd122;
	selp.b64 	%rd124, %rd123, %rd122, %p5;
	or.pred  	%p10, %p9, %p5;
	selp.b64 	%rd125, %rd124, %rd119, %p9;
	min.s64 	%rd126, %rd120, %rd125;
	selp.b64 	%rd127, %rd126, %rd125, %p7;
	or.pred  	%p11, %p10, %p7;
	selp.u16 	%rs379, 1, 0, %p11;
	selp.b64 	%rd417, %rd127, %rd120, %p10;
	add.s32 	%r22, %r46, -1024;
	setp.lt.u32 	%p12, %r22, 1024;
	mov.b32 	%r475, 1024;
	@%p12 bra 	$L__BB1_84;
	mov.b32 	%r475, 1024;
$L__BB1_82:
	cvt.u64.u32 	%rd128, %r475;
	add.s64 	%rd129, %rd72, %rd128;
	mul.wide.u32 	%rd130, %r475, 4;
	add.s64 	%rd131, %rd73, %rd130;
	add.s64 	%rd132, %rd129, %rd113;
	ld.global.u32 	%r61, [%rd131];
	setp.eq.s32 	%p13, %r61, %r45;
	add.s64 	%rd133, %rd132, 256;
	ld.global.u32 	%r62, [%rd131+1024];
	setp.eq.s32 	%p14, %r62, %r45;
	selp.u16 	%rs97, 1, 0, %p14;
	add.s64 	%rd134, %rd132, 512;
	ld.global.u32 	%r63, [%rd131+2048];
	setp.eq.s32 	%p15, %r63, %r45;
	selp.u16 	%rs98, 1, 0, %p15;
	add.s64 	%rd135, %rd132, 768;
	ld.global.u32 	%r64, [%rd131+3072];
	setp.eq.s32 	%p16, %r64, %r45;
	selp.u16 	%rs99, 1, 0, %p16;
	and.b16  	%rs100, %rs379, 255;
	setp.eq.s16 	%p17, %rs100, 0;
	selp.u16 	%rs101, 1, 0, %p13;
	min.s64 	%rd136, %rd132, %rd417;
	selp.b16 	%rs102, 1, %rs379, %p13;
	selp.b64 	%rd137, %rd136, %rd417, %p13;
	selp.b16 	%rs103, %rs101, %rs102, %p17;
	and.b16  	%rs104, %rs103, 255;
	selp.b64 	%rd138, %rd132, %rd137, %p17;
	setp.eq.s16 	%p18, %rs104, 0;
	min.s64 	%rd139, %rd133, %rd138;
	selp.b16 	%rs105, 1, %rs103, %p14;
	selp.b64 	%rd140, %rd139, %rd138, %p14;
	selp.b16 	%rs106, %rs97, %rs105, %p18;
	and.b16  	%rs107, %rs106, 255;
	selp.b64 	%rd141, %rd133, %rd140, %p18;
	setp.eq.s16 	%p19, %rs107, 0;
	min.s64 	%rd142, %rd134, %rd141;
	selp.b16 	%rs108, 1, %rs106, %p15;
	selp.b64 	%rd143, %rd142, %rd141, %p15;
	selp.b16 	%rs109, %rs98, %rs108, %p19;
	and.b16  	%rs110, %rs109, 255;
	selp.b64 	%rd144, %rd134, %rd143, %p19;
	setp.eq.s16 	%p20, %rs110, 0;
	min.s64 	%rd145, %rd135, %rd144;
	selp.b16 	%rs111, 1, %rs109, %p16;
	selp.b64 	%rd146, %rd145, %rd144, %p16;
	selp.b16 	%rs379, %rs99, %rs111, %p20;
	selp.b64 	%rd417, %rd135, %rd146, %p20;
	sub.s32 	%r65, %r46, %r475;
	setp.lt.u32 	%p21, %r65, 1024;
	@%p21 bra 	$L__BB1_97;
	add.s32 	%r475, %r475, 1024;
	setp.le.u32 	%p22, %r475, %r22;
	@%p22 bra 	$L__BB1_82;
$L__BB1_84:
	setp.le.u32 	%p23, %r46, %r475;
	sub.s32 	%r66, %r46, %r475;
	setp.ge.s32 	%p24, %r21, %r66;
	or.pred  	%p25, %p23, %p24;
	@%p25 bra 	$L__BB1_97;
	not.b32 	%r68, %r21;
	add.s32 	%r69, %r46, %r68;
	sub.s32 	%r26, %r69, %r475;
	shr.u32 	%r70, %r26, 8;
	add.s32 	%r27, %r70, 1;
	and.b32  	%r28, %r27, 7;
	setp.lt.u32 	%p26, %r26, 1792;
	mov.u32 	%r480, %r21;
	@%p26 bra 	$L__BB1_89;
	or.b32  	%r478, %r21, 1024;
	add.s32 	%r477, %r21, %r475;
	and.b32  	%r71, %r27, 33554424;
	neg.s32 	%r476, %r71;
$L__BB1_87:
	.pragma "nounroll";
	cvt.u64.u32 	%rd148, %r477;
	mul.wide.u32 	%rd149, %r477, 4;
	add.s64 	%rd150, %rd2, %rd149;
	add.s64 	%rd151, %rd113, %rd148;
	ld.global.u32 	%r72, [%rd150];
	setp.eq.s32 	%p27, %r72, %r45;
	selp.u16 	%rs113, 1, 0, %p27;
	and.b16  	%rs114, %rs379, 255;
	setp.ne.s16 	%p29, %rs114, 0;
	and.pred  	%p30, %p29, %p27;
	min.s64 	%rd152, %rd151, %rd417;
	setp.eq.s16 	%p31, %rs114, 0;
	selp.b16 	%rs115, %rs113, %rs379, %p31;
	selp.b64 	%rd153, %rd151, %rd417, %p31;
	selp.b16 	%rs116, 1, %rs115, %p30;
	and.b16  	%rs117, %rs116, 255;
	selp.b64 	%rd154, %rd152, %rd153, %p30;
	add.s32 	%r73, %r477, 256;
	cvt.u64.u32 	%rd155, %r73;
	mul.wide.u32 	%rd156, %r73, 4;
	add.s64 	%rd157, %rd2, %rd156;
	add.s64 	%rd158, %rd113, %rd155;
	ld.global.u32 	%r74, [%rd157];
	setp.eq.s32 	%p32, %r74, %r45;
	selp.u16 	%rs118, 1, 0, %p32;
	setp.ne.s16 	%p34, %rs117, 0;
	and.pred  	%p35, %p34, %p32;
	min.s64 	%rd159, %rd158, %rd154;
	setp.eq.s16 	%p36, %rs117, 0;
	selp.b16 	%rs119, %rs118, %rs116, %p36;
	selp.b64 	%rd160, %rd158, %rd154, %p36;
	selp.b16 	%rs120, 1, %rs119, %p35;
	and.b16  	%rs121, %rs120, 255;
	selp.b64 	%rd161, %rd159, %rd160, %p35;
	add.s32 	%r75, %r477, 512;
	cvt.u64.u32 	%rd162, %r75;
	mul.wide.u32 	%rd163, %r75, 4;
	add.s64 	%rd164, %rd2, %rd163;
	add.s64 	%rd165, %rd113, %rd162;
	ld.global.u32 	%r76, [%rd164];
	setp.eq.s32 	%p37, %r76, %r45;
	selp.u16 	%rs122, 1, 0, %p37;
	setp.ne.s16 	%p39, %rs121, 0;
	and.pred  	%p40, %p39, %p37;
	min.s64 	%rd166, %rd165, %rd161;
	setp.eq.s16 	%p41, %rs121, 0;
	selp.b16 	%rs123, %rs122, %rs120, %p41;
	selp.b64 	%rd167, %rd165, %rd161, %p41;
	selp.b16 	%rs124, 1, %rs123, %p40;
	and.b16  	%rs125, %rs124, 255;
	selp.b64 	%rd168, %rd166, %rd167, %p40;
	add.s32 	%r77, %r477, 768;
	cvt.u64.u32 	%rd169, %r77;
	mul.wide.u32 	%rd170, %r77, 4;
	add.s64 	%rd171, %rd2, %rd170;
	add.s64 	%rd172, %rd113, %rd169;
	ld.global.u32 	%r78, [%rd171];
	setp.eq.s32 	%p42, %r78, %r45;
	selp.u16 	%rs126, 1, 0, %p42;
	setp.ne.s16 	%p44, %rs125, 0;
	and.pred  	%p45, %p44, %p42;
	min.s64 	%rd173, %rd172, %rd168;
	setp.eq.s16 	%p46, %rs125, 0;
	selp.b16 	%rs127, %rs126, %rs124, %p46;
	selp.b64 	%rd174, %rd172, %rd168, %p46;
	selp.b16 	%rs128, 1, %rs127, %p45;
	and.b16  	%rs129, %rs128, 255;
	selp.b64 	%rd175, %rd173, %rd174, %p45;
	add.s32 	%r79, %r477, 1024;
	cvt.u64.u32 	%rd176, %r79;
	mul.wide.u32 	%rd177, %r79, 4;
	add.s64 	%rd178, %rd2, %rd177;
	add.s64 	%rd179, %rd113, %rd176;
	ld.global.u32 	%r80, [%rd178];
	setp.eq.s32 	%p47, %r80, %r45;
	selp.u16 	%rs130, 1, 0, %p47;
	setp.ne.s16 	%p49, %rs129, 0;
	and.pred  	%p50, %p49, %p47;
	min.s64 	%rd180, %rd179, %rd175;
	setp.eq.s16 	%p51, %rs129, 0;
	selp.b16 	%rs131, %rs130, %rs128, %p51;
	selp.b64 	%rd181, %rd179, %rd175, %p51;
	selp.b16 	%rs132, 1, %rs131, %p50;
	and.b16  	%rs133, %rs132, 255;
	selp.b64 	%rd182, %rd180, %rd181, %p50;
	add.s32 	%r81, %r477, 1280;
	cvt.u64.u32 	%rd183, %r81;
	mul.wide.u32 	%rd184, %r81, 4;
	add.s64 	%rd185, %rd2, %rd184;
	add.s64 	%rd186, %rd113, %rd183;
	ld.global.u32 	%r82, [%rd185];
	setp.eq.s32 	%p52, %r82, %r45;
	selp.u16 	%rs134, 1, 0, %p52;
	setp.ne.s16 	%p54, %rs133, 0;
	and.pred  	%p55, %p54, %p52;
	min.s64 	%rd187, %rd186, %rd182;
	setp.eq.s16 	%p56, %rs133, 0;
	selp.b16 	%rs135, %rs134, %rs132, %p56;
	selp.b64 	%rd188, %rd186, %rd182, %p56;
	selp.b16 	%rs136, 1, %rs135, %p55;
	and.b16  	%rs137, %rs136, 255;
	selp.b64 	%rd189, %rd187, %rd188, %p55;
	add.s32 	%r83, %r477, 1536;
	cvt.u64.u32 	%rd190, %r83;
	mul.wide.u32 	%rd191, %r83, 4;
	add.s64 	%rd192, %rd2, %rd191;
	add.s64 	%rd193, %rd113, %rd190;
	ld.global.u32 	%r84, [%rd192];
	setp.eq.s32 	%p57, %r84, %r45;
	selp.u16 	%rs138, 1, 0, %p57;
	setp.ne.s16 	%p59, %rs137, 0;
	and.pred  	%p60, %p59, %p57;
	min.s64 	%rd194, %rd193, %rd189;
	setp.eq.s16 	%p61, %rs137, 0;
	selp.b16 	%rs139, %rs138, %rs136, %p61;
	selp.b64 	%rd195, %rd193, %rd189, %p61;
	selp.b16 	%rs140, 1, %rs139, %p60;
	and.b16  	%rs141, %rs140, 255;
	selp.b64 	%rd196, %rd194, %rd195, %p60;
	add.s32 	%r85, %r477, 1792;
	cvt.u64.u32 	%rd197, %r85;
	mul.wide.u32 	%rd198, %r85, 4;
	add.s64 	%rd199, %rd2, %rd198;
	add.s64 	%rd200, %rd113, %rd197;
	ld.global.u32 	%r86, [%rd199];
	setp.eq.s32 	%p62, %r86, %r45;
	selp.u16 	%rs142, 1, 0, %p62;
	setp.ne.s16 	%p64, %rs141, 0;
	and.pred  	%p65, %p64, %p62;
	min.s64 	%rd201, %rd200, %rd196;
	setp.eq.s16 	%p66, %rs141, 0;
	selp.b16 	%rs143, %rs142, %rs140, %p66;
	selp.b64 	%rd202, %rd200, %rd196, %p66;
	selp.b16 	%rs379, 1, %rs143, %p65;
	selp.b64 	%rd417, %rd201, %rd202, %p65;
	add.s32 	%r478, %r478, 2048;
	add.s32 	%r477, %r477, 2048;
	add.s32 	%r476, %r476, 8;
	setp.ne.s32 	%p67, %r476, 0;
	@%p67 bra 	$L__BB1_87;
	add.s32 	%r480, %r478, -1024;
$L__BB1_89:
	setp.eq.s32 	%p68, %r28, 0;
	@%p68 bra 	$L__BB1_97;
	setp.lt.u32 	%p69, %r28, 4;
	@%p69 bra 	$L__BB1_92;
	add.s32 	%r87, %r480, %r475;
	cvt.u64.u32 	%rd204, %r87;
	mul.wide.u32 	%rd205, %r87, 4;
	add.s64 	%rd206, %rd2, %rd205;
	add.s64 	%rd207, %rd113, %rd204;
	ld.global.u32 	%r88, [%rd206];
	setp.eq.s32 	%p70, %r88, %r45;
	selp.u16 	%rs145, 1, 0, %p70;
	and.b16  	%rs146, %rs379, 255;
	setp.ne.s16 	%p72, %rs146, 0;
	and.pred  	%p73, %p72, %p70;
	min.s64 	%rd208, %rd207, %rd417;
	setp.eq.s16 	%p74, %rs146, 0;
	selp.b16 	%rs147, %rs145, %rs379, %p74;
	selp.b64 	%rd209, %rd207, %rd417, %p74;
	selp.b16 	%rs148, 1, %rs147, %p73;
	and.b16  	%rs149, %rs148, 255;
	selp.b64 	%rd210, %rd208, %rd209, %p73;
	add.s32 	%r89, %r87, 256;
	cvt.u64.u32 	%rd211, %r89;
	mul.wide.u32 	%rd212, %r89, 4;
	add.s64 	%rd213, %rd2, %rd212;
	add.s64 	%rd214, %rd113, %rd211;
	ld.global.u32 	%r90, [%rd213];
	setp.eq.s32 	%p75, %r90, %r45;
	selp.u16 	%rs150, 1, 0, %p75;
	setp.ne.s16 	%p77, %rs149, 0;
	and.pred  	%p78, %p77, %p75;
	min.s64 	%rd215, %rd214, %rd210;
	setp.eq.s16 	%p79, %rs149, 0;
	selp.b16 	%rs151, %rs150, %rs148, %p79;
	selp.b64 	%rd216, %rd214, %rd210, %p79;
	selp.b16 	%rs152, 1, %rs151, %p78;
	and.b16  	%rs153, %rs152, 255;
	selp.b64 	%rd217, %rd215, %rd216, %p78;
	add.s32 	%r91, %r87, 512;
	cvt.u64.u32 	%rd218, %r91;
	mul.wide.u32 	%rd219, %r91, 4;
	add.s64 	%rd220, %rd2, %rd219;
	add.s64 	%rd221, %rd113, %rd218;
	ld.global.u32 	%r92, [%rd220];
	setp.eq.s32 	%p80, %r92, %r45;
	selp.u16 	%rs154, 1, 0, %p80;
	setp.ne.s16 	%p82, %rs153, 0;
	and.pred  	%p83, %p82, %p80;
	min.s64 	%rd222, %rd221, %rd217;
	setp.eq.s16 	%p84, %rs153, 0;
	selp.b16 	%rs155, %rs154, %rs152, %p84;
	selp.b64 	%rd223, %rd221, %rd217, %p84;
	selp.b16 	%rs156, 1, %rs155, %p83;
	and.b16  	%rs157, %rs156, 255;
	selp.b64 	%rd224, %rd222, %rd223, %p83;
	add.s32 	%r93, %r87, 768;
	cvt.u64.u32 	%rd225, %r93;
	mul.wide.u32 	%rd226, %r93, 4;
	add.s64 	%rd227, %rd2, %rd226;
	add.s64 	%rd228, %rd113, %rd225;
	ld.global.u32 	%r94, [%rd227];
	setp.eq.s32 	%p85, %r94, %r45;
	selp.u16 	%rs158, 1, 0, %p85;
	setp.ne.s16 	%p87, %rs157, 0;
	and.pred  	%p88, %p87, %p85;
	min.s64 	%rd229, %rd228, %rd224;
	setp.eq.s16 	%p89, %rs157, 0;
	selp.b16 	%rs159, %rs158, %rs156, %p89;
	selp.b64 	%rd230, %rd228, %rd224, %p89;
	selp.b16 	%rs379, 1, %rs159, %p88;
	selp.b64 	%rd417, %rd229, %rd230, %p88;
	add.s32 	%r480, %r480, 1024;
$L__BB1_92:
	and.b32  	%r95, %r27, 3;
	setp.eq.s32 	%p90, %r95, 0;
	@%p90 bra 	$L__BB1_97;
	setp.eq.s32 	%p91, %r95, 1;
	@%p91 bra 	$L__BB1_95;
	add.s32 	%r96, %r480, %r475;
	cvt.u64.u32 	%rd232, %r96;
	mul.wide.u32 	%rd233, %r96, 4;
	add.s64 	%rd234, %rd2, %rd233;
	add.s64 	%rd235, %rd113, %rd232;
	ld.global.u32 	%r97, [%rd234];
	setp.eq.s32 	%p92, %r97, %r45;
	selp.u16 	%rs161, 1, 0, %p92;
	and.b16  	%rs162, %rs379, 255;
	setp.ne.s16 	%p94, %rs162, 0;
	and.pred  	%p95, %p94, %p92;
	min.s64 	%rd236, %rd235, %rd417;
	setp.eq.s16 	%p96, %rs162, 0;
	selp.b16 	%rs163, %rs161, %rs379, %p96;
	selp.b64 	%rd237, %rd235, %rd417, %p96;
	selp.b16 	%rs164, 1, %rs163, %p95;
	and.b16  	%rs165, %rs164, 255;
	selp.b64 	%rd238, %rd236, %rd237, %p95;
	add.s32 	%r98, %r96, 256;
	cvt.u64.u32 	%rd239, %r98;
	mul.wide.u32 	%rd240, %r98, 4;
	add.s64 	%rd241, %rd2, %rd240;
	add.s64 	%rd242, %rd113, %rd239;
	ld.global.u32 	%r99, [%rd241];
	setp.eq.s32 	%p97, %r99, %r45;
	selp.u16 	%rs166, 1, 0, %p97;
	setp.ne.s16 	%p99, %rs165, 0;
	and.pred  	%p100, %p99, %p97;
	min.s64 	%rd243, %rd242, %rd238;
	setp.eq.s16 	%p101, %rs165, 0;
	selp.b16 	%rs167, %rs166, %rs164, %p101;
	selp.b64 	%rd244, %rd242, %rd238, %p101;
	selp.b16 	%rs379, 1, %rs167, %p100;
	selp.b64 	%rd417, %rd243, %rd244, %p100;
	add.s32 	%r480, %r480, 512;
$L__BB1_95:
	and.b32  	%r100, %r26, 256;
	setp.ne.s32 	%p102, %r100, 0;
	@%p102 bra 	$L__BB1_97;
	add.s32 	%r101, %r480, %r475;
	cvt.u64.u32 	%rd245, %r101;
	mul.wide.u32 	%rd246, %r101, 4;
	add.s64 	%rd247, %rd2, %rd246;
	add.s64 	%rd248, %rd113, %rd245;
	ld.global.u32 	%r102, [%rd247];
	setp.eq.s32 	%p103, %r102, %r45;
	selp.u16 	%rs168, 1, 0, %p103;
	and.b16  	%rs169, %rs379, 255;
	setp.ne.s16 	%p105, %rs169, 0;
	and.pred  	%p106, %p105, %p103;
	min.s64 	%rd249, %rd248, %rd417;
	setp.eq.s16 	%p107, %rs169, 0;
	selp.b16 	%rs170, %rs168, %rs379, %p107;
	selp.b64 	%rd250, %rd248, %rd417, %p107;
	selp.b16 	%rs379, 1, %rs170, %p106;
	selp.b64 	%rd417, %rd249, %rd250, %p106;
$L__BB1_97:
	// begin inline asm
	mov.u32 %r103, %laneid;
	// end inline asm
	cvt.u32.u16 	%r124, %rs379;
	and.b32  	%r105, %r124, 255;
	mov.b32 	%r121, 1;
	mov.b32 	%r122, 31;
	mov.b32 	%r123, -1;
	// begin inline asm
	shfl.sync.down.b32 %r104, %r105, %r121, %r122, %r123;
	// end inline asm
	// begin inline asm
	shfl.sync.down.b32 %r109, %r110, %r121, %r122, %r123;
	// end inline asm
	mov.b64 	{%r115, %r120}, %rd417;
	// begin inline asm
	shfl.sync.down.b32 %r114, %r115, %r121, %r122, %r123;
	// end inline asm
	// begin inline asm
	shfl.sync.down.b32 %r119, %r120, %r121, %r122, %r123;
	// end inline asm
	mov.b64 	%rd90, {%r114, %r119};
	cvt.u16.u32 	%rs75, %r104;
	setp.gt.s32 	%p108, %r103, 30;
	@%p108 bra 	$L__BB1_101;
	and.b16  	%rs171, %rs379, 255;
	setp.eq.s16 	%p109, %rs171, 0;
	and.b16  	%rs172, %rs75, 255;
	setp.eq.s16 	%p110, %rs172, 0;
	or.pred  	%p111, %p109, %p110;
	@%p111 bra 	$L__BB1_100;
	min.s64 	%rd417, %rd90, %rd417;
	mov.b16 	%rs379, 1;
	bra.uni 	$L__BB1_101;
$L__BB1_100:
	setp.eq.s16 	%p112, %rs171, 0;
	selp.b16 	%rs379, %rs75, %rs379, %p112;
	selp.b64 	%rd417, %rd90, %rd417, %p112;
$L__BB1_101:
	cvt.u32.u16 	%r145, %rs379;
	and.b32  	%r126, %r145, 255;
	mov.b32 	%r142, 2;
	mov.b32 	%r143, 31;
	mov.b32 	%r144, -1;
	// begin inline asm
	shfl.sync.down.b32 %r125, %r126, %r142, %r143, %r144;
	// end inline asm
	// begin inline asm
	shfl.sync.down.b32 %r130, %r131, %r142, %r143, %r144;
	// end inline asm
	mov.b64 	{%r136, %r141}, %rd417;
	// begin inline asm
	shfl.sync.down.b32 %r135, %r136, %r142, %r143, %r144;
	// end inline asm
	// begin inline asm
	shfl.sync.down.b32 %r140, %r141, %r142, %r143, %r144;
	// end inline asm
	mov.b64 	%rd94, {%r135, %r140};
	cvt.u16.u32 	%rs78, %r125;
	setp.gt.s32 	%p113, %r103, 29;
	@%p113 bra 	$L__BB1_105;
	and.b16  	%rs175, %rs379, 255;
	setp.eq.s16 	%p114, %rs175, 0;
	and.b16  	%rs176, %rs78, 255;
	setp.eq.s16 	%p115, %rs176, 0;
	or.pred  	%p116, %p114, %p115;
	@%p116 bra 	$L__BB1_104;
	min.s64 	%rd417, %rd94, %rd417;
	mov.b16 	%rs379, 1;
	bra.uni 	$L__BB1_105;
$L__BB1_104:
	setp.eq.s16 	%p117, %rs175, 0;
	selp.b16 	%rs379, %rs78, %rs379, %p117;
	selp.b64 	%rd417, %rd94, %rd417, %p117;
$L__BB1_105:
	cvt.u32.u16 	%r166, %rs379;
	and.b32  	%r147, %r166, 255;
	mov.b32 	%r163, 4;
	mov.b32 	%r164, 31;
	mov.b32 	%r165, -1;
	// begin inline asm
	shfl.sync.down.b32 %r146, %r147, %r163, %r164, %r165;
	// end inline asm
	// begin inline asm
	shfl.sync.down.b32 %r151, %r152, %r163, %r164, %r165;
	// end inline asm
	mov.b64 	{%r157, %r162}, %rd417;
	// begin inline asm
	shfl.sync.down.b32 %r156, %r157, %r163, %r164, %r165;
	// end inline asm
	// begin inline asm
	shfl.sync.down.b32 %r161, %r162, %r163, %r164, %r165;
	// end inline asm
	mov.b64 	%rd98, {%r156, %r161};
	cvt.u16.u32 	%rs81, %r146;
	setp.gt.s32 	%p118, %r103, 27;
	@%p118 bra 	$L__BB1_109;
	and.b16  	%rs179, %rs379, 255;
	setp.eq.s16 	%p119, %rs179, 0;
	and.b16  	%rs180, %rs81, 255;
	setp.eq.s16 	%p120, %rs180, 0;
	or.pred  	%p121, %p119, %p120;
	@%p121 bra 	$L__BB1_108;
	min.s64 	%rd417, %rd98, %rd417;
	mov.b16 	%rs379, 1;
	bra.uni 	$L__BB1_109;
$L__BB1_108:
	setp.eq.s16 	%p122, %rs179, 0;
	selp.b16 	%rs379, %rs81, %rs379, %p122;
	selp.b64 	%rd417, %rd98, %rd417, %p122;
$L__BB1_109:
	cvt.u32.u16 	%r187, %rs379;
	and.b32  	%r168, %r187, 255;
	mov.b32 	%r184, 8;
	mov.b32 	%r185, 31;
	mov.b32 	%r186, -1;
	// begin inline asm
	shfl.sync.down.b32 %r167, %r168, %r184, %r185, %r186;
	// end inline asm
	// begin inline asm
	shfl.sync.down.b32 %r172, %r173, %r184, %r185, %r186;
	// end inline asm
	mov.b64 	{%r178, %r183}, %rd417;
	// begin inline asm
	shfl.sync.down.b32 %r177, %r178, %r184, %r185, %r186;
	// end inline asm
	// begin inline asm
	shfl.sync.down.b32 %r182, %r183, %r184, %r185, %r186;
	// end inline asm
	mov.b64 	%rd102, {%r177, %r182};
	cvt.u16.u32 	%rs84, %r167;
	setp.gt.s32 	%p123, %r103, 23;
	@%p123 bra 	$L__BB1_113;
	and.b16  	%rs183, %rs379, 255;
	setp.eq.s16 	%p124, %rs183, 0;
	and.b16  	%rs184, %rs84, 255;
	setp.eq.s16 	%p125, %rs184, 0;
	or.pred  	%p126, %p124, %p125;
	@%p126 bra 	$L__BB1_112;
	min.s64 	%rd417, %rd102, %rd417;
	mov.b16 	%rs379, 1;
	bra.uni 	$L__BB1_113;
$L__BB1_112:
	setp.eq.s16 	%p127, %rs183, 0;
	selp.b16 	%rs379, %rs84, %rs379, %p127;
	selp.b64 	%rd417, %rd102, %rd417, %p127;
$L__BB1_113:
	cvt.u32.u16 	%r208, %rs379;
	and.b32  	%r189, %r208, 255;
	mov.b32 	%r205, 16;
	mov.b32 	%r206, 31;
	mov.b32 	%r207, -1;
	// begin inline asm
	shfl.sync.down.b32 %r188, %r189, %r205, %r206, %r207;
	// end inline asm
	// begin inline asm
	shfl.sync.down.b32 %r193, %r194, %r205, %r206, %r207;
	// end inline asm
	mov.b64 	{%r199, %r204}, %rd417;
	// begin inline asm
	shfl.sync.down.b32 %r198, %r199, %r205, %r206, %r207;
	// end inline asm
	// begin inline asm
	shfl.sync.down.b32 %r203, %r204, %r205, %r206, %r207;
	// end inline asm
	mov.b64 	%rd106, {%r198, %r203};
	cvt.u16.u32 	%rs87, %r188;
	setp.gt.s32 	%p128, %r103, 15;
	@%p128 bra 	$L__BB1_117;
	and.b16  	%rs187, %rs379, 255;
	setp.eq.s16 	%p129, %rs187, 0;
	and.b16  	%rs188, %rs87, 255;
	setp.eq.s16 	%p130, %rs188, 0;
	or.pred  	%p131, %p129, %p130;
	@%p131 bra 	$L__BB1_116;
	min.s64 	%rd417, %rd106, %rd417;
	mov.b16 	%rs379, 1;
	bra.uni 	$L__BB1_117;
$L__BB1_116:
	setp.eq.s16 	%p132, %rs187, 0;
	selp.b16 	%rs379, %rs87, %rs379, %p132;
	selp.b64 	%rd417, %rd106, %rd417, %p132;
$L__BB1_117:
	setp.ne.s32 	%p133, %r103, 0;
	@%p133 bra 	$L__BB1_119;
	shr.u32 	%r209, %r21, 1;
	and.b32  	%r210, %r209, 496;
	mov.u32 	%r211, _ZZN3cub18CUB_300001_SM_10006detail6reduce28DeviceReduceSingleTileKernelINS2_10policy_hubIN4cuda3std3__45tupleIJblEEEjN6thrust24THRUST_300001_SM_1000_NS8cuda_cub9__find_if7functorIS9_EEE10Policy1000ENSB_12zip_iteratorINS8_IJNSD_26transform_input_iterator_tIbNSB_6detail15normal_iteratorINSB_10device_ptrIiEEEE11is_equal_toEENSB_17counting_iteratorIlNSB_11use_defaultESS_SS_EEEEEEEPS9_jSF_S9_S9_NS7_10__identityEEEvT0_T1_T2_T3_T4_T6_E12temp_storage;
	add.s32 	%r212, %r211, %r210;
	st.shared.u8 	[%r212+8], %rs379;
	st.shared.u64 	[%r212+16], %rd417;
$L__BB1_119:
	bar.sync 	0;
	setp.ne.s32 	%p134, %r21, 0;
	@%p134 bra 	$L__BB1_121;
	ld.shared.u8 	%rs191, [_ZZN3cub18CUB_300001_SM_10006detail6reduce28DeviceReduceSingleTileKernelINS2_10policy_hubIN4cuda3std3__45tupleIJblEEEjN6thrust24THRUST_300001_SM_1000_NS8cuda_cub9__find_if7functorIS9_EEE10Policy1000ENSB_12zip_iteratorINS8_IJNSD_26transform_input_iterator_tIbNSB_6detail15normal_iteratorINSB_10device_ptrIiEEEE11is_equal_toEENSB_17counting_iteratorIlNSB_11use_defaultESS_SS_EEEEEEEPS9_jSF_S9_S9_NS7_10__identityEEEvT0_T1_T2_T3_T4_T6_E12temp_storage+24];
	ld.shared.u64 	%rd251, [_ZZN3cub18CUB_300001_SM_10006detail6reduce28DeviceReduceSingleTileKernelINS2_10policy_hubIN4cuda3std3__45tupleIJblEEEjN6thrust24THRUST_300001_SM_1000_NS8cuda_cub9__find_if7functorIS9_EEE10Policy1000ENSB_12zip_iteratorINS8_IJNSD_26transform_input_iterator_tIbNSB_6detail15normal_iteratorINSB_10device_ptrIiEEEE11is_equal_toEENSB_17counting_iteratorIlNSB_11use_defaultESS_SS_EEEEEEEPS9_jSF_S9_S9_NS7_10__identityEEEvT0_T1_T2_T3_T4_T6_E12temp_storage+32];
	and.b16  	%rs192, %rs379, 255;
	setp.eq.s16 	%p135, %rs192, 0;
	setp.eq.s16 	%p136, %rs191, 0;
	min.s64 	%rd252, %rd251, %rd417;
	selp.b16 	%rs193, %rs379, 1, %p136;
	selp.b16 	%rs194, %rs191, %rs193, %p135;
	and.b16  	%rs195, %rs194, 255;
	selp.b64 	%rd253, %rd417, %rd252, %p136;
	selp.b64 	%rd254, %rd251, %rd253, %p135;
	ld.shared.u8 	%rs196, [_ZZN3cub18CUB_300001_SM_10006detail6reduce28DeviceReduceSingleTileKernelINS2_10policy_hubIN4cuda3std3__45tupleIJblEEEjN6thrust24THRUST_300001_SM_1000_NS8cuda_cub9__find_if7functorIS9_EEE10Policy1000ENSB_12zip_iteratorINS8_IJNSD_26transform_input_iterator_tIbNSB_6detail15normal_iteratorINSB_10device_ptrIiEEEE11is_equal_toEENSB_17counting_iteratorIlNSB_11use_defaultESS_SS_EEEEEEEPS9_jSF_S9_S9_NS7_10__identityEEEvT0_T1_T2_T3_T4_T6_E12temp_storage+40];
	ld.shared.u64 	%rd255, [_ZZN3cub18CUB_300001_SM_10006detail6reduce28DeviceReduceSingleTileKernelINS2_10policy_hubIN4cuda3std3__45tupleIJblEEEjN6thrust24THRUST_300001_SM_1000_NS8cuda_cub9__find_if7functorIS9_EEE10Policy1000ENSB_12zip_iteratorINS8_IJNSD_26transform_input_iterator_tIbNSB_6detail15normal_iteratorINSB_10device_ptrIiEEEE11is_equal_toEENSB_17counting_iteratorIlNSB_11use_defaultESS_SS_EEEEEEEPS9_jSF_S9_S9_NS7_10__identityEEEvT0_T1_T2_T3_T4_T6_E12temp_storage+48];
	setp.eq.s16 	%p137, %rs195, 0;
	setp.eq.s16 	%p138, %rs196, 0;
	min.s64 	%rd256, %rd255, %rd254;
	selp.b16 	%rs197, %rs194, 1, %p138;
	selp.b16 	%rs198, %rs196, %rs197, %p137;
	and.b16  	%rs199, %rs198, 255;
	selp.b64 	%rd257, %rd254, %rd256, %p138;
	selp.b64 	%rd258, %rd255, %rd257, %p137;
	ld.shared.u8 	%rs200, [_ZZN3cub18CUB_300001_SM_10006detail6reduce28DeviceReduceSingleTileKernelINS2_10policy_hubIN4cuda3std3__45tupleIJblEEEjN6thrust24THRUST_300001_SM_1000_NS8cuda_cub9__find_if7functorIS9_EEE10Policy1000ENSB_12zip_iteratorINS8_IJNSD_26transform_input_iterator_tIbNSB_6detail15normal_iteratorINSB_10device_ptrIiEEEE11is_equal_toEENSB_17counting_iteratorIlNSB_11use_defaultESS_SS_EEEEEEEPS9_jSF_S9_S9_NS7_10__identityEEEvT0_T1_T2_T3_T4_T6_E12temp_storage+56];
	ld.shared.u64 	%rd259, [_ZZN3cub18CUB_300001_SM_10006detail6reduce28DeviceReduceSingleTileKernelINS2_10policy_hubIN4cuda3std3__45tupleIJblEEEjN6thrust24THRUST_300001_SM_1000_NS8cuda_cub9__find_if7functorIS9_EEE10Policy1000ENSB_12zip_iteratorINS8_IJNSD_26transform_input_iterator_tIbNSB_6detail15normal_iteratorINSB_10device_ptrIiEEEE11is_equal_toEENSB_17counting_iteratorIlNSB_11use_defaultESS_SS_EEEEEEEPS9_jSF_S9_S9_NS7_10__identityEEEvT0_T1_T2_T3_T4_T6_E12temp_storage+64];
	setp.eq.s16 	%p139, %rs199, 0;
	setp.eq.s16 	%p140, %rs200, 0;
	min.s64 	%rd260, %rd259, %rd258;
	selp.b16 	%rs201, %rs198, 1, %p140;
	selp.b16 	%rs202, %rs200, %rs201, %p139;
	and.b16  	%rs203, %rs202, 255;
	selp.b64 	%rd261, %rd258, %rd260, %p140;
	selp.b64 	%rd262, %rd259, %rd261, %p139;
	ld.shared.u8 	%rs204, [_ZZN3cub18CUB_300001_SM_10006detail6reduce28DeviceReduceSingleTileKernelINS2_10policy_hubIN4cuda3std3__45tupleIJblEEEjN6thrust24THRUST_300001_SM_1000_NS8cuda_cub9__find_if7functorIS9_EEE10Policy1000ENSB_12zip_iteratorINS8_IJNSD_26transform_input_iterator_tIbNSB_6detail15normal_iteratorINSB_10device_ptrIiEEEE11is_equal_toEENSB_17counting_iteratorIlNSB_11use_defaultESS_SS_EEEEEEEPS9_jSF_S9_S9_NS7_10__identityEEEvT0_T1_T2_T3_T4_T6_E12temp_storage+72];
	ld.shared.u64 	%rd263, [_ZZN3cub18CUB_300001_SM_10006detail6reduce28DeviceReduceSingleTileKernelINS2_10policy_hubIN4cuda3std3__45tupleIJblEEEjN6thrust24THRUST_300001_SM_1000_NS8cuda_cub9__find_if7functorIS9_EEE10Policy1000ENSB_12zip_iteratorINS8_IJNSD_26transform_input_iterator_tIbNSB_6detail15normal_iteratorINSB_10device_ptrIiEEEE11is_equal_toEENSB_17counting_iteratorIlNSB_11use_defaultESS_SS_EEEEEEEPS9_jSF_S9_S9_NS7_10__identityEEEvT0_T1_T2_T3_T4_T6_E12temp_storage+80];
	setp.eq.s16 	%p141, %rs203, 0;
	setp.eq.s16 	%p142, %rs204, 0;
	min.s64 	%rd264, %rd263, %rd262;
	selp.b16 	%rs205, %rs202, 1, %p142;
	selp.b16 	%rs206, %rs204, %rs205, %p141;
	and.b16  	%rs207, %rs206, 255;
	selp.b64 	%rd265, %rd262, %rd264, %p142;
	selp.b64 	%rd266, %rd263, %rd265, %p141;
	ld.shared.u8 	%rs208, [_ZZN3cub18CUB_300001_SM_10006detail6reduce28DeviceReduceSingleTileKernelINS2_10policy_hubIN4cuda3std3__45tupleIJblEEEjN6thrust24THRUST_300001_SM_1000_NS8cuda_cub9__find_if7functorIS9_EEE10Policy1000ENSB_12zip_iteratorINS8_IJNSD_26transform_input_iterator_tIbNSB_6detail15normal_iteratorINSB_10device_ptrIiEEEE11is_equal_toEENSB_17counting_iteratorIlNSB_11use_defaultESS_SS_EEEEEEEPS9_jSF_S9_S9_NS7_10__identityEEEvT0_T1_T2_T3_T4_T6_E12temp_storage+88];
	ld.shared.u64 	%rd267, [_ZZN3cub18CUB_300001_SM_10006detail6reduce28DeviceReduceSingleTileKernelINS2_10policy_hubIN4cuda3std3__45tupleIJblEEEjN6thrust24THRUST_300001_SM_1000_NS8cuda_cub9__find_if7functorIS9_EEE10Policy1000ENSB_12zip_iteratorINS8_IJNSD_26transform_input_iterator_tIbNSB_6detail15normal_iteratorINSB_10device_ptrIiEEEE11is_equal_toEENSB_17counting_iteratorIlNSB_11use_defaultESS_SS_EEEEEEEPS9_jSF_S9_S9_NS7_10__identityEEEvT0_T1_T2_T3_T4_T6_E12temp_storage+96];
	setp.eq.s16 	%p143, %rs207, 0;
	setp.eq.s16 	%p144, %rs208, 0;
	min.s64 	%rd268, %rd267, %rd266;
	selp.b16 	%rs209, %rs206, 1, %p144;
	selp.b16 	%rs210, %rs208, %rs209, %p143;
	and.b16  	%rs211, %rs210, 255;
	selp.b64 	%rd269, %rd266, %rd268, %p144;
	selp.b64 	%rd270, %rd267, %rd269, %p143;
	ld.shared.u8 	%rs212, [_ZZN3cub18CUB_300001_SM_10006detail6reduce28DeviceReduceSingleTileKernelINS2_10policy_hubIN4cuda3std3__45tupleIJblEEEjN6thrust24THRUST_300001_SM_1000_NS8cuda_cub9__find_if7functorIS9_EEE10Policy1000ENSB_12zip_iteratorINS8_IJNSD_26transform_input_iterator_tIbNSB_6detail15normal_iteratorINSB_10device_ptrIiEEEE11is_equal_toEENSB_17counting_iteratorIlNSB_11use_defaultESS_SS_EEEEEEEPS9_jSF_S9_S9_NS7_10__identityEEEvT0_T1_T2_T3_T4_T6_E12temp_storage+104];
	ld.shared.u64 	%rd271, [_ZZN3cub18CUB_300001_SM_10006detail6reduce28DeviceReduceSingleTileKernelINS2_10policy_hubIN4cuda3std3__45tupleIJblEEEjN6thrust24THRUST_300001_SM_1000_NS8cuda_cub9__find_if7functorIS9_EEE10Policy1000ENSB_12zip_iteratorINS8_IJNSD_26transform_input_iterator_tIbNSB_6detail15normal_iteratorINSB_10device_ptrIiEEEE11is_equal_toEENSB_17counting_iteratorIlNSB_11use_defaultESS_SS_EEEEEEEPS9_jSF_S9_S9_NS7_10__identityEEEvT0_T1_T2_T3_T4_T6_E12temp_storage+112];
	setp.eq.s16 	%p145, %rs211, 0;
	setp.eq.s16 	%p146, %rs212, 0;
	min.s64 	%rd272, %rd271, %rd270;
	selp.b16 	%rs213, %rs210, 1, %p146;
	selp.b16 	%rs214, %rs212, %rs213, %p145;
	and.b16  	%rs215, %rs214, 255;
	selp.b64 	%rd273, %rd270, %rd272, %p146;
	selp.b64 	%rd274, %rd271, %rd273, %p145;
	ld.shared.u8 	%rs216, [_ZZN3cub18CUB_300001_SM_10006detail6reduce28DeviceReduceSingleTileKernelINS2_10policy_hubIN4cuda3std3__45tupleIJblEEEjN6thrust24THRUST_300001_SM_1000_NS8cuda_cub9__find_if7functorIS9_EEE10Policy1000ENSB_12zip_iteratorINS8_IJNSD_26transform_input_iterator_tIbNSB_6detail15normal_iteratorINSB_10device_ptrIiEEEE11is_equal_toEENSB_17counting_iteratorIlNSB_11use_defaultESS_SS_EEEEEEEPS9_jSF_S9_S9_NS7_10__identityEEEvT0_T1_T2_T3_T4_T6_E12temp_storage+120];
	ld.shared.u64 	%rd275, [_ZZN3cub18CUB_300001_SM_10006detail6reduce28DeviceReduceSingleTileKernelINS2_10policy_hubIN4cuda3std3__45tupleIJblEEEjN6thrust24THRUST_300001_SM_1000_NS8cuda_cub9__find_if7functorIS9_EEE10Policy1000ENSB_12zip_iteratorINS8_IJNSD_26transform_input_iterator_tIbNSB_6detail15normal_iteratorINSB_10device_ptrIiEEEE11is_equal_toEENSB_17counting_iteratorIlNSB_11use_defaultESS_SS_EEEEEEEPS9_jSF_S9_S9_NS7_10__identityEEEvT0_T1_T2_T3_T4_T6_E12temp_storage+128];
	setp.eq.s16 	%p147, %rs215, 0;
	setp.eq.s16 	%p148, %rs216, 0;
	min.s64 	%rd276, %rd275, %rd274;
	selp.b16 	%rs217, %rs214, 1, %p148;
	selp.b16 	%rs379, %rs216, %rs217, %p147;
	selp.b64 	%rd277, %rd274, %rd276, %p148;
	selp.b64 	%rd417, %rd275, %rd277, %p147;
$L__BB1_121:
	mov.u32 	%r466, %tid.x;
	setp.ne.s32 	%p325, %r466, 0;
	@%p325 bra 	$L__BB1_123;
	setp.eq.s16 	%p326, %rs96, 0;
	and.b16  	%rs367, %rs379, 255;
	setp.eq.s16 	%p327, %rs367, 0;
	min.s64 	%rd405, %rd417, %rd114;
	selp.b16 	%rs368, %rs96, 1, %p327;
	selp.b16 	%rs369, %rs379, %rs368, %p326;
	selp.b64 	%rd406, %rd114, %rd405, %p327;
	selp.b64 	%rd407, %rd417, %rd406, %p326;
	st.global.u8 	[%rd1], %rs369;
	st.global.u64 	[%rd1+8], %rd407;
$L__BB1_123:
	ret;

}
	// .globl	_ZN3cub18CUB_300001_SM_10006detail6reduce18DeviceReduceKernelINS2_10policy_hubIN4cuda3std3__45tupleIJblEEEjN6thrust24THRUST_300001_SM_1000_NS8cuda_cub9__find_if7functorIS9_EEE10Policy1000ENSB_12zip_iteratorINS8_IJNSD_26transform_input_iterator_tIbNSB_6detail15normal_iteratorINSB_10device_ptrIiEEEE11is_equal_toEENSB_17counting_iteratorIlNSB_11use_defaultESS_SS_EEEEEEEjSF_S9_NS7_10__identityEEEvT0_PT3_T1_NS0_13GridEvenShareIS10_EET2_T4_
.visible .entry _ZN3cub18CUB_300001_SM_10006detail6reduce18DeviceReduceKernelINS2_10policy_hubIN4cuda3std3__45tupleIJblEEEjN6thrust24THRUST_300001_SM_1000_NS8cuda_cub9__find_if7functorIS9_EEE10Policy1000ENSB_12zip_iteratorINS8_IJNSD_26transform_input_iterator_tIbNSB_6detail15normal_iteratorINSB_10device_ptrIiEEEE11is_equal_toEENSB_17counting_iteratorIlNSB_11use_defaultESS_SS_EEEEEEEjSF_S9_NS7_10__identityEEEvT0_PT3_T1_NS0_13GridEvenShareIS10_EET2_T4_(
	.param .align 8 .b8 _ZN3cub18CUB_300001_SM_10006detail6reduce18DeviceReduceKernelINS2_10policy_hubIN4cuda3std3__45tupleIJblEEEjN6thrust24THRUST_300001_SM_1000_NS8cuda_cub9__find_if7functorIS9_EEE10Policy1000ENSB_12zip_iteratorINS8_IJNSD_26transform_input_iterator_tIbNSB_6detail15normal_iteratorINSB_10device_ptrIiEEEE11is_equal_toEENSB_17counting_iteratorIlNSB_11use_defaultESS_SS_EEEEEEEjSF_S9_NS7_10__identityEEEvT0_PT3_T1_NS0_13GridEvenShareIS10_EET2_T4__param_0[24],
	.param .u64 .ptr .align 1 _ZN3cub18CUB_300001_SM_10006detail6reduce18DeviceReduceKernelINS2_10policy_hubIN4cuda3std3__45tupleIJblEEEjN6thrust24THRUST_300001_SM_1000_NS8cuda_cub9__find_if7functorIS9_EEE10Policy1000ENSB_12zip_iteratorINS8_IJNSD_26transform_input_iterator_tIbNSB_6detail15normal_iteratorINSB_10device_ptrIiEEEE11is_equal_toEENSB_17counting_iteratorIlNSB_11use_defaultESS_SS_EEEEEEEjSF_S9_NS7_10__identityEEEvT0_PT3_T1_NS0_13GridEvenShareIS10_EET2_T4__param_1,
	.param .u32 _ZN3cub18CUB_300001_SM_10006detail6reduce18DeviceReduceKernelINS2_10policy_hubIN4cuda3std3__45tupleIJblEEEjN6thrust24THRUST_300001_SM_1000_NS8cuda_cub9__find_if7functorIS9_EEE10Policy1000ENSB_12zip_iteratorINS8_IJNSD_26transform_input_iterator_tIbNSB_6detail15normal_iteratorINSB_10device_ptrIiEEEE11is_equal_toEENSB_17counting_iteratorIlNSB_11use_defaultESS_SS_EEEEEEEjSF_S9_NS7_10__identityEEEvT0_PT3_T1_NS0_13GridEvenShareIS10_EET2_T4__param_2,
	.param .align 4 .b8 _ZN3cub18CUB_300001_SM_10006detail6reduce18DeviceReduceKernelINS2_10policy_hubIN4cuda3std3__45tupleIJblEEEjN6thrust24THRUST_300001_SM_1000_NS8cuda_cub9__find_if7functorIS9_EEE10Policy1000ENSB_12zip_iteratorINS8_IJNSD_26transform_input_iterator_tIbNSB_6detail15normal_iteratorINSB_10device_ptrIiEEEE11is_equal_toEENSB_17counting_iteratorIlNSB_11use_defaultESS_SS_EEEEEEEjSF_S9_NS7_10__identityEEEvT0_PT3_T1_NS0_13GridEvenShareIS10_EET2_T4__param_3[40],
	.param .align 1 .b8 _ZN3cub18CUB_300001_SM_10006detail6reduce18DeviceReduceKernelINS2_10policy_hubIN4cuda3std3__45tupleIJblEEEjN6thrust24THRUST_300001_SM_1000_NS8cuda_cub9__find_if7functorIS9_EEE10Policy1000ENSB_12zip_iteratorINS8_IJNSD_26transform_input_iterator_tIbNSB_6detail15normal_iteratorINSB_10device_ptrIiEEEE11is_equal_toEENSB_17counting_iteratorIlNSB_11use_defaultESS_SS_EEEEEEEjSF_S9_NS7_10__identityEEEvT0_PT3_T1_NS0_13GridEvenShareIS10_EET2_T4__param_4[1],
	.param .align 1 .b8 _ZN3cub18CUB_300001_SM_10006detail6reduce18DeviceReduceKernelINS2_10policy_hubIN4cuda3std3__45tupleIJblEEEjN6thrust24THRUST_300001_SM_1000_NS8cuda_cub9__find_if7functorIS9_EEE10Policy1000ENSB_12zip_iteratorINS8_IJNSD_26transform_input_iterator_tIbNSB_6detail15normal_iteratorINSB_10device_ptrIiEEEE11is_equal_toEENSB_17counting_iteratorIlNSB_11use_defaultESS_SS_EEEEEEEjSF_S9_NS7_10__identityEEEvT0_PT3_T1_NS0_13GridEvenShareIS10_EET2_T4__param_5[1]
)
.maxntid 256
{
	.reg .pred 	%p<325>;
	.reg .b16 	%rs<404>;
	.reg .b32 	%r<525>;
	.reg .b64 	%rd<478>;
	// demoted variable
	.shared .align 8 .b8 _ZZN3cub18CUB_300001_SM_10006detail6reduce18DeviceReduceKernelINS2_10policy_hubIN4cuda3std3__45tupleIJblEEEjN6thrust24THRUST_300001_SM_1000_NS8cuda_cub9__find_if7functorIS9_EEE10Policy1000ENSB_12zip_iteratorINS8_IJNSD_26transform_input_iterator_tIbNSB_6detail15normal_iteratorINSB_10device_ptrIiEEEE11is_equal_toEENSB_17counting_iteratorIlNSB_11use_defaultESS_SS_EEEEEEEjSF_S9_NS7_10__identityEEEvT0_PT3_T1_NS0_13GridEvenShareIS10_EET2_T4_E12temp_storage[152];
	ld.param.u64 	%rd110, [_ZN3cub18CUB_300001_SM_10006detail6reduce18DeviceReduceKernelINS2_10policy_hubIN4cuda3std3__45tupleIJblEEEjN6thrust24THRUST_300001_SM_1000_NS8cuda_cub9__find_if7functorIS9_EEE10Policy1000ENSB_12zip_iteratorINS8_IJNSD_26transform_input_iterator_tIbNSB_6detail15normal_iteratorINSB_10device_ptrIiEEEE11is_equal_toEENSB_17counting_iteratorIlNSB_11use_defaultESS_SS_EEEEEEEjSF_S9_NS7_10__identityEEEvT0_PT3_T1_NS0_13GridEvenShareIS10_EET2_T4__param_0+16];
	ld.param.u32 	%r62, [_ZN3cub18CUB_300001_SM_10006detail6reduce18DeviceReduceKernelINS2_10policy_hubIN4cuda3std3__45tupleIJblEEEjN6thrust24THRUST_300001_SM_1000_NS8cuda_cub9__find_if7functorIS9_EEE10Policy1000ENSB_12zip_iteratorINS8_IJNSD_26transform_input_iterator_tIbNSB_6detail15normal_iteratorINSB_10device_ptrIiEEEE11is_equal_toEENSB_17counting_iteratorIlNSB_11use_defaultESS_SS_EEEEEEEjSF_S9_NS7_10__identityEEEvT0_PT3_T1_NS0_13GridEvenShareIS10_EET2_T4__param_0+8];
	ld.param.u32 	%r1, [_ZN3cub18CUB_300001_SM_10006detail6reduce18DeviceReduceKernelINS2_10policy_hubIN4cuda3std3__45tupleIJblEEEjN6thrust24THRUST_300001_SM_1000_NS8cuda_cub9__find_if7functorIS9_EEE10Policy1000ENSB_12zip_iteratorINS8_IJNSD_26transform_input_iterator_tIbNSB_6detail15normal_iteratorINSB_10device_ptrIiEEEE11is_equal_toEENSB_17counting_iteratorIlNSB_11use_defaultESS_SS_EEEEEEEjSF_S9_NS7_10__identityEEEvT0_PT3_T1_NS0_13GridEvenShareIS10_EET2_T4__param_3+20];
	ld.param.u32 	%r2, [_ZN3cub18CUB_300001_SM_10006detail6reduce18DeviceReduceKernelINS2_10policy_hubIN4cuda3std3__45tupleIJblEEEjN6thrust24THRUST_300001_SM_1000_NS8cuda_cub9__find_if7functorIS9_EEE10Policy1000ENSB_12zip_iteratorINS8_IJNSD_26transform_input_iterator_tIbNSB_6detail15normal_iteratorINSB_10device_ptrIiEEEE11is_equal_toEENSB_17counting_iteratorIlNSB_11use_defaultESS_SS_EEEEEEEjSF_S9_NS7_10__identityEEEvT0_PT3_T1_NS0_13GridEvenShareIS10_EET2_T4__param_3+24];
	ld.param.u64 	%rd109, [_ZN3cub18CUB_300001_SM_10006detail6reduce18DeviceReduceKernelINS2_10policy_hubIN4cuda3std3__45tupleIJblEEEjN6thrust24THRUST_300001_SM_1000_NS8cuda_cub9__find_if7functorIS9_EEE10Policy1000ENSB_12zip_iteratorINS8_IJNSD_26transform_input_iterator_tIbNSB_6detail15normal_iteratorINSB_10device_ptrIiEEEE11is_equal_toEENSB_17counting_iteratorIlNSB_11use_defaultESS_SS_EEEEEEEjSF_S9_NS7_10__identityEEEvT0_PT3_T1_NS0_13GridEvenShareIS10_EET2_T4__param_0];
	cvta.to.global.u64 	%rd1, %rd109;
	mov.u32 	%r4, %ctaid.x;
	shl.b32 	%r5, %r2, 10;
	shl.b32 	%r6, %r4, 10;
	sub.s32 	%r7, %r1, %r6;
	setp.gt.u32 	%p1, %r7, 1023;
	@%p1 bra 	$L__BB2_78;
	mov.u32 	%r8, %tid.x;
	setp.ge.u32 	%p148, %r8, %r7;
	mov.b16 	%rs373, 0;
	mov.b64 	%rd447, 0;
	mov.u32 	%r512, %r8;
	@%p148 bra 	$L__BB2_3;
	add.s32 	%r242, %r6, %r8;
	cvt.u64.u32 	%rd279, %r242;
	mul.wide.u32 	%rd280, %r242, 4;
	add.s64 	%rd281, %rd1, %rd280;
	add.s64 	%rd447, %rd110, %rd279;
	ld.global.u32 	%r243, [%rd281];
	setp.eq.s32 	%p149, %r243, %r62;
	selp.u16 	%rs373, 1, 0, %p149;
	add.s32 	%r512, %r8, 256;
$L__BB2_3:
	setp.ge.u32 	%p150, %r512, %r7;
	@%p150 bra 	$L__BB2_16;
	not.b32 	%r244, %r512;
	add.s32 	%r11, %r1, %r244;
	sub.s32 	%r245, %r11, %r6;
	shr.u32 	%r246, %r245, 8;
	add.s32 	%r12, %r246, 1;
	and.b32  	%r13, %r12, 7;
	setp.lt.u32 	%p151, %r245, 1792;
	@%p151 bra 	$L__BB2_8;
	add.s32 	%r511, %r512, 1024;
	add.s32 	%r510, %r512, %r6;
	and.b32  	%r247, %r12, 33554424;
	neg.s32 	%r509, %r247;
$L__BB2_6:
	.pragma "nounroll";
	cvt.u64.u32 	%rd283, %r510;
	mul.wide.u32 	%rd284, %r510, 4;
	add.s64 	%rd285, %rd1, %rd284;
	add.s64 	%rd286, %rd110, %rd283;
	ld.global.u32 	%r248, [%rd285];
	setp.eq.s32 	%p152, %r248, %r62;
	selp.u16 	%rs218, 1, 0, %p152;
	and.b16  	%rs219, %rs373, 255;
	setp.ne.s16 	%p154, %rs219, 0;
	and.pred  	%p155, %p154, %p152;
	min.s64 	%rd287, %rd286, %rd447;
	setp.eq.s16 	%p156, %rs219, 0;
	selp.b64 	%rd288, %rd286, %rd447, %p156;
	selp.b16 	%rs220, %rs218, %rs373, %p156;
	selp.b64 	%rd289, %rd287, %rd288, %p155;
	selp.b16 	%rs221, 1, %rs220, %p155;
	and.b16  	%rs222, %rs221, 255;
	add.s32 	%r249, %r510, 256;
	cvt.u64.u32 	%rd290, %r249;
	mul.wide.u32 	%rd291, %r249, 4;
	add.s64 	%rd292, %rd1, %rd291;
	add.s64 	%rd293, %rd110, %rd290;
	ld.global.u32 	%r250, [%rd292];
	setp.eq.s32 	%p157, %r250, %r62;
	selp.u16 	%rs223, 1, 0, %p157;
	setp.ne.s16 	%p159, %rs222, 0;
	and.pred  	%p160, %p159, %p157;
	min.s64 	%rd294, %rd293, %rd289;
	setp.eq.s16 	%p161, %rs222, 0;
	selp.b64 	%rd295, %rd293, %rd289, %p161;
	selp.b16 	%rs224, %rs223, %rs221, %p161;
	selp.b64 	%rd296, %rd294, %rd295, %p160;
	selp.b16 	%rs225, 1, %rs224, %p160;
	and.b16  	%rs226, %rs225, 255;
	add.s32 	%r251, %r510, 512;
	cvt.u64.u32 	%rd297, %r251;
	mul.wide.u32 	%rd298, %r251, 4;
	add.s64 	%rd299, %rd1, %rd298;
	add.s64 	%rd300, %rd110, %rd297;
	ld.global.u32 	%r252, [%rd299];
	setp.eq.s32 	%p162, %r252, %r62;
	selp.u16 	%rs227, 1, 0, %p162;
	setp.ne.s16 	%p164, %rs226, 0;
	and.pred  	%p165, %p164, %p162;
	min.s64 	%rd301, %rd300, %rd296;
	setp.eq.s16 	%p166, %rs226, 0;
	selp.b64 	%rd302, %rd300, %rd296, %p166;
	selp.b16 	%rs228, %rs227, %rs225, %p166;
	selp.b64 	%rd303, %rd301, %rd302, %p165;
	selp.b16 	%rs229, 1, %rs228, %p165;
	and.b16  	%rs230, %rs229, 255;
	add.s32 	%r253, %r510, 768;
	cvt.u64.u32 	%rd304, %r253;
	mul.wide.u32 	%rd305, %r253, 4;
	add.s64 	%rd306, %rd1, %rd305;
	add.s64 	%rd307, %rd110, %rd304;
	ld.global.u32 	%r254, [%rd306];
	setp.eq.s32 	%p167, %r254, %r62;
	selp.u16 	%rs231, 1, 0, %p167;
	setp.ne.s16 	%p169, %rs230, 0;
	and.pred  	%p170, %p169, %p167;
	min.s64 	%rd308, %rd307, %rd303;
	setp.eq.s16 	%p171, %rs230, 0;
	selp.b64 	%rd309, %rd307, %rd303, %p171;
	selp.b16 	%rs232, %rs231, %rs229, %p171;
	selp.b64 	%rd310, %rd308, %rd309, %p170;
	selp.b16 	%rs233, 1, %rs232, %p170;
	and.b16  	%rs234, %rs233, 255;
	add.s32 	%r255, %r510, 1024;
	cvt.u64.u32 	%rd311, %r255;
	mul.wide.u32 	%rd312, %r255, 4;
	add.s64 	%rd313, %rd1, %rd312;
	add.s64 	%rd314, %rd110, %rd311;
	ld.global.u32 	%r256, [%rd313];
	setp.eq.s32 	%p172, %r256, %r62;
	selp.u16 	%rs235, 1, 0, %p172;
	setp.ne.s16 	%p174, %rs234, 0;
	and.pred  	%p175, %p174, %p172;
	min.s64 	%rd315, %rd314, %rd310;
	setp.eq.s16 	%p176, %rs234, 0;
	selp.b64 	%rd316, %rd314, %rd310, %p176;
	selp.b16 	%rs236, %rs235, %rs233, %p176;
	selp.b64 	%rd317, %rd315, %rd316, %p175;
	selp.b16 	%rs237, 1, %rs236, %p175;
	and.b16  	%rs238, %rs237, 255;
	add.s32 	%r257, %r510, 1280;
	cvt.u64.u32 	%rd318, %r257;
	mul.wide.u32 	%rd319, %r257, 4;
	add.s64 	%rd320, %rd1, %rd319;
	add.s64 	%rd321, %rd110, %rd318;
	ld.global.u32 	%r258, [%rd320];
	setp.eq.s32 	%p177, %r258, %r62;
	selp.u16 	%rs239, 1, 0, %p177;
	setp.ne.s16 	%p179, %rs238, 0;
	and.pred  	%p180, %p179, %p177;
	min.s64 	%rd322, %rd321, %rd317;
	setp.eq.s16 	%p181, %rs238, 0;
	selp.b64 	%rd323, %rd321, %rd317, %p181;
	selp.b16 	%rs240, %rs239, %rs237, %p181;
	selp.b64 	%rd324, %rd322, %rd323, %p180;
	selp.b16 	%rs241, 1, %rs240, %p180;
	and.b16  	%rs242, %rs241, 255;
	add.s32 	%r259, %r510, 1536;
	cvt.u64.u32 	%rd325, %r259;
	mul.wide.u32 	%rd326, %r259, 4;
	add.s64 	%rd327, %rd1, %rd326;
	add.s64 	%rd328, %rd110, %rd325;
	ld.global.u32 	%r260, [%rd327];
	setp.eq.s32 	%p182, %r260, %r62;
	selp.u16 	%rs243, 1, 0, %p182;
	setp.ne.s16 	%p184, %rs242, 0;
	and.pred  	%p185, %p184, %p182;
	min.s64 	%rd329, %rd328, %rd324;
	setp.eq.s16 	%p186, %rs242, 0;
	selp.b64 	%rd330, %rd328, %rd324, %p186;
	selp.b16 	%rs244, %rs243, %rs241, %p186;
	selp.b64 	%rd331, %rd329, %rd330, %p185;
	selp.b16 	%rs245, 1, %rs244, %p185;
	and.b16  	%rs246, %rs245, 255;
	add.s32 	%r261, %r510, 1792;
	cvt.u64.u32 	%rd332, %r261;
	mul.wide.u32 	%rd333, %r261, 4;
	add.s64 	%rd334, %rd1, %rd333;
	add.s64 	%rd335, %rd110, %rd332;
	ld.global.u32 	%r262, [%rd334];
	setp.eq.s32 	%p187, %r262, %r62;
	selp.u16 	%rs247, 1, 0, %p187;
	setp.ne.s16 	%p189, %rs246, 0;
	and.pred  	%p190, %p189, %p187;
	min.s64 	%rd336, %rd335, %rd331;
	setp.eq.s16 	%p191, %rs246, 0;
	selp.b64 	%rd337, %rd335, %rd331, %p191;
	selp.b16 	%rs248, %rs247, %rs245, %p191;
	selp.b64 	%rd447, %rd336, %rd337, %p190;
	selp.b16 	%rs373, 1, %rs248, %p190;
	add.s32 	%r511, %r511, 2048;
	add.s32 	%r510, %r510, 2048;
	add.s32 	%r509, %r509, 8;
	setp.ne.s32 	%p192, %r509, 0;
	@%p192 bra 	$L__BB2_6;
	add.s32 	%r512, %r511, -1024;
$L__BB2_8:
	setp.eq.s32 	%p193, %r13, 0;
	@%p193 bra 	$L__BB2_16;
	setp.lt.u32 	%p194, %r13, 4;
	@%p194 bra 	$L__BB2_11;
	add.s32 	%r263, %r6, %r512;
	cvt.u64.u32 	%rd339, %r263;
	mul.wide.u32 	%rd340, %r263, 4;
	add.s64 	%rd341, %rd1, %rd340;
	add.s64 	%rd342, %rd110, %rd339;
	ld.global.u32 	%r264, [%rd341];
	setp.eq.s32 	%p195, %r264, %r62;
	selp.u16 	%rs250, 1, 0, %p195;
	and.b16  	%rs251, %rs373, 255;
	setp.ne.s16 	%p197, %rs251, 0;
	and.pred  	%p198, %p197, %p195;
	min.s64 	%rd343, %rd342, %rd447;
	setp.eq.s16 	%p199, %rs251, 0;
	selp.b64 	%rd344, %rd342, %rd447, %p199;
	selp.b16 	%rs252, %rs250, %rs373, %p199;
	selp.b64 	%rd345, %rd343, %rd344, %p198;
	selp.b16 	%rs253, 1, %rs252, %p198;
	and.b16  	%rs254, %rs253, 255;
	add.s32 	%r265, %r263, 256;
	cvt.u64.u32 	%rd346, %r265;
	mul.wide.u32 	%rd347, %r265, 4;
	add.s64 	%rd348, %rd1, %rd347;
	add.s64 	%rd349, %rd110, %rd346;
	ld.global.u32 	%r266, [%rd348];
	setp.eq.s32 	%p200, %r266, %r62;
	selp.u16 	%rs255, 1, 0, %p200;
	setp.ne.s16 	%p202, %rs254, 0;
	and.pred  	%p203, %p202, %p200;
	min.s64 	%rd350, %rd349, %rd345;
	setp.eq.s16 	%p204, %rs254, 0;
	selp.b64 	%rd351, %rd349, %rd345, %p204;
	selp.b16 	%rs256, %rs255, %rs253, %p204;
	selp.b64 	%rd352, %rd350, %rd351, %p203;
	selp.b16 	%rs257, 1, %rs256, %p203;
	and.b16  	%rs258, %rs257, 255;
	add.s32 	%r267, %r263, 512;
	cvt.u64.u32 	%rd353, %r267;
	mul.wide.u32 	%rd354, %r267, 4;
	add.s64 	%rd355, %rd1, %rd354;
	add.s64 	%rd356, %rd110, %rd353;
	ld.global.u32 	%r268, [%rd355];
	setp.eq.s32 	%p205, %r268, %r62;
	selp.u16 	%rs259, 1, 0, %p205;
	setp.ne.s16 	%p207, %rs258, 0;
	and.pred  	%p208, %p207, %p205;
	min.s64 	%rd357, %rd356, %rd352;
	setp.eq.s16 	%p209, %rs258, 0;
	selp.b64 	%rd358, %rd356, %rd352, %p209;
	selp.b16 	%rs260, %rs259, %rs257, %p209;
	selp.b64 	%rd359, %rd357, %rd358, %p208;
	selp.b16 	%rs261, 1, %rs260, %p208;
	and.b16  	%rs262, %rs261, 255;
	add.s32 	%r269, %r263, 768;
	cvt.u64.u32 	%rd360, %r269;
	mul.wide.u32 	%rd361, %r269, 4;
	add.s64 	%rd362, %rd1, %rd361;
	add.s64 	%rd363, %rd110, %rd360;
	ld.global.u32 	%r270, [%rd362];
	setp.eq.s32 	%p210, %r270, %r62;
	selp.u16 	%rs263, 1, 0, %p210;
	setp.ne.s16 	%p212, %rs262, 0;
	and.pred  	%p213, %p212, %p210;
	min.s64 	%rd364, %rd363, %rd359;
	setp.eq.s16 	%p214, %rs262, 0;
	selp.b64 	%rd365, %rd363, %rd359, %p214;
	selp.b16 	%rs264, %rs263, %rs261, %p214;
	selp.b64 	%rd447, %rd364, %rd365, %p213;
	selp.b16 	%rs373, 1, %rs264, %p213;
	add.s32 	%r512, %r512, 1024;
$L__BB2_11:
	and.b32  	%r271, %r12, 3;
	setp.eq.s32 	%p215, %r271, 0;
	@%p215 bra 	$L__BB2_16;
	setp.eq.s32 	%p216, %r271, 1;
	@%p216 bra 	$L__BB2_14;
	add.s32 	%r272, %r6, %r512;
	cvt.u64.u32 	%rd367, %r272;
	mul.wide.u32 	%rd368, %r272, 4;
	add.s64 	%rd369, %rd1, %rd368;
	add.s64 	%rd370, %rd110, %rd367;
	ld.global.u32 	%r273, [%rd369];
	setp.eq.s32 	%p217, %r273, %r62;
	selp.u16 	%rs266, 1, 0, %p217;
	and.b16  	%rs267, %rs373, 255;
	setp.ne.s16 	%p219, %rs267, 0;
	and.pred  	%p220, %p219, %p217;
	min.s64 	%rd371, %rd370, %rd447;
	setp.eq.s16 	%p221, %rs267, 0;
	selp.b64 	%rd372, %rd370, %rd447, %p221;
	selp.b16 	%rs268, %rs266, %rs373, %p221;
	selp.b64 	%rd373, %rd371, %rd372, %p220;
	selp.b16 	%rs269, 1, %rs268, %p220;
	and.b16  	%rs270, %rs269, 255;
	add.s32 	%r274, %r272, 256;
	cvt.u64.u32 	%rd374, %r274;
	mul.wide.u32 	%rd375, %r274, 4;
	add.s64 	%rd376, %rd1, %rd375;
	add.s64 	%rd377, %rd110, %rd374;
	ld.global.u32 	%r275, [%rd376];
	setp.eq.s32 	%p222, %r275, %r62;
	selp.u16 	%rs271, 1, 0, %p222;
	setp.ne.s16 	%p224, %rs270, 0;
	and.pred  	%p225, %p224, %p222;
	min.s64 	%rd378, %rd377, %rd373;
	setp.eq.s16 	%p226, %rs270, 0;
	selp.b64 	%rd379, %rd377, %rd373, %p226;
	selp.b16 	%rs272, %rs271, %rs269, %p226;
	selp.b64 	%rd447, %rd378, %rd379, %p225;
	selp.b16 	%rs373, 1, %rs272, %p225;
	add.s32 	%r512, %r512, 512;
$L__BB2_14:
	and.b32  	%r276, %r11, 256;
	setp.ne.s32 	%p227, %r276, 0;
	@%p227 bra 	$L__BB2_16;
	add.s32 	%r277, %r6, %r512;
	cvt.u64.u32 	%rd380, %r277;
	mul.wide.u32 	%rd381, %r277, 4;
	add.s64 	%rd382, %rd1, %rd381;
	add.s64 	%rd383, %rd110, %rd380;
	ld.global.u32 	%r278, [%rd382];
	setp.eq.s32 	%p228, %r278, %r62;
	selp.u16 	%rs273, 1, 0, %p228;
	and.b16  	%rs274, %rs373, 255;
	setp.ne.s16 	%p230, %rs274, 0;
	and.pred  	%p231, %p230, %p228;
	min.s64 	%rd384, %rd383, %rd447;
	setp.eq.s16 	%p232, %rs274, 0;
	selp.b64 	%rd385, %rd383, %rd447, %p232;
	selp.b16 	%rs275, %rs273, %rs373, %p232;
	selp.b64 	%rd447, %rd384, %rd385, %p231;
	selp.b16 	%rs373, 1, %rs275, %p231;
$L__BB2_16:
	setp.lt.u32 	%p233, %r7, 256;
	@%p233 bra 	$L__BB2_41;
	// begin inline asm
	mov.u32 %r397, %laneid;
	// end inline asm
	cvt.u32.u16 	%r418, %rs373;
	and.b32  	%r399, %r418, 255;
	mov.b32 	%r415, 1;
	mov.b32 	%r416, 31;
	mov.b32 	%r417, -1;
	// begin inline asm
	shfl.sync.down.b32 %r398, %r399, %r415, %r416, %r417;
	// end inline asm
	// begin inline asm
	shfl.sync.down.b32 %r403, %r404, %r415, %r416, %r417;
	// end inline asm
	mov.b64 	{%r409, %r414}, %rd447;
	// begin inline asm
	shfl.sync.down.b32 %r408, %r409, %r415, %r416, %r417;
	// end inline asm
	// begin inline asm
	shfl.sync.down.b32 %r413, %r414, %r415, %r416, %r417;
	// end inline asm
	mov.b64 	%rd17, {%r408, %r413};
	cvt.u16.u32 	%rs15, %r398;
	setp.gt.s32 	%p283, %r397, 30;
	@%p283 bra 	$L__BB2_21;
	and.b16  	%rs317, %rs373, 255;
	setp.eq.s16 	%p284, %rs317, 0;
	and.b16  	%rs318, %rs15, 255;
	setp.eq.s16 	%p285, %rs318, 0;
	or.pred  	%p286, %p284, %p285;
	@%p286 bra 	$L__BB2_20;
	min.s64 	%rd447, %rd17, %rd447;
	mov.b16 	%rs373, 1;
	bra.uni 	$L__BB2_21;
$L__BB2_20:
	setp.eq.s16 	%p287, %rs317, 0;
	selp.b64 	%rd447, %rd17, %rd447, %p287;
	selp.b16 	%rs373, %rs15, %rs373, %p287;
$L__BB2_21:
	cvt.u32.u16 	%r439, %rs373;
	and.b32  	%r420, %r439, 255;
	mov.b32 	%r436, 2;
	mov.b32 	%r437, 31;
	mov.b32 	%r438, -1;
	// begin inline asm
	shfl.sync.down.b32 %r419, %r420, %r436, %r437, %r438;
	// end inline asm
	// begin inline asm
	shfl.sync.down.b32 %r424, %r425, %r436, %r437, %r438;
	// end inline asm
	mov.b64 	{%r430, %r435}, %rd447;
	// begin inline asm
	shfl.sync.down.b32 %r429, %r430, %r436, %r437, %r438;
	// end inline asm
	// begin inline asm
	shfl.sync.down.b32 %r434, %r435, %r436, %r437, %r438;
	// end inline asm
	mov.b64 	%rd21, {%r429, %r434};
	cvt.u16.u32 	%rs18, %r419;
	setp.gt.s32 	%p288, %r397, 29;
	@%p288 bra 	$L__BB2_25;
	and.b16  	%rs321, %rs373, 255;
	setp.eq.s16 	%p289, %rs321, 0;
	and.b16  	%rs322, %rs18, 255;
	setp.eq.s16 	%p290, %rs322, 0;
	or.pred  	%p291, %p289, %p290;
	@%p291 bra 	$L__BB2_24;
	min.s64 	%rd447, %rd21, %rd447;
	mov.b16 	%rs373, 1;
	bra.uni 	$L__BB2_25;
$L__BB2_24:
	setp.eq.s16 	%p292, %rs321, 0;
	selp.b64 	%rd447, %rd21, %rd447, %p292;
	selp.b16 	%rs373, %rs18, %rs373, %p292;
$L__BB2_25:
	cvt.u32.u16 	%r460, %rs373;
	and.b32  	%r441, %r460, 255;
	mov.b32 	%r457, 4;
	mov.b32 	%r458, 31;
	mov.b32 	%r459, -1;
	// begin inline asm
	shfl.sync.down.b32 %r440, %r441, %r457, %r458, %r459;
	// end inline asm
	// begin inline asm
	shfl.sync.down.b32 %r445, %r446, %r457, %r458, %r459;
	// end inline asm
	mov.b64 	{%r451, %r456}, %rd447;
	// begin inline asm
	shfl.sync.down.b32 %r450, %r451, %r457, %r458, %r459;
	// end inline asm
	// begin inline asm
	shfl.sync.down.b32 %r455, %r456, %r457, %r458, %r459;
	// end inline asm
	mov.b64 	%rd25, {%r450, %r455};
	cvt.u16.u32 	%rs21, %r440;
	setp.gt.s32 	%p293, %r397, 27;
	@%p293 bra 	$L__BB2_29;
	and.b16  	%rs325, %rs373, 255;
	setp.eq.s16 	%p294, %rs325, 0;
	and.b16  	%rs326, %rs21, 255;
	setp.eq.s16 	%p295, %rs326, 0;
	or.pred  	%p296, %p294, %p295;
	@%p296 bra 	$L__BB2_28;
	min.s64 	%rd447, %rd25, %rd447;
	mov.b16 	%rs373, 1;
	bra.uni 	$L__BB2_29;
$L__BB2_28:
	setp.eq.s16 	%p297, %rs325, 0;
	selp.b64 	%rd447, %rd25, %rd447, %p297;
	selp.b16 	%rs373, %rs21, %rs373, %p297;
$L__BB2_29:
	cvt.u32.u16 	%r481, %rs373;
	and.b32  	%r462, %r481, 255;
	mov.b32 	%r478, 8;
	mov.b32 	%r479, 31;
	mov.b32 	%r480, -1;
	// begin inline asm
	shfl.sync.down.b32 %r461, %r462, %r478, %r479, %r480;
	// end inline asm
	// begin inline asm
	shfl.sync.down.b32 %r466, %r467, %r478, %r479, %r480;
	// end inline asm
	mov.b64 	{%r472, %r477}, %rd447;
	// begin inline asm
	shfl.sync.down.b32 %r471, %r472, %r478, %r479, %r480;
	// end inline asm
	// begin inline asm
	shfl.sync.down.b32 %r476, %r477, %r478, %r479, %r480;
	// end inline asm
	mov.b64 	%rd29, {%r471, %r476};
	cvt.u16.u32 	%rs24, %r461;
	setp.gt.s32 	%p298, %r397, 23;
	@%p298 bra 	$L__BB2_33;
	and.b16  	%rs329, %rs373, 255;
	setp.eq.s16 	%p299, %rs329, 0;
	and.b16  	%rs330, %rs24, 255;
	setp.eq.s16 	%p300, %rs330, 0;
	or.pred  	%p301, %p299, %p300;
	@%p301 bra 	$L__BB2_32;
	min.s64 	%rd447, %rd29, %rd447;
	mov.b16 	%rs373, 1;
	bra.uni 	$L__BB2_33;
$L__BB2_32:
	setp.eq.s16 	%p302, %rs329, 0;
	selp.b64 	%rd447, %rd29, %rd447, %p302;
	selp.b16 	%rs373, %rs24, %rs373, %p302;
$L__BB2_33:
	cvt.u32.u16 	%r502, %rs373;
	and.b32  	%r483, %r502, 255;
	mov.b32 	%r499, 16;
	mov.b32 	%r500, 31;
	mov.b32 	%r501, -1;
	// begin inline asm
	shfl.sync.down.b32 %r482, %r483, %r499, %r500, %r501;
	// end inline asm
	// begin inline asm
	shfl.sync.down.b32 %r487, %r488, %r499, %r500, %r501;
	// end inline asm
	mov.b64 	{%r493, %r498}, %rd447;
	// begin inline asm
	shfl.sync.down.b32 %r492, %r493, %r499, %r500, %r501;
	// end inline asm
	// begin inline asm
	shfl.sync.down.b32 %r497, %r498, %r499, %r500, %r501;
	// end inline asm
	mov.b64 	%rd33, {%r492, %r497};
	cvt.u16.u32 	%rs27, %r482;
	setp.gt.s32 	%p303, %r397, 15;
	@%p303 bra 	$L__BB2_37;
	and.b16  	%rs333, %rs373, 255;
	setp.eq.s16 	%p304, %rs333, 0;
	and.b16  	%rs334, %rs27, 255;
	setp.eq.s16 	%p305, %rs334, 0;
	or.pred  	%p306, %p304, %p305;
	@%p306 bra 	$L__BB2_36;
	min.s64 	%rd447, %rd33, %rd447;
	mov.b16 	%rs373, 1;
	bra.uni 	$L__BB2_37;
$L__BB2_36:
	setp.eq.s16 	%p307, %rs333, 0;
	selp.b64 	%rd447, %rd33, %rd447, %p307;
	selp.b16 	%rs373, %rs27, %rs373, %p307;
$L__BB2_37:
	setp.ne.s32 	%p308, %r397, 0;
	@%p308 bra 	$L__BB2_39;
	shr.u32 	%r503, %r8, 1;
	and.b32  	%r504, %r503, 496;
	mov.u32 	%r505, _ZZN3cub18CUB_300001_SM_10006detail6reduce18DeviceReduceKernelINS2_10policy_hubIN4cuda3std3__45tupleIJblEEEjN6thrust24THRUST_300001_SM_1000_NS8cuda_cub9__find_if7functorIS9_EEE10Policy1000ENSB_12zip_iteratorINS8_IJNSD_26transform_input_iterator_tIbNSB_6detail15normal_iteratorINSB_10device_ptrIiEEEE11is_equal_toEENSB_17counting_iteratorIlNSB_11use_defaultESS_SS_EEEEEEEjSF_S9_NS7_10__identityEEEvT0_PT3_T1_NS0_13GridEvenShareIS10_EET2_T4_E12temp_storage;
	add.s32 	%r506, %r505, %r504;
	st.shared.u8 	[%r506+8], %rs373;
	st.shared.u64 	[%r506+16], %rd447;
$L__BB2_39:
	bar.sync 	0;
	setp.ne.s32 	%p309, %r8, 0;
	@%p309 bra 	$L__BB2_119;
	ld.shared.u8 	%rs337, [_ZZN3cub18CUB_300001_SM_10006detail6reduce18DeviceReduceKernelINS2_10policy_hubIN4cuda3std3__45tupleIJblEEEjN6thrust24THRUST_300001_SM_1000_NS8cuda_cub9__find_if7functorIS9_EEE10Policy1000ENSB_12zip_iteratorINS8_IJNSD_26transform_input_iterator_tIbNSB_6detail15normal_iteratorINSB_10device_ptrIiEEEE11is_equal_toEENSB_17counting_iteratorIlNSB_11use_defaultESS_SS_EEEEEEEjSF_S9_NS7_10__identityEEEvT0_PT3_T1_NS0_13GridEvenShareIS10_EET2_T4_E12temp_storage+24];
	ld.shared.u64 	%rd407, [_ZZN3cub18CUB_300001_SM_10006detail6reduce18DeviceReduceKernelINS2_10policy_hubIN4cuda3std3__45tupleIJblEEEjN6thrust24THRUST_300001_SM_1000_NS8cuda_cub9__find_if7functorIS9_EEE10Policy1000ENSB_12zip_iteratorINS8_IJNSD_26transform_input_iterator_tIbNSB_6detail15normal_iteratorINSB_10device_ptrIiEEEE11is_equal_toEENSB_17counting_iteratorIlNSB_11use_defaultESS_SS_EEEEEEEjSF_S9_NS7_10__identityEEEvT0_PT3_T1_NS0_13GridEvenShareIS10_EET2_T4_E12temp_storage+32];
	and.b16  	%rs338, %rs373, 255;
	setp.eq.s16 	%p310, %rs338, 0;
	setp.eq.s16 	%p311, %rs337, 0;
	min.s64 	%rd408, %rd407, %rd447;
	selp.b16 	%rs339, %rs373, 1, %p311;
	selp.b16 	%rs340, %rs337, %rs339, %p310;
	and.b16  	%rs341, %rs340, 255;
	selp.b64 	%rd409, %rd447, %rd408, %p311;
	selp.b64 	%rd410, %rd407, %rd409, %p310;
	ld.shared.u8 	%rs342, [_ZZN3cub18CUB_300001_SM_10006detail6reduce18DeviceReduceKernelINS2_10policy_hubIN4cuda3std3__45tupleIJblEEEjN6thrust24THRUST_300001_SM_1000_NS8cuda_cub9__find_if7functorIS9_EEE10Policy1000ENSB_12zip_iteratorINS8_IJNSD_26transform_input_iterator_tIbNSB_6detail15normal_iteratorINSB_10device_ptrIiEEEE11is_equal_toEENSB_17counting_iteratorIlNSB_11use_defaultESS_SS_EEEEEEEjSF_S9_NS7_10__identityEEEvT0_PT3_T1_NS0_13GridEvenShareIS10_EET2_T4_E12temp_storage+40];
	ld.shared.u64 	%rd411, [_ZZN3cub18CUB_300001_SM_10006detail6reduce18DeviceReduceKernelINS2_10policy_hubIN4cuda3std3__45tupleIJblEEEjN6thrust24THRUST_300001_SM_1000_NS8cuda_cub9__find_if7functorIS9_EEE10Policy1000ENSB_12zip_iteratorINS8_IJNSD_26transform_input_iterator_tIbNSB_6detail15normal_iteratorINSB_10device_ptrIiEEEE11is_equal_toEENSB_17counting_iteratorIlNSB_11use_defaultESS_SS_EEEEEEEjSF_S9_NS7_10__identityEEEvT0_PT3_T1_NS0_13GridEvenShareIS10_EET2_T4_E12temp_storage+48];
	setp.eq.s16 	%p312, %rs341, 0;
	setp.eq.s16 	%p313, %rs342, 0;
	min.s64 	%rd412, %rd411, %rd410;
	selp.b16 	%rs343, %rs340, 1, %p313;
	selp.b16 	%rs344, %rs342, %rs343, %p312;
	and.b16  	%rs345, %rs344, 255;
	selp.b64 	%rd413, %rd410, %rd412, %p313;
	selp.b64 	%rd414, %rd411, %rd413, %p312;
	ld.shared.u8 	%rs346, [_ZZN3cub18CUB_300001_SM_10006detail6reduce18DeviceReduceKernelINS2_10policy_hubIN4cuda3std3__45tupleIJblEEEjN6thrust24THRUST_300001_SM_1000_NS8cuda_cub9__find_if7functorIS9_EEE10Policy1000ENSB_12zip_iteratorINS8_IJNSD_26transform_input_iterator_tIbNSB_6detail15normal_iteratorINSB_10device_ptrIiEEEE11is_equal_toEENSB_17counting_iteratorIlNSB_11use_defaultESS_SS_EEEEEEEjSF_S9_NS7_10__identityEEEvT0_PT3_T1_NS0_13GridEvenShareIS10_EET2_T4_E12temp_storage+56];
	ld.shared.u64 	%rd415, [_ZZN3cub18CUB_300001_SM_10006detail6reduce18DeviceReduceKernelINS2_10policy_hubIN4cuda3std3__45tupleIJblEEEjN6thrust24THRUST_300001_SM_1000_NS8cuda_cub9__find_if7functorIS9_EEE10Policy1000ENSB_12zip_iteratorINS8_IJNSD_26transform_input_iterator_tIbNSB_6detail15normal_iteratorINSB_10device_ptrIiEEEE11is_equal_toEENSB_17counting_iteratorIlNSB_11use_defaultESS_SS_EEEEEEEjSF_S9_NS7_10__identityEEEvT0_PT3_T1_NS0_13GridEvenShareIS10_EET2_T4_E12temp_storage+64];
	setp.eq.s16 	%p314, %rs345, 0;
	setp.eq.s16 	%p315, %rs346, 0;
	min.s64 	%rd416, %rd415, %rd414;
	selp.b16 	%rs347, %rs344, 1, %p315;
	selp.b16 	%rs348, %rs346, %rs347, %p314;
	and.b16  	%rs349, %rs348, 255;
	selp.b64 	%rd417, %rd414, %rd416, %p315;
	selp.b64 	%rd418, %rd415, %rd417, %p314;
	ld.shared.u8 	%rs350, [_ZZN3cub18CUB_300001_SM_10006detail6reduce18DeviceReduceKernelINS2_10policy_hubIN4cuda3std3__45tupleIJblEEEjN6thrust24THRUST_300001_SM_1000_NS8cuda_cub9__find_if7functorIS9_EEE10Policy1000ENSB_12zip_iteratorINS8_IJNSD_26transform_input_iterator_tIbNSB_6detail15normal_iteratorINSB_10device_ptrIiEEEE11is_equal_toEENSB_17counting_iteratorIlNSB_11use_defaultESS_SS_EEEEEEEjSF_S9_NS7_10__identityEEEvT0_PT3_T1_NS0_13GridEvenShareIS10_EET2_T4_E12temp_storage+72];
	ld.shared.u64 	%rd419, [_ZZN3cub18CUB_300001_SM_10006detail6reduce18DeviceReduceKernelINS2_10policy_hubIN4cuda3std3__45tupleIJblEEEjN6thrust24THRUST_300001_SM_1000_NS8cuda_cub9__find_if7functorIS9_EEE10Policy1000ENSB_12zip_iteratorINS8_IJNSD_26transform_input_iterator_tIbNSB_6detail15normal_iteratorINSB_10device_ptrIiEEEE11is_equal_toEENSB_17counting_iteratorIlNSB_11use_defaultESS_SS_EEEEEEEjSF_S9_NS7_10__identityEEEvT0_PT3_T1_NS0_13GridEvenShareIS10_EET2_T4_E12temp_storage+80];
	setp.eq.s16 	%p316, %rs349, 0;
	setp.eq.s16 	%p317, %rs350, 0;
	min.s64 	%rd420, %rd419, %rd418;
	selp.b16 	%rs351, %rs348, 1, %p317;
	selp.b16 	%rs352, %rs350, %rs351, %p316;
	and.b16  	%rs353, %rs352, 255;
	selp.b64 	%rd421, %rd418, %rd420, %p317;
	selp.b64 	%rd422, %rd419, %rd421, %p316;
	ld.shared.u8 	%rs354, [_ZZN3cub18CUB_300001_SM_10006detail6reduce18DeviceReduceKernelINS2_10policy_hubIN4cuda3std3__45tupleIJblEEEjN6thrust24THRUST_300001_SM_1000_NS8cuda_cub9__find_if7functorIS9_EEE10Policy1000ENSB_12zip_iteratorINS8_IJNSD_26transform_input_iterator_tIbNSB_6detail15normal_iteratorINSB_10device_ptrIiEEEE11is_equal_toEENSB_17counting_iteratorIlNSB_11use_defaultESS_SS_EEEEEEEjSF_S9_NS7_10__identityEEEvT0_PT3_T1_NS0_13GridEvenShareIS10_EET2_T4_E12temp_storage+88];
	ld.shared.u64 	%rd423, [_ZZN3cub18CUB_300001_SM_10006detail6reduce18DeviceReduceKernelINS2_10policy_hubIN4cuda3std3__45tupleIJblEEEjN6thrust24THRUST_300001_SM_1000_NS8cuda_cub9__find_if7functorIS9_EEE10Policy1000ENSB_12zip_iteratorINS8_IJNSD_26transform_input_iterator_tIbNSB_6detail15normal_iteratorINSB_10device_ptrIiEEEE11is_equal_toEENSB_17counting_iteratorIlNSB_11use_defaultESS_SS_EEEEEEEjSF_S9_NS7_10__identityEEEvT0_PT3_T1_NS0_13GridEvenShareIS10_EET2_T4_E12temp_storage+96];
	setp.eq.s16 	%p318, %rs353, 0;
	setp.eq.s16 	%p319, %rs354, 0;
	min.s64 	%rd424, %rd423, %rd422;
	selp.b16 	%rs355, %rs352, 1, %p319;
	selp.b16 	%rs356, %rs354, %rs355, %p318;
	and.b16  	%rs357, %rs356, 255;
	selp.b64 	%rd425, %rd422, %rd424, %p319;
	selp.b64 	%rd426, %rd423, %rd425, %p318;
	ld.shared.u8 	%rs358, [_ZZN3cub18CUB_300001_SM_10006detail6reduce18DeviceReduceKernelINS2_10policy_hubIN4cuda3std3__45tupleIJblEEEjN6thrust24THRUST_300001_SM_1000_NS8cuda_cub9__find_if7functorIS9_EEE10Policy1000ENSB_12zip_iteratorINS8_IJNSD_26transform_input_iterator_tIbNSB_6detail15normal_iteratorINSB_10device_ptrIiEEEE11is_equal_toEENSB_17counting_iteratorIlNSB_11use_defaultESS_SS_EEEEEEEjSF_S9_NS7_10__identityEEEvT0_PT3_T1_NS0_13GridEvenShareIS10_EET2_T4_E12temp_storage+104];
	ld.shared.u64 	%rd427, [_ZZN3cub18CUB_300001_SM_10006detail6reduce18DeviceReduceKernelINS2_10policy_hubIN4cuda3std3__45tupleIJblEEEjN6thrust24THRUST_300001_SM_1000_NS8cuda_cub9__find_if7functorIS9_EEE10Policy1000ENSB_12zip_iteratorINS8_IJNSD_26transform_input_iterator_tIbNSB_6detail15normal_iteratorINSB_10device_ptrIiEEEE11is_equal_toEENSB_17counting_iteratorIlNSB_11use_defaultESS_SS_EEEEEEEjSF_S9_NS7_10__identityEEEvT0_PT3_T1_NS0_13GridEvenShareIS10_EET2_T4_E12temp_storage+112];
	setp.eq.s16 	%p320, %rs357, 0;
	setp.eq.s16 	%p321, %rs358, 0;
	min.s64 	%rd428, %rd427, %rd426;
	selp.b16 	%rs359, %rs356, 1, %p321;
	selp.b16 	%rs360, %rs358, %rs359, %p320;
	and.b16  	%rs361, %rs360, 255;
	selp.b64 	%rd429, %rd426, %rd428, %p321;
	selp.b64 	%rd430, %rd427, %rd429, %p320;
	ld.shared.u8 	%rs362, [_ZZN3cub18CUB_300001_SM_10006detail6reduce18DeviceReduceKernelINS2_10policy_hubIN4cuda3std3__45tupleIJblEEEjN6thrust24THRUST_300001_SM_1000_NS8cuda_cub9__find_if7functorIS9_EEE10Policy1000ENSB_12zip_iteratorINS8_IJNSD_26transform_input_iterator_tIbNSB_6detail15normal_iteratorINSB_10device_ptrIiEEEE11is_equal_toEENSB_17counting_iteratorIlNSB_11use_defaultESS_SS_EEEEEEEjSF_S9_NS7_10__identityEEEvT0_PT3_T1_NS0_13GridEvenShareIS10_EET2_T4_E12temp_storage+120];
	ld.shared.u64 	%rd431, [_ZZN3cub18CUB_300001_SM_10006detail6reduce18DeviceReduceKernelINS2_10policy_hubIN4cuda3std3__45tupleIJblEEEjN6thrust24THRUST_300001_SM_1000_NS8cuda_cub9__find_if7functorIS9_EEE10Policy1000ENSB_12zip_iteratorINS8_IJNSD_26transform_input_iterator_tIbNSB_6detail15normal_iteratorINSB_10device_ptrIiEEEE11is_equal_toEENSB_17counting_iteratorIlNSB_11use_defaultESS_SS_EEEEEEEjSF_S9_NS7_10__identityEEEvT0_PT3_T1_NS0_13GridEvenShareIS10_EET2_T4_E12temp_storage+128];
	setp.eq.s16 	%p322, %rs361, 0;
	setp.eq.s16 	%p323, %rs362, 0;
	min.s64 	%rd432, %rd431, %rd430;
	selp.b16 	%rs363, %rs360, 1, %p323;
	selp.b16 	%rs373, %rs362, %rs363, %p322;
	selp.b64 	%rd433, %rd430, %rd432, %p323;
	selp.b64 	%rd447, %rd431, %rd433, %p322;
	bra.uni 	$L__BB2_119;
$L__BB2_41:
	// begin inline asm
	mov.u32 %r279, %laneid;
	// end inline asm
	and.b32  	%r300, %r8, 992;
	add.s32 	%r301, %r300, 32;
	setp.gt.u32 	%p234, %r301, %r7;
	not.b32 	%r302, %r300;
	add.s32 	%r303, %r7, %r302;
	selp.b32 	%r298, %r303, 31, %p234;
	cvt.u32.u16 	%r304, %rs373;
	and.b32  	%r281, %r304, 255;
	mov.b32 	%r297, 1;
	mov.b32 	%r299, -1;
	// begin inline asm
	shfl.sync.down.b32 %r280, %r281, %r297, %r298, %r299;
	// end inline asm
	// begin inline asm
	shfl.sync.down.b32 %r285, %r286, %r297, %r298, %r299;
	// end inline asm
	mov.b64 	{%r291, %r296}, %rd447;
	// begin inline asm
	shfl.sync.down.b32 %r290, %r291, %r297, %r298, %r299;
	// end inline asm
	// begin inline asm
	shfl.sync.down.b32 %r295, %r296, %r297, %r298, %r299;
	// end inline asm
	mov.b64 	%rd38, {%r290, %r295};
	cvt.u16.u32 	%rs31, %r280;
	setp.ge.s32 	%p235, %r279, %r298;
	@%p235 bra 	$L__BB2_45;
	and.b16  	%rs276, %rs373, 255;
	setp.eq.s16 	%p236, %rs276, 0;
	and.b16  	%rs277, %rs31, 255;
	setp.eq.s16 	%p237, %rs277, 0;
	or.pred  	%p238, %p236, %p237;
	@%p238 bra 	$L__BB2_44;
	min.s64 	%rd447, %rd38, %rd447;
	mov.b16 	%rs373, 1;
	bra.uni 	$L__BB2_45;
$L__BB2_44:
	setp.eq.s16 	%p239, %rs276, 0;
	selp.b16 	%rs373, %rs31, %rs373, %p239;
	selp.b64 	%rd447, %rd38, %rd447, %p239;
$L__BB2_45:
	cvt.u32.u16 	%r325, %rs373;
	and.b32  	%r306, %r325, 255;
	mov.b32 	%r322, 2;
	mov.b32 	%r324, -1;
	// begin inline asm
	shfl.sync.down.b32 %r305, %r306, %r322, %r298, %r324;
	// end inline asm
	// begin inline asm
	shfl.sync.down.b32 %r310, %r311, %r322, %r298, %r324;
	// end inline asm
	mov.b64 	{%r316, %r321}, %rd447;
	// begin inline asm
	shfl.sync.down.b32 %r315, %r316, %r322, %r298, %r324;
	// end inline asm
	// begin inline asm
	shfl.sync.down.b32 %r320, %r321, %r322, %r298, %r324;
	// end inline asm
	mov.b64 	%rd42, {%r315, %r320};
	cvt.u16.u32 	%rs34, %r305;
	add.s32 	%r326, %r279, 2;
	setp.gt.s32 	%p240, %r326, %r298;
	@%p240 bra 	$L__BB2_49;
	and.b16  	%rs280, %rs373, 255;
	setp.eq.s16 	%p241, %rs280, 0;
	and.b16  	%rs281, %rs34, 255;
	setp.eq.s16 	%p242, %rs281, 0;
	or.pred  	%p243, %p241, %p242;
	@%p243 bra 	$L__BB2_48;
	min.s64 	%rd447, %rd42, %rd447;
	mov.b16 	%rs373, 1;
	bra.uni 	$L__BB2_49;
$L__BB2_48:
	setp.eq.s16 	%p244, %rs280, 0;
	selp.b16 	%rs373, %rs34, %rs373, %p244;
	selp.b64 	%rd447, %rd42, %rd447, %p244;
$L__BB2_49:
	cvt.u32.u16 	%r347, %rs373;
	and.b32  	%r328, %r347, 255;
	mov.b32 	%r344, 4;
	mov.b32 	%r346, -1;
	// begin inline asm
	shfl.sync.down.b32 %r327, %r328, %r344, %r298, %r346;
	// end inline asm
	// begin inline asm
	shfl.sync.down.b32 %r332, %r333, %r344, %r298, %r346;
	// end inline asm
	mov.b64 	{%r338, %r343}, %rd447;
	// begin inline asm
	shfl.sync.down.b32 %r337, %r338, %r344, %r298, %r346;
	// end inline asm
	// begin inline asm
	shfl.sync.down.b32 %r342, %r343, %r344, %r298, %r346;
	// end inline asm
	mov.b64 	%rd46, {%r337, %r342};
	cvt.u16.u32 	%rs37, %r327;
	add.s32 	%r348, %r279, 4;
	setp.gt.s32 	%p245, %r348, %r298;
	@%p245 bra 	$L__BB2_53;
	and.b16  	%rs284, %rs373, 255;
	setp.eq.s16 	%p246, %rs284, 0;
	and.b16  	%rs285, %rs37, 255;
	setp.eq.s16 	%p247, %rs285, 0;
	or.pred  	%p248, %p246, %p247;
	@%p248 bra 	$L__BB2_52;
	min.s64 	%rd447, %rd46, %rd447;
	mov.b16 	%rs373, 1;
	bra.uni 	$L__BB2_53;
$L__BB2_52:
	setp.eq.s16 	%p249, %rs284, 0;
	selp.b16 	%rs373, %rs37, %rs373, %p249;
	selp.b64 	%rd447, %rd46, %rd447, %p249;
$L__BB2_53:
	cvt.u32.u16 	%r369, %rs373;
	and.b32  	%r350, %r369, 255;
	mov.b32 	%r366, 8;
	mov.b32 	%r368, -1;
	// begin inline asm
	shfl.sync.down.b32 %r349, %r350, %r366, %r298, %r368;
	// end inline asm
	// begin inline asm
	shfl.sync.down.b32 %r354, %r355, %r366, %r298, %r368;
	// end inline asm
	mov.b64 	{%r360, %r365}, %rd447;
	// begin inline asm
	shfl.sync.down.b32 %r359, %r360, %r366, %r298, %r368;
	// end inline asm
	// begin inline asm
	shfl.sync.down.b32 %r364, %r365, %r366, %r298, %r368;
	// end inline asm
	mov.b64 	%rd50, {%r359, %r364};
	cvt.u16.u32 	%rs40, %r349;
	add.s32 	%r370, %r279, 8;
	setp.gt.s32 	%p250, %r370, %r298;
	@%p250 bra 	$L__BB2_57;
	and.b16  	%rs288, %rs373, 255;
	setp.eq.s16 	%p251, %rs288, 0;
	and.b16  	%rs289, %rs40, 255;
	setp.eq.s16 	%p252, %rs289, 0;
	or.pred  	%p253, %p251, %p252;
	@%p253 bra 	$L__BB2_56;
	min.s64 	%rd447, %rd50, %rd447;
	mov.b16 	%rs373, 1;
	bra.uni 	$L__BB2_57;
$L__BB2_56:
	setp.eq.s16 	%p254, %rs288, 0;
	selp.b16 	%rs373, %rs40, %rs373, %p254;
	selp.b64 	%rd447, %rd50, %rd447, %p254;
$L__BB2_57:
	cvt.u32.u16 	%r391, %rs373;
	and.b32  	%r372, %r391, 255;
	mov.b32 	%r388, 16;
	mov.b32 	%r390, -1;
	// begin inline asm
	shfl.sync.down.b32 %r371, %r372, %r388, %r298, %r390;
	// end inline asm
	// begin inline asm
	shfl.sync.down.b32 %r376, %r377, %r388, %r298, %r390;
	// end inline asm
	mov.b64 	{%r382, %r387}, %rd447;
	// begin inline asm
	shfl.sync.down.b32 %r381, %r382, %r388, %r298, %r390;
	// end inline asm
	// begin inline asm
	shfl.sync.down.b32 %r386, %r387, %r388, %r298, %r390;
	// end inline asm
	mov.b64 	%rd54, {%r381, %r386};
	cvt.u16.u32 	%rs43, %r371;
	add.s32 	%r392, %r279, 16;
	setp.gt.s32 	%p255, %r392, %r298;
	@%p255 bra 	$L__BB2_61;
	and.b16  	%rs292, %rs373, 255;
	setp.eq.s16 	%p256, %rs292, 0;
	and.b16  	%rs293, %rs43, 255;
	setp.eq.s16 	%p257, %rs293, 0;
	or.pred  	%p258, %p256, %p257;
	@%p258 bra 	$L__BB2_60;
	min.s64 	%rd447, %rd54, %rd447;
	mov.b16 	%rs373, 1;
	bra.uni 	$L__BB2_61;
$L__BB2_60:
	setp.eq.s16 	%p259, %rs292, 0;
	selp.b16 	%rs373, %rs43, %rs373, %p259;
	selp.b64 	%rd447, %rd54, %rd447, %p259;
$L__BB2_61:
	setp.ne.s32 	%p260, %r279, 0;
	@%p260 bra 	$L__BB2_63;
	shr.u32 	%r393, %r8, 1;
	and.b32  	%r394, %r393, 496;
	mov.u32 	%r395, _ZZN3cub18CUB_300001_SM_10006detail6reduce18DeviceReduceKernelINS2_10policy_hubIN4cuda3std3__45tupleIJblEEEjN6thrust24THRUST_300001_SM_1000_NS8cuda_cub9__find_if7functorIS9_EEE10Policy1000ENSB_12zip_iteratorINS8_IJNSD_26transform_input_iterator_tIbNSB_6detail15normal_iteratorINSB_10device_ptrIiEEEE11is_equal_toEENSB_17counting_iteratorIlNSB_11use_defaultESS_SS_EEEEEEEjSF_S9_NS7_10__identityEEEvT0_PT3_T1_NS0_13GridEvenShareIS10_EET2_T4_E12temp_storage;
	add.s32 	%r396, %r395, %r394;
	st.shared.u8 	[%r396+8], %rs373;
	st.shared.u64 	[%r396+16], %rd447;
$L__BB2_63:
	bar.sync 	0;
	setp.ne.s32 	%p261, %r8, 0;
	@%p261 bra 	$L__BB2_119;
	setp.lt.u32 	%p262, %r7, 33;
	@%p262 bra 	$L__BB2_66;
	ld.shared.u8 	%rs296, [_ZZN3cub18CUB_300001_SM_10006detail6reduce18DeviceReduceKernelINS2_10policy_hubIN4cuda3std3__45tupleIJblEEEjN6thrust24THRUST_300001_SM_1000_NS8cuda_cub9__find_if7functorIS9_EEE10Policy1000ENSB_12zip_iteratorINS8_IJNSD_26transform_input_iterator_tIbNSB_6detail15normal_iteratorINSB_10device_ptrIiEEEE11is_equal_toEENSB_17counting_iteratorIlNSB_11use_defaultESS_SS_EEEEEEEjSF_S9_NS7_10__identityEEEvT0_PT3_T1_NS0_13GridEvenShareIS10_EET2_T4_E12temp_storage+24];
	ld.shared.u64 	%rd386, [_ZZN3cub18CUB_300001_SM_10006detail6reduce18DeviceReduceKernelINS2_10policy_hubIN4cuda3std3__45tupleIJblEEEjN6thrust24THRUST_300001_SM_1000_NS8cuda_cub9__find_if7functorIS9_EEE10Policy1000ENSB_12zip_iteratorINS8_IJNSD_26transform_input_iterator_tIbNSB_6detail15normal_iteratorINSB_10device_ptrIiEEEE11is_equal_toEENSB_17counting_iteratorIlNSB_11use_defaultESS_SS_EEEEEEEjSF_S9_NS7_10__identityEEEvT0_PT3_T1_NS0_13GridEvenShareIS10_EET2_T4_E12temp_storage+32];
	and.b16  	%rs297, %rs373, 255;
	setp.eq.s16 	%p263, %rs297, 0;
	setp.eq.s16 	%p264, %rs296, 0;
	min.s64 	%rd387, %rd386, %rd447;
	selp.b16 	%rs298, %rs373, 1, %p264;
	selp.b16 	%rs373, %rs296, %rs298, %p263;
	selp.b64 	%rd388, %rd447, %rd387, %p264;
	selp.b64 	%rd447, %rd386, %rd388, %p263;
$L__BB2_66:
	setp.lt.u32 	%p265, %r7, 65;
	@%p265 bra 	$L__BB2_68;
	ld.shared.u8 	%rs299, [_ZZN3cub18CUB_300001_SM_10006detail6reduce18DeviceReduceKernelINS2_10policy_hubIN4cuda3std3__45tupleIJblEEEjN6thrust24THRUST_300001_SM_1000_NS8cuda_cub9__find_if7functorIS9_EEE10Policy1000ENSB_12zip_iteratorINS8_IJNSD_26transform_input_iterator_tIbNSB_6detail15normal_iteratorINSB_10device_ptrIiEEEE11is_equal_toEENSB_17counting_iteratorIlNSB_11use_defaultESS_SS_EEEEEEEjSF_S9_NS7_10__identityEEEvT0_PT3_T1_NS0_13GridEvenShareIS10_EET2_T4_E12temp_storage+40];
	ld.shared.u64 	%rd389, [_ZZN3cub18CUB_300001_SM_10006detail6reduce18DeviceReduceKernelINS2_10policy_hubIN4cuda3std3__45tupleIJblEEEjN6thrust24THRUST_300001_SM_1000_NS8cuda_cub9__find_if7functorIS9_EEE10Policy1000ENSB_12zip_iteratorINS8_IJNSD_26transform_input_iterator_tIbNSB_6detail15normal_iteratorINSB_10device_ptrIiEEEE11is_equal_toEENSB_17counting_iteratorIlNSB_11use_defaultESS_SS_EEEEEEEjSF_S9_NS7_10__identityEEEvT0_PT3_T1_NS0_13GridEvenShareIS10_EET2_T4_E12temp_storage+48];
	and.b16  	%rs300, %rs373, 255;
	setp.eq.s16 	%p266, %rs300, 0;
	setp.eq.s16 	%p267, %rs299, 0;
	min.s64 	%rd390, %rd389, %rd447;
	selp.b16 	%rs301, %rs373, 1, %p267;
	selp.b16 	%rs373, %rs299, %rs301, %p266;
	selp.b64 	%rd391, %rd447, %rd390, %p267;
	selp.b64 	%rd447, %rd389, %rd391, %p266;
$L__BB2_68:
	setp.lt.u32 	%p268, %r7, 97;
	@%p268 bra 	$L__BB2_70;
	ld.shared.u8 	%rs302, [_ZZN3cub18CUB_300001_SM_10006detail6reduce18DeviceReduceKernelINS2_10policy_hubIN4cuda3std3__45tupleIJblEEEjN6thrust24THRUST_300001_SM_1000_NS8cuda_cub9__find_if7functorIS9_EEE10Policy1000ENSB_12zip_iteratorINS8_IJNSD_26transform_input_iterator_tIbNSB_6detail15normal_iteratorINSB_10device_ptrIiEEEE11is_equal_toEENSB_17counting_iteratorIlNSB_11use_defaultESS_SS_EEEEEEEjSF_S9_NS7_10__identityEEEvT0_PT3_T1_NS0_13GridEvenShareIS10_EET2_T4_E12temp_storage+56];
	ld.shared.u64 	%rd392, [_ZZN3cub18CUB_300001_SM_10006detail6reduce18DeviceReduceKernelINS2_10policy_hubIN4cuda3std3__45tupleIJblEEEjN6thrust24THRUST_300001_SM_1000_NS8cuda_cub9__find_if7functorIS9_EEE10Policy1000ENSB_12zip_iteratorINS8_IJNSD_26transform_input_iterator_tIbNSB_6detail15normal_iteratorINSB_10device_ptrIiEEEE11is_equal_toEENSB_17counting_iteratorIlNSB_11use_defaultESS_SS_EEEEEEEjSF_S9_NS7_10__identityEEEvT0_PT3_T1_NS0_13GridEvenShareIS10_EET2_T4_E12temp_storage+64];
	and.b16  	%rs303, %rs373, 255;
	setp.eq.s16 	%p269, %rs303, 0;
	setp.eq.s16 	%p270, %rs302, 0;
	min.s64 	%rd393, %rd392, %rd447;
	selp.b16 	%rs304, %rs373, 1, %p270;
	selp.b16 	%rs373, %rs302, %rs304, %p269;
	selp.b64 	%rd394, %rd447, %rd393, %p270;
	selp.b64 	%rd447, %rd392, %rd394, %p269;
$L__BB2_70:
	setp.lt.u32 	%p271, %r7, 129;
	@%p271 bra 	$L__BB2_72;
	ld.shared.u8 	%rs305, [_ZZN3cub18CUB_300001_SM_10006detail6reduce18DeviceReduceKernelINS2_10policy_hubIN4cuda3std3__45tupleIJblEEEjN6thrust24THRUST_300001_SM_1000_NS8cuda_cub9__find_if7functorIS9_EEE10Policy1000ENSB_12zip_iteratorINS8_IJNSD_26transform_input_iterator_tIbNSB_6detail15normal_iteratorINSB_10device_ptrIiEEEE11is_equal_toEENSB_17counting_iteratorIlNSB_11use_defaultESS_SS_EEEEEEEjSF_S9_NS7_10__identityEEEvT0_PT3_T1_NS0_13GridEvenShareIS10_EET2_T4_E12temp_storage+72];
	ld.shared.u64 	%rd395, [_ZZN3cub18CUB_300001_SM_10006detail6reduce18DeviceReduceKernelINS2_10policy_hubIN4cuda3std3__45tupleIJblEEEjN6thrust24THRUST_300001_SM_1000_NS8cuda_cub9__find_if7functorIS9_EEE10Policy1000ENSB_12zip_iteratorINS8_IJNSD_26transform_input_iterator_tIbNSB_6detail15normal_iteratorINSB_10device_ptrIiEEEE11is_equal_toEENSB_17counting_iteratorIlNSB_11use_defaultESS_SS_EEEEEEEjSF_S9_NS7_10__identityEEEvT0_PT3_T1_NS0_13GridEvenShareIS10_EET2_T4_E12temp_storage+80];
	and.b16  	%rs306, %rs373, 255;
	setp.eq.s16 	%p272, %rs306, 0;
	setp.eq.s16 	%p273, %rs305, 0;
	min.s64 	%rd396, %rd395, %rd447;
	selp.b16 	%rs307, %rs373, 1, %p273;
	selp.b16 	%rs373, %rs305, %rs307, %p272;
	selp.b64 	%rd397, %rd447, %rd396, %p273;
	selp.b64 	%rd447, %rd395, %rd397, %p272;
$L__BB2_72:
	setp.lt.u32 	%p274, %r7, 161;
	@%p274 bra 	$L__BB2_74;
	ld.shared.u8 	%rs308, [_ZZN3cub18CUB_300001_SM_10006detail6reduce18DeviceReduceKernelINS2_10policy_hubIN4cuda3std3__45tupleIJblEEEjN6thrust24THRUST_300001_SM_1000_NS8cuda_cub9__find_if7functorIS9_EEE10Policy1000ENSB_12zip_iteratorINS8_IJNSD_26transform_input_iterator_tIbNSB_6detail15normal_iteratorINSB_10device_ptrIiEEEE11is_equal_toEENSB_17counting_iteratorIlNSB_11use_defaultESS_SS_EEEEEEEjSF_S9_NS7_10__identityEEEvT0_PT3_T1_NS0_13GridEvenShareIS10_EET2_T4_E12temp_storage+88];
	ld.shared.u64 	%rd398, [_ZZN3cub18CUB_300001_SM_10006detail6reduce18DeviceReduceKernelINS2_10policy_hubIN4cuda3std3__45tupleIJblEEEjN6thrust24THRUST_300001_SM_1000_NS8cuda_cub9__find_if7functorIS9_EEE10Policy1000ENSB_12zip_iteratorINS8_IJNSD_26transform_input_iterator_tIbNSB_6detail15normal_iteratorINSB_10device_ptrIiEEEE11is_equal_toEENSB_17counting_iteratorIlNSB_11use_defaultESS_SS_EEEEEEEjSF_S9_NS7_10__identityEEEvT0_PT3_T1_NS0_13GridEvenShareIS10_EET2_T4_E12temp_storage+96];
	and.b16  	%rs309, %rs373, 255;
	setp.eq.s16 	%p275, %rs309, 0;
	setp.eq.s16 	%p276, %rs308, 0;
	min.s64 	%rd399, %rd398, %rd447;
	selp.b16 	%rs310, %rs373, 1, %p276;
	selp.b16 	%rs373, %rs308, %rs310, %p275;
	selp.b64 	%rd400, %rd447, %rd399, %p276;
	selp.b64 	%rd447, %rd398, %rd400, %p275;
$L__BB2_74:
	setp.lt.u32 	%p277, %r7, 193;
	@%p277 bra 	$L__BB2_76;
	ld.shared.u8 	%rs311, [_ZZN3cub18CUB_300001_SM_10006detail6reduce18DeviceReduceKernelINS2_10policy_hubIN4cuda3std3__45tupleIJblEEEjN6thrust24THRUST_300001_SM_1000_NS8cuda_cub9__find_if7functorIS9_EEE10Policy1000ENSB_12zip_iteratorINS8_IJNSD_26transform_input_iterator_tIbNSB_6detail15normal_iteratorINSB_10device_ptrIiEEEE11is_equal_toEENSB_17counting_iteratorIlNSB_11use_defaultESS_SS_EEEEEEEjSF_S9_NS7_10__identityEEEvT0_PT3_T1_NS0_13GridEvenShareIS10_EET2_T4_E12temp_storage+104];
	ld.shared.u64 	%rd401, [_ZZN3cub18CUB_300001_SM_10006detail6reduce18DeviceReduceKernelINS2_10policy_hubIN4cuda3std3__45tupleIJblEEEjN6thrust24THRUST_300001_SM_1000_NS8cuda_cub9__find_if7functorIS9_EEE10Policy1000ENSB_12zip_iteratorINS8_IJNSD_26transform_input_iterator_tIbNSB_6detail15normal_iteratorINSB_10device_ptrIiEEEE11is_equal_toEENSB_17counting_iteratorIlNSB_11use_defaultESS_SS_EEEEEEEjSF_S9_NS7_10__identityEEEvT0_PT3_T1_NS0_13GridEvenShareIS10_EET2_T4_E12temp_storage+112];
	and.b16  	%rs312, %rs373, 255;
	setp.eq.s16 	%p278, %rs312, 0;
	setp.eq.s16 	%p279, %rs311, 0;
	min.s64 	%rd402, %rd401, %rd447;
	selp.b16 	%rs313, %rs373, 1, %p279;
	selp.b16 	%rs373, %rs311, %rs313, %p278;
	selp.b64 	%rd403, %rd447, %rd402, %p279;
	selp.b64 	%rd447, %rd401, %rd403, %p278;
$L__BB2_76:
	setp.lt.u32 	%p280, %r7, 225;
	@%p280 bra 	$L__BB2_119;
	ld.shared.u8 	%rs314, [_ZZN3cub18CUB_300001_SM_10006detail6reduce18DeviceReduceKernelINS2_10policy_hubIN4cuda3std3__45tupleIJblEEEjN6thrust24THRUST_300001_SM_1000_NS8cuda_cub9__find_if7functorIS9_EEE10Policy1000ENSB_12zip_iteratorINS8_IJNSD_26transform_input_iterator_tIbNSB_6detail15normal_iteratorINSB_10device_ptrIiEEEE11is_equal_toEENSB_17counting_iteratorIlNSB_11use_defaultESS_SS_EEEEEEEjSF_S9_NS7_10__identityEEEvT0_PT3_T1_NS0_13GridEvenShareIS10_EET2_T4_E12temp_storage+120];
	ld.shared.u64 	%rd404, [_ZZN3cub18CUB_300001_SM_10006detail6reduce18DeviceReduceKernelINS2_10policy_hubIN4cuda3std3__45tupleIJblEEEjN6thrust24THRUST_300001_SM_1000_NS8cuda_cub9__find_if7functorIS9_EEE10Policy1000ENSB_12zip_iteratorINS8_IJNSD_26transform_input_iterator_tIbNSB_6detail15normal_iteratorINSB_10device_ptrIiEEEE11is_equal_toEENSB_17counting_iteratorIlNSB_11use_defaultESS_SS_EEEEEEEjSF_S9_NS7_10__identityEEEvT0_PT3_T1_NS0_13GridEvenShareIS10_EET2_T4_E12temp_storage+128];
	and.b16  	%rs315, %rs373, 255;
	setp.eq.s16 	%p281, %rs315, 0;
	setp.eq.s16 	%p282, %rs314, 0;
	min.s64 	%rd405, %rd404, %rd447;
	selp.b16 	%rs316, %rs373, 1, %p282;
	selp.b16 	%rs373, %rs314, %rs316, %p281;
	selp.b64 	%rd406, %rd447, %rd405, %p282;
	selp.b64 	%rd447, %rd404, %rd406, %p281;
	bra.uni 	$L__BB2_119;
$L__BB2_78:
	mov.u32 	%r32, %tid.x;
	cvt.u64.u32 	%rd112, %r6;
	add.s64 	%rd113, %rd110, %rd112;
	cvt.u64.u32 	%rd114, %r32;
	add.s64 	%rd115, %rd114, %rd112;
	shl.b64 	%rd116, %rd115, 2;
	add.s64 	%rd117, %rd1, %rd116;
	ld.global.u32 	%r68, [%rd117];
	setp.eq.s32 	%p2, %r68, %r62;
	add.s32 	%r69, %r32, 256;
	cvt.u64.u32 	%rd118, %r69;
	ld.global.u32 	%r70, [%rd117+1024];
	setp.eq.s32 	%p3, %r70, %r62;
	add.s32 	%r72, %r32, 512;
	cvt.u64.u32 	%rd119, %r72;
	add.s64 	%rd120, %rd113, %rd119;
	ld.global.u32 	%r73, [%rd117+2048];
	setp.eq.s32 	%p4, %r73, %r62;
	add.s64 	%rd121, %rd120, 256;
	ld.global.u32 	%r74, [%rd117+3072];
	setp.eq.s32 	%p6, %r74, %r62;
	or.pred  	%p8, %p2, %p3;
	selp.b64 	%rd122, %rd114, %rd118, %p2;
	add.s64 	%rd123, %rd113, %rd122;
	min.s64 	%rd124, %rd120, %rd123;
	selp.b64 	%rd125, %rd124, %rd123, %p4;
	or.pred  	%p9, %p8, %p4;
	selp.b64 	%rd126, %rd125, %rd120, %p8;
	min.s64 	%rd127, %rd121, %rd126;
	selp.b64 	%rd128, %rd127, %rd126, %p6;
	or.pred  	%p10, %p9, %p6;
	selp.u16 	%rs373, 1, 0, %p10;
	selp.b64 	%rd447, %rd128, %rd121, %p9;
	setp.lt.u32 	%p11, %r7, %r5;
	@%p11 bra 	$L__BB2_95;
	add.s32 	%r76, %r32, %r5;
	add.s32 	%r77, %r76, %r6;
	add.s32 	%r516, %r77, 1024;
	not.b32 	%r78, %r32;
	add.s32 	%r79, %r78, %r1;
	sub.s32 	%r80, %r79, %r5;
	sub.s32 	%r515, %r80, %r6;
	mov.b32 	%r517, 0;
	mov.u32 	%r518, %r6;
$L__BB2_80:
	shl.b32 	%r39, %r2, 10;
	add.s32 	%r518, %r518, %r39;
	add.s32 	%r81, %r1, -1024;
	setp.gt.u32 	%p12, %r518, %r81;
	@%p12 bra 	$L__BB2_82;
	add.s32 	%r82, %r32, %r518;
	cvt.u64.u32 	%rd129, %r82;
	mul.wide.u32 	%rd130, %r82, 4;
	add.s64 	%rd131, %rd1, %rd130;
	add.s64 	%rd132, %rd110, %rd129;
	ld.global.u32 	%r83, [%rd131];
	setp.eq.s32 	%p13, %r83, %r62;
	add.s64 	%rd133, %rd132, 256;
	ld.global.u32 	%r84, [%rd131+1024];
	setp.eq.s32 	%p14, %r84, %r62;
	selp.u16 	%rs95, 1, 0, %p14;
	add.s64 	%rd134, %rd132, 512;
	ld.global.u32 	%r85, [%rd131+2048];
	setp.eq.s32 	%p15, %r85, %r62;
	selp.u16 	%rs96, 1, 0, %p15;
	add.s64 	%rd135, %rd132, 768;
	ld.global.u32 	%r86, [%rd131+3072];
	setp.eq.s32 	%p16, %r86, %r62;
	selp.u16 	%rs97, 1, 0, %p16;
	and.b16  	%rs98, %rs373, 255;
	setp.eq.s16 	%p17, %rs98, 0;
	selp.u16 	%rs99, 1, 0, %p13;
	min.s64 	%rd136, %rd132, %rd447;
	selp.b16 	%rs100, 1, %rs373, %p13;
	selp.b64 	%rd137, %rd136, %rd447, %p13;
	selp.b16 	%rs101, %rs99, %rs100, %p17;
	and.b16  	%rs102, %rs101, 255;
	selp.b64 	%rd138, %rd132, %rd137, %p17;
	setp.eq.s16 	%p18, %rs102, 0;
	min.s64 	%rd139, %rd133, %rd138;
	selp.b16 	%rs103, 1, %rs101, %p14;
	selp.b64 	%rd140, %rd139, %rd138, %p14;
	selp.b16 	%rs104, %rs95, %rs103, %p18;
	and.b16  	%rs105, %rs104, 255;
	selp.b64 	%rd141, %rd133, %rd140, %p18;
	setp.eq.s16 	%p19, %rs105, 0;
	min.s64 	%rd142, %rd134, %rd141;
	selp.b16 	%rs106, 1, %rs104, %p15;
	selp.b64 	%rd143, %rd142, %rd141, %p15;
	selp.b16 	%rs107, %rs96, %rs106, %p19;
	and.b16  	%rs108, %rs107, 255;
	selp.b64 	%rd144, %rd134, %rd143, %p19;
	setp.eq.s16 	%p20, %rs108, 0;
	min.s64 	%rd145, %rd135, %rd144;
	selp.b16 	%rs109, 1, %rs107, %p16;
	selp.b64 	%rd146, %rd145, %rd144, %p16;
	selp.b16 	%rs373, %rs97, %rs109, %p20;
	selp.b64 	%rd447, %rd135, %rd146, %p20;
	sub.s32 	%r87, %r1, %r518;
	shl.b32 	%r88, %r2, 10;
	setp.lt.u32 	%p21, %r87, %r88;
	add.s32 	%r517, %r517, 1;
	add.s32 	%r516, %r516, %r88;
	sub.s32 	%r515, %r515, %r88;
	@%p21 bra 	$L__BB2_95;
	bra.uni 	$L__BB2_80;
$L__BB2_82:
	setp.le.u32 	%p22, %r1, %r518;
	sub.s32 	%r89, %r1, %r518;
	setp.ge.s32 	%p23, %r32, %r89;
	or.pred  	%p24, %p22, %p23;
	@%p24 bra 	$L__BB2_95;
	not.b32 	%r91, %r32;
	add.s32 	%r44, %r1, %r91;
	add.s32 	%r92, %r39, %r6;
	sub.s32 	%r93, %r44, %r92;
	mul.lo.s32 	%r94, %r2, %r517;
	shl.b32 	%r95, %r94, 10;
	sub.s32 	%r96, %r93, %r95;
	shr.u32 	%r97, %r96, 8;
	add.s32 	%r45, %r97, 1;
	and.b32  	%r46, %r45, 7;
	setp.lt.u32 	%p25, %r96, 1792;
	mov.u32 	%r523, %r32;
	@%p25 bra 	$L__BB2_87;
	or.b32  	%r521, %r32, 1024;
	shr.u32 	%r98, %r515, 8;
	add.s32 	%r99, %r98, 1;
	and.b32  	%r100, %r99, 33554424;
	neg.s32 	%r519, %r100;
$L__BB2_85:
	.pragma "nounroll";
	add.s32 	%r101, %r516, -1024;
	cvt.u64.u32 	%rd148, %r101;
	mul.wide.u32 	%rd149, %r101, 4;
	add.s64 	%rd150, %rd1, %rd149;
	add.s64 	%rd151, %rd110, %rd148;
	ld.global.u32 	%r102, [%rd150];
	setp.eq.s32 	%p26, %r102, %r62;
	selp.u16 	%rs111, 1, 0, %p26;
	and.b16  	%rs112, %rs373, 255;
	setp.ne.s16 	%p28, %rs112, 0;
	and.pred  	%p29, %p28, %p26;
	min.s64 	%rd152, %rd151, %rd447;
	setp.eq.s16 	%p30, %rs112, 0;
	selp.b16 	%rs113, %rs111, %rs373, %p30;
	selp.b64 	%rd153, %rd151, %rd447, %p30;
	selp.b16 	%rs114, 1, %rs113, %p29;
	and.b16  	%rs115, %rs114, 255;
	selp.b64 	%rd154, %rd152, %rd153, %p29;
	add.s32 	%r103, %r516, -768;
	cvt.u64.u32 	%rd155, %r103;
	mul.wide.u32 	%rd156, %r103, 4;
	add.s64 	%rd157, %rd1, %rd156;
	add.s64 	%rd158, %rd110, %rd155;
	ld.global.u32 	%r104, [%rd157];
	setp.eq.s32 	%p31, %r104, %r62;
	selp.u16 	%rs116, 1, 0, %p31;
	setp.ne.s16 	%p33, %rs115, 0;
	and.pred  	%p34, %p33, %p31;
	min.s64 	%rd159, %rd158, %rd154;
	setp.eq.s16 	%p35, %rs115, 0;
	selp.b16 	%rs117, %rs116, %rs114, %p35;
	selp.b64 	%rd160, %rd158, %rd154, %p35;
	selp.b16 	%rs118, 1, %rs117, %p34;
	and.b16  	%rs119, %rs118, 255;
	selp.b64 	%rd161, %rd159, %rd160, %p34;
	add.s32 	%r105, %r516, -512;
	cvt.u64.u32 	%rd162, %r105;
	mul.wide.u32 	%rd163, %r105, 4;
	add.s64 	%rd164, %rd1, %rd163;
	add.s64 	%rd165, %rd110, %rd162;
	ld.global.u32 	%r106, [%rd164];
	setp.eq.s32 	%p36, %r106, %r62;
	selp.u16 	%rs120, 1, 0, %p36;
	setp.ne.s16 	%p38, %rs119, 0;
	and.pred  	%p39, %p38, %p36;
	min.s64 	%rd166, %rd165, %rd161;
	setp.eq.s16 	%p40, %rs119, 0;
	selp.b16 	%rs121, %rs120, %rs118, %p40;
	selp.b64 	%rd167, %rd165, %rd161, %p40;
	selp.b16 	%rs122, 1, %rs121, %p39;
	and.b16  	%rs123, %rs122, 255;
	selp.b64 	%rd168, %rd166, %rd167, %p39;
	add.s32 	%r107, %r516, 768;
	add.s32 	%r108, %r516, -256;
	cvt.u64.u32 	%rd169, %r108;
	mul.wide.u32 	%rd170, %r108, 4;
	add.s64 	%rd171, %rd1, %rd170;
	add.s64 	%rd172, %rd110, %rd169;
	ld.global.u32 	%r109, [%rd171];
	setp.eq.s32 	%p41, %r109, %r62;
	selp.u16 	%rs124, 1, 0, %p41;
	setp.ne.s16 	%p43, %rs123, 0;
	and.pred  	%p44, %p43, %p41;
	min.s64 	%rd173, %rd172, %rd168;
	setp.eq.s16 	%p45, %rs123, 0;
	selp.b16 	%rs125, %rs124, %rs122, %p45;
	selp.b64 	%rd174, %rd172, %rd168, %p45;
	selp.b16 	%rs126, 1, %rs125, %p44;
	and.b16  	%rs127, %rs126, 255;
	selp.b64 	%rd175, %rd173, %rd174, %p44;
	cvt.u64.u32 	%rd176, %r516;
	mul.wide.u32 	%rd177, %r516, 4;
	add.s64 	%rd178, %rd1, %rd177;
	add.s64 	%rd179, %rd110, %rd176;
	ld.global.u32 	%r110, [%rd178];
	setp.eq.s32 	%p46, %r110, %r62;
	selp.u16 	%rs128, 1, 0, %p46;
	setp.ne.s16 	%p48, %rs127, 0;
	and.pred  	%p49, %p48, %p46;
	min.s64 	%rd180, %rd179, %rd175;
	setp.eq.s16 	%p50, %rs127, 0;
	selp.b16 	%rs129, %rs128, %rs126, %p50;
	selp.b64 	%rd181, %rd179, %rd175, %p50;
	selp.b16 	%rs130, 1, %rs129, %p49;
	and.b16  	%rs131, %rs130, 255;
	selp.b64 	%rd182, %rd180, %rd181, %p49;
	add.s32 	%r111, %r516, 256;
	cvt.u64.u32 	%rd183, %r111;
	mul.wide.u32 	%rd184, %r111, 4;
	add.s64 	%rd185, %rd1, %rd184;
	add.s64 	%rd186, %rd110, %rd183;
	ld.global.u32 	%r112, [%rd185];
	setp.eq.s32 	%p51, %r112, %r62;
	selp.u16 	%rs132, 1, 0, %p51;
	setp.ne.s16 	%p53, %rs131, 0;
	and.pred  	%p54, %p53, %p51;
	min.s64 	%rd187, %rd186, %rd182;
	setp.eq.s16 	%p55, %rs131, 0;
	selp.b16 	%rs133, %rs132, %rs130, %p55;
	selp.b64 	%rd188, %rd186, %rd182, %p55;
	selp.b16 	%rs134, 1, %rs133, %p54;
	and.b16  	%rs135, %rs134, 255;
	selp.b64 	%rd189, %rd187, %rd188, %p54;
	add.s32 	%r113, %r516, 512;
	cvt.u64.u32 	%rd190, %r113;
	mul.wide.u32 	%rd191, %r113, 4;
	add.s64 	%rd192, %rd1, %rd191;
	add.s64 	%rd193, %rd110, %rd190;
	ld.global.u32 	%r114, [%rd192];
	setp.eq.s32 	%p56, %r114, %r62;
	selp.u16 	%rs136, 1, 0, %p56;
	setp.ne.s16 	%p58, %rs135, 0;
	and.pred  	%p59, %p58, %p56;
	min.s64 	%rd194, %rd193, %rd189;
	setp.eq.s16 	%p60, %rs135, 0;
	selp.b16 	%rs137, %rs136, %rs134, %p60;
	selp.b64 	%rd195, %rd193, %rd189, %p60;
	selp.b16 	%rs138, 1, %rs137, %p59;
	and.b16  	%rs139, %rs138, 255;
	selp.b64 	%rd196, %rd194, %rd195, %p59;
	cvt.u64.u32 	%rd197, %r107;
	mul.wide.u32 	%rd198, %r107, 4;
	add.s64 	%rd199, %rd1, %rd198;
	add.s64 	%rd200, %rd110, %rd197;
	ld.global.u32 	%r115, [%rd199];
	setp.eq.s32 	%p61, %r115, %r62;
	selp.u16 	%rs140, 1, 0, %p61;
	setp.ne.s16 	%p63, %rs139, 0;
	and.pred  	%p64, %p63, %p61;
	min.s64 	%rd201, %rd200, %rd196;
	setp.eq.s16 	%p65, %rs139, 0;
	selp.b16 	%rs141, %rs140, %rs138, %p65;
	selp.b64 	%rd202, %rd200, %rd196, %p65;
	selp.b16 	%rs373, 1, %rs141, %p64;
	selp.b64 	%rd447, %rd201, %rd202, %p64;
	add.s32 	%r521, %r521, 2048;
	add.s32 	%r516, %r516, 2048;
	add.s32 	%r519, %r519, 8;
	setp.ne.s32 	%p66, %r519, 0;
	@%p66 bra 	$L__BB2_85;
	add.s32 	%r523, %r521, -1024;
$L__BB2_87:
	setp.eq.s32 	%p67, %r46, 0;
	@%p67 bra 	$L__BB2_95;
	setp.lt.u32 	%p68, %r46, 4;
	@%p68 bra 	$L__BB2_90;
	add.s32 	%r116, %r523, %r518;
	cvt.u64.u32 	%rd204, %r116;
	mul.wide.u32 	%rd205, %r116, 4;
	add.s64 	%rd206, %rd1, %rd205;
	add.s64 	%rd207, %rd110, %rd204;
	ld.global.u32 	%r117, [%rd206];
	setp.eq.s32 	%p69, %r117, %r62;
	selp.u16 	%rs143, 1, 0, %p69;
	and.b16  	%rs144, %rs373, 255;
	setp.ne.s16 	%p71, %rs144, 0;
	and.pred  	%p72, %p71, %p69;
	min.s64 	%rd208, %rd207, %rd447;
	setp.eq.s16 	%p73, %rs144, 0;
	selp.b16 	%rs145, %rs143, %rs373, %p73;
	selp.b64 	%rd209, %rd207, %rd447, %p73;
	selp.b16 	%rs146, 1, %rs145, %p72;
	and.b16  	%rs147, %rs146, 255;
	selp.b64 	%rd210, %rd208, %rd209, %p72;
	add.s32 	%r118, %r116, 256;
	cvt.u64.u32 	%rd211, %r118;
	mul.wide.u32 	%rd212, %r118, 4;
	add.s64 	%rd213, %rd1, %rd212;
	add.s64 	%rd214, %rd110, %rd211;
	ld.global.u32 	%r119, [%rd213];
	setp.eq.s32 	%p74, %r119, %r62;
	selp.u16 	%rs148, 1, 0, %p74;
	setp.ne.s16 	%p76, %rs147, 0;
	and.pred  	%p77, %p76, %p74;
	min.s64 	%rd215, %rd214, %rd210;
	setp.eq.s16 	%p78, %rs147, 0;
	selp.b16 	%rs149, %rs148, %rs146, %p78;
	selp.b64 	%rd216, %rd214, %rd210, %p78;
	selp.b16 	%rs150, 1, %rs149, %p77;
	and.b16  	%rs151, %rs150, 255;
	selp.b64 	%rd217, %rd215, %rd216, %p77;
	add.s32 	%r120, %r116, 512;
	cvt.u64.u32 	%rd218, %r120;
	mul.wide.u32 	%rd219, %r120, 4;
	add.s64 	%rd220, %rd1, %rd219;
	add.s64 	%rd221, %rd110, %rd218;
	ld.global.u32 	%r121, [%rd220];
	setp.eq.s32 	%p79, %r121, %r62;
	selp.u16 	%rs152, 1, 0, %p79;
	setp.ne.s16 	%p81, %rs151, 0;
	and.pred  	%p82, %p81, %p79;
	min.s64 	%rd222, %rd221, %rd217;
	setp.eq.s16 	%p83, %rs151, 0;
	selp.b16 	%rs153, %rs152, %rs150, %p83;
	selp.b64 	%rd223, %rd221, %rd217, %p83;
	selp.b16 	%rs154, 1, %rs153, %p82;
	and.b16  	%rs155, %rs154, 255;
	selp.b64 	%rd224, %rd222, %rd223, %p82;
	add.s32 	%r122, %r116, 768;
	cvt.u64.u32 	%rd225, %r122;
	mul.wide.u32 	%rd226, %r122, 4;
	add.s64 	%rd227, %rd1, %rd226;
	add.s64 	%rd228, %rd110, %rd225;
	ld.global.u32 	%r123, [%rd227];
	setp.eq.s32 	%p84, %r123, %r62;
	selp.u16 	%rs156, 1, 0, %p84;
	setp.ne.s16 	%p86, %rs155, 0;
	and.pred  	%p87, %p86, %p84;
	min.s64 	%rd229, %rd228, %rd224;
	setp.eq.s16 	%p88, %rs155, 0;
	selp.b16 	%rs157, %rs156, %rs154, %p88;
	selp.b64 	%rd230, %rd228, %rd224, %p88;
	selp.b16 	%rs373, 1, %rs157, %p87;
	selp.b64 	%rd447, %rd229, %rd230, %p87;
	add.s32 	%r523, %r523, 1024;
$L__BB2_90:
	and.b32  	%r124, %r45, 3;
	setp.eq.s32 	%p89, %r124, 0;
	@%p89 bra 	$L__BB2_95;
	setp.eq.s32 	%p90, %r124, 1;
	@%p90 bra 	$L__BB2_93;
	add.s32 	%r125, %r523, %r518;
	cvt.u64.u32 	%rd232, %r125;
	mul.wide.u32 	%rd233, %r125, 4;
	add.s64 	%rd234, %rd1, %rd233;
	add.s64 	%rd235, %rd110, %rd232;
	ld.global.u32 	%r126, [%rd234];
	setp.eq.s32 	%p91, %r126, %r62;
	selp.u16 	%rs159, 1, 0, %p91;
	and.b16  	%rs160, %rs373, 255;
	setp.ne.s16 	%p93, %rs160, 0;
	and.pred  	%p94, %p93, %p91;
	min.s64 	%rd236, %rd235, %rd447;
	setp.eq.s16 	%p95, %rs160, 0;
	selp.b16 	%rs161, %rs159, %rs373, %p95;
	selp.b64 	%rd237, %rd235, %rd447, %p95;
	selp.b16 	%rs162, 1, %rs161, %p94;
	and.b16  	%rs163, %rs162, 255;
	selp.b64 	%rd238, %rd236, %rd237, %p94;
	add.s32 	%r127, %r125, 256;
	cvt.u64.u32 	%rd239, %r127;
	mul.wide.u32 	%rd240, %r127, 4;
	add.s64 	%rd241, %rd1, %rd240;
	add.s64 	%rd242, %rd110, %rd239;
	ld.global.u32 	%r128, [%rd241];
	setp.eq.s32 	%p96, %r128, %r62;
	selp.u16 	%rs164, 1, 0, %p96;
	setp.ne.s16 	%p98, %rs163, 0;
	and.pred  	%p99, %p98, %p96;
	min.s64 	%rd243, %rd242, %rd238;
	setp.eq.s16 	%p100, %rs163, 0;
	selp.b16 	%rs165, %rs164, %rs162, %p100;
	selp.b64 	%rd244, %rd242, %rd238, %p100;
	selp.b16 	%rs373, 1, %rs165, %p99;
	selp.b64 	%rd447, %rd243, %rd244, %p99;
	add.s32 	%r523, %r523, 512;
$L__BB2_93:
	and.b32  	%r129, %r44, 256;
	setp.ne.s32 	%p101, %r129, 0;
	@%p101 bra 	$L__BB2_95;
	add.s32 	%r130, %r523, %r518;
	cvt.u64.u32 	%rd245, %r130;
	mul.wide.u32 	%rd246, %r130, 4;
	add.s64 	%rd247, %rd1, %rd246;
	add.s64 	%rd248, %rd110, %rd245;
	ld.global.u32 	%r131, [%rd247];
	setp.eq.s32 	%p102, %r131, %r62;
	selp.u16 	%rs166, 1, 0, %p102;
	and.b16  	%rs167, %rs373, 255;
	setp.ne.s16 	%p104, %rs167, 0;
	and.pred  	%p105, %p104, %p102;
	min.s64 	%rd249, %rd248, %rd447;
	setp.eq.s16 	%p106, %rs167, 0;
	selp.b16 	%rs168, %rs166, %rs373, %p106;
	selp.b64 	%rd250, %rd248, %rd447, %p106;
	selp.b16 	%rs373, 1, %rs168, %p105;
	selp.b64 	%rd447, %rd249, %rd250, %p105;
$L__BB2_95:
	// begin inline asm
	mov.u32 %r132, %laneid;
	// end inline asm
	cvt.u32.u16 	%r153, %rs373;
	and.b32  	%r134, %r153, 255;
	mov.b32 	%r150, 1;
	mov.b32 	%r151, 31;
	mov.b32 	%r152, -1;
	// begin inline asm
	shfl.sync.down.b32 %r133, %r134, %r150, %r151, %r152;
	// end inline asm
	// begin inline asm
	shfl.sync.down.b32 %r138, %r139, %r150, %r151, %r152;
	// end inline asm
	mov.b64 	{%r144, %r149}, %rd447;
	// begin inline asm
	shfl.sync.down.b32 %r143, %r144, %r150, %r151, %r152;
	// end inline asm
	// begin inline asm
	shfl.sync.down.b32 %r148, %r149, %r150, %r151, %r152;
	// end inline asm
	mov.b64 	%rd87, {%r143, %r148};
	cvt.u16.u32 	%rs74, %r133;
	setp.gt.s32 	%p107, %r132, 30;
	@%p107 bra 	$L__BB2_99;
	and.b16  	%rs169, %rs373, 255;
	setp.eq.s16 	%p108, %rs169, 0;
	and.b16  	%rs170, %rs74, 255;
	setp.eq.s16 	%p109, %rs170, 0;
	or.pred  	%p110, %p108, %p109;
	@%p110 bra 	$L__BB2_98;
	min.s64 	%rd447, %rd87, %rd447;
	mov.b16 	%rs373, 1;
	bra.uni 	$L__BB2_99;
$L__BB2_98:
	setp.eq.s16 	%p111, %rs169, 0;
	selp.b16 	%rs373, %rs74, %rs373, %p111;
	selp.b64 	%rd447, %rd87, %rd447, %p111;
$L__BB2_99:
	cvt.u32.u16 	%r174, %rs373;
	and.b32  	%r155, %r174, 255;
	mov.b32 	%r171, 2;
	mov.b32 	%r172, 31;
	mov.b32 	%r173, -1;
	// begin inline asm
	shfl.sync.down.b32 %r154, %r155, %r171, %r172, %r173;
	// end inline asm
	// begin inline asm
	shfl.sync.down.b32 %r159, %r160, %r171, %r172, %r173;
	// end inline asm
	mov.b64 	{%r165, %r170}, %rd447;
	// begin inline asm
	shfl.sync.down.b32 %r164, %r165, %r171, %r172, %r173;
	// end inline asm
	// begin inline asm
	shfl.sync.down.b32 %r169, %r170, %r171, %r172, %r173;
	// end inline asm
	mov.b64 	%rd91, {%r164, %r169};
	cvt.u16.u32 	%rs77, %r154;
	setp.gt.s32 	%p112, %r132, 29;
	@%p112 bra 	$L__BB2_103;
	and.b16  	%rs173, %rs373, 255;
	setp.eq.s16 	%p113, %rs173, 0;
	and.b16  	%rs174, %rs77, 255;
	setp.eq.s16 	%p114, %rs174, 0;
	or.pred  	%p115, %p113, %p114;
	@%p115 bra 	$L__BB2_102;
	min.s64 	%rd447, %rd91, %rd447;
	mov.b16 	%rs373, 1;
	bra.uni 	$L__BB2_103;
$L__BB2_102:
	setp.eq.s16 	%p116, %rs173, 0;
	selp.b16 	%rs373, %rs77, %rs373, %p116;
	selp.b64 	%rd447, %rd91, %rd447, %p116;
$L__BB2_103:
	cvt.u32.u16 	%r195, %rs373;
	and.b32  	%r176, %r195, 255;
	mov.b32 	%r192, 4;
	mov.b32 	%r193, 31;
	mov.b32 	%r194, -1;
	// begin inline asm
	shfl.sync.down.b32 %r175, %r176, %r192, %r193, %r194;
	// end inline asm
	// begin inline asm
	shfl.sync.down.b32 %r180, %r181, %r192, %r193, %r194;
	// end inline asm
	mov.b64 	{%r186, %r191}, %rd447;
	// begin inline asm
	shfl.sync.down.b32 %r185, %r186, %r192, %r193, %r194;
	// end inline asm
	// begin inline asm
	shfl.sync.down.b32 %r190, %r191, %r192, %r193, %r194;
	// end inline asm
	mov.b64 	%rd95, {%r185, %r190};
	cvt.u16.u32 	%rs80, %r175;
	setp.gt.s32 	%p117, %r132, 27;
	@%p117 bra 	$L__BB2_107;
	and.b16  	%rs177, %rs373, 255;
	setp.eq.s16 	%p118, %rs177, 0;
	and.b16  	%rs178, %rs80, 255;
	setp.eq.s16 	%p119, %rs178, 0;
	or.pred  	%p120, %p118, %p119;
	@%p120 bra 	$L__BB2_106;
	min.s64 	%rd447, %rd95, %rd447;
	mov.b16 	%rs373, 1;
	bra.uni 	$L__BB2_107;
$L__BB2_106:
	setp.eq.s16 	%p121, %rs177, 0;
	selp.b16 	%rs373, %rs80, %rs373, %p121;
	selp.b64 	%rd447, %rd95, %rd447, %p121;
$L__BB2_107:
	cvt.u32.u16 	%r216, %rs373;
	and.b32  	%r197, %r216, 255;
	mov.b32 	%r213, 8;
	mov.b32 	%r214, 31;
	mov.b32 	%r215, -1;
	// begin inline asm
	shfl.sync.down.b32 %r196, %r197, %r213, %r214, %r215;
	// end inline asm
	// begin inline asm
	shfl.sync.down.b32 %r201, %r202, %r213, %r214, %r215;
	// end inline asm
	mov.b64 	{%r207, %r212}, %rd447;
	// begin inline asm
	shfl.sync.down.b32 %r206, %r207, %r213, %r214, %r215;
	// end inline asm
	// begin inline asm
	shfl.sync.down.b32 %r211, %r212, %r213, %r214, %r215;
	// end inline asm
	mov.b64 	%rd99, {%r206, %r211};
	cvt.u16.u32 	%rs83, %r196;
	setp.gt.s32 	%p122, %r132, 23;
	@%p122 bra 	$L__BB2_111;
	and.b16  	%rs181, %rs373, 255;
	setp.eq.s16 	%p123, %rs181, 0;
	and.b16  	%rs182, %rs83, 255;
	setp.eq.s16 	%p124, %rs182, 0;
	or.pred  	%p125, %p123, %p124;
	@%p125 bra 	$L__BB2_110;
	min.s64 	%rd447, %rd99, %rd447;
	mov.b16 	%rs373, 1;
	bra.uni 	$L__BB2_111;
$L__BB2_110:
	setp.eq.s16 	%p126, %rs181, 0;
	selp.b16 	%rs373, %rs83, %rs373, %p126;
	selp.b64 	%rd447, %rd99, %rd447, %p126;
$L__BB2_111:
	cvt.u32.u16 	%r237, %rs373;
	and.b32  	%r218, %r237, 255;
	mov.b32 	%r234, 16;
	mov.b32 	%r235, 31;
	mov.b32 	%r236, -1;
	// begin inline asm
	shfl.sync.down.b32 %r217, %r218, %r234, %r235, %r236;
	// end inline asm
	// begin inline asm
	shfl.sync.down.b32 %r222, %r223, %r234, %r235, %r236;
	// end inline asm
	mov.b64 	{%r228, %r233}, %rd447;
	// begin inline asm
	shfl.sync.down.b32 %r227, %r228, %r234, %r235, %r236;
	// end inline asm
	// begin inline asm
	shfl.sync.down.b32 %r232, %r233, %r234, %r235, %r236;
	// end inline asm
	mov.b64 	%rd103, {%r227, %r232};
	cvt.u16.u32 	%rs86, %r217;
	setp.gt.s32 	%p127, %r132, 15;
	@%p127 bra 	$L__BB2_115;
	and.b16  	%rs185, %rs373, 255;
	setp.eq.s16 	%p128, %rs185, 0;
	and.b16  	%rs186, %rs86, 255;
	setp.eq.s16 	%p129, %rs186, 0;
	or.pred  	%p130, %p128, %p129;
	@%p130 bra 	$L__BB2_114;
	min.s64 	%rd447, %rd103, %rd447;
	mov.b16 	%rs373, 1;
	bra.uni 	$L__BB2_115;
$L__BB2_114:
	setp.eq.s16 	%p131, %rs185, 0;
	selp.b16 	%rs373, %rs86, %rs373, %p131;
	selp.b64 	%rd447, %rd103, %rd447, %p131;
$L__BB2_115:
	setp.ne.s32 	%p132, %r132, 0;
	@%p132 bra 	$L__BB2_117;
	shr.u32 	%r238, %r32, 1;
	and.b32  	%r239, %r238, 496;
	mov.u32 	%r240, _ZZN3cub18CUB_300001_SM_10006detail6reduce18DeviceReduceKernelINS2_10policy_hubIN4cuda3std3__45tupleIJblEEEjN6thrust24THRUST_300001_SM_1000_NS8cuda_cub9__find_if7functorIS9_EEE10Policy1000ENSB_12zip_iteratorINS8_IJNSD_26transform_input_iterator_tIbNSB_6detail15normal_iteratorINSB_10device_ptrIiEEEE11is_equal_toEENSB_17counting_iteratorIlNSB_11use_defaultESS_SS_EEEEEEEjSF_S9_NS7_10__identityEEEvT0_PT3_T1_NS0_13GridEvenShareIS10_EET2_T4_E12temp_storage;
	add.s32 	%r241, %r240, %r239;
	st.shared.u8 	[%r241+8], %rs373;
	st.shared.u64 	[%r241+16], %rd447;
$L__BB2_117:
	bar.sync 	0;
	setp.ne.s32 	%p133, %r32, 0;
	@%p133 bra 	$L__BB2_119;
	ld.shared.u8 	%rs189, [_ZZN3cub18CUB_300001_SM_10006detail6reduce18DeviceReduceKernelINS2_10policy_hubIN4cuda3std3__45tupleIJblEEEjN6thrust24THRUST_300001_SM_1000_NS8cuda_cub9__find_if7functorIS9_EEE10Policy1000ENSB_12zip_iteratorINS8_IJNSD_26transform_input_iterator_tIbNSB_6detail15normal_iteratorINSB_10device_ptrIiEEEE11is_equal_toEENSB_17counting_iteratorIlNSB_11use_defaultESS_SS_EEEEEEEjSF_S9_NS7_10__identityEEEvT0_PT3_T1_NS0_13GridEvenShareIS10_EET2_T4_E12temp_storage+24];
	ld.shared.u64 	%rd251, [_ZZN3cub18CUB_300001_SM_10006detail6reduce18DeviceReduceKernelINS2_10policy_hubIN4cuda3std3__45tupleIJblEEEjN6thrust24THRUST_300001_SM_1000_NS8cuda_cub9__find_if7functorIS9_EEE10Policy1000ENSB_12zip_iteratorINS8_IJNSD_26transform_input_iterator_tIbNSB_6detail15normal_iteratorINSB_10device_ptrIiEEEE11is_equal_toEENSB_17counting_iteratorIlNSB_11use_defaultESS_SS_EEEEEEEjSF_S9_NS7_10__identityEEEvT0_PT3_T1_NS0_13GridEvenShareIS10_EET2_T4_E12temp_storage+32];
	and.b16  	%rs190, %rs373, 255;
	setp.eq.s16 	%p134, %rs190, 0;
	setp.eq.s16 	%p135, %rs189, 0;
	min.s64 	%rd252, %rd251, %rd447;
	selp.b16 	%rs191, %rs373, 1, %p135;
	selp.b16 	%rs192, %rs189, %rs191, %p134;
	and.b16  	%rs193, %rs192, 255;
	selp.b64 	%rd253, %rd447, %rd252, %p135;
	selp.b64 	%rd254, %rd251, %rd253, %p134;
	ld.shared.u8 	%rs194, [_ZZN3cub18CUB_300001_SM_10006detail6reduce18DeviceReduceKernelINS2_10policy_hubIN4cuda3std3__45tupleIJblEEEjN6thrust24THRUST_300001_SM_1000_NS8cuda_cub9__find_if7functorIS9_EEE10Policy1000ENSB_12zip_iteratorINS8_IJNSD_26transform_input_iterator_tIbNSB_6detail15normal_iteratorINSB_10device_ptrIiEEEE11is_equal_toEENSB_17counting_iteratorIlNSB_11use_defaultESS_SS_EEEEEEEjSF_S9_NS7_10__identityEEEvT0_PT3_T1_NS0_13GridEvenShareIS10_EET2_T4_E12temp_storage+40];
	ld.shared.u64 	%rd255, [_ZZN3cub18CUB_300001_SM_10006detail6reduce18DeviceReduceKernelINS2_10policy_hubIN4cuda3std3__45tupleIJblEEEjN6thrust24THRUST_300001_SM_1000_NS8cuda_cub9__find_if7functorIS9_EEE10Policy1000ENSB_12zip_iteratorINS8_IJNSD_26transform_input_iterator_tIbNSB_6detail15normal_iteratorINSB_10device_ptrIiEEEE11is_equal_toEENSB_17counting_iteratorIlNSB_11use_defaultESS_SS_EEEEEEEjSF_S9_NS7_10__identityEEEvT0_PT3_T1_NS0_13GridEvenShareIS10_EET2_T4_E12temp_storage+48];
	setp.eq.s16 	%p136, %rs193, 0;
	setp.eq.s16 	%p137, %rs194, 0;
	min.s64 	%rd256, %rd255, %rd254;
	selp.b16 	%rs195, %rs192, 1, %p137;
	selp.b16 	%rs196, %rs194, %rs195, %p136;
	and.b16  	%rs197, %rs196, 255;
	selp.b64 	%rd257, %rd254, %rd256, %p137;
	selp.b64 	%rd258, %rd255, %rd257, %p136;
	ld.shared.u8 	%rs198, [_ZZN3cub18CUB_300001_SM_10006detail6reduce18DeviceReduceKernelINS2_10policy_hubIN4cuda3std3__45tupleIJblEEEjN6thrust24THRUST_300001_SM_1000_NS8cuda_cub9__find_if7functorIS9_EEE10Policy1000ENSB_12zip_iteratorINS8_IJNSD_26transform_input_iterator_tIbNSB_6detail15normal_iteratorINSB_10device_ptrIiEEEE11is_equal_toEENSB_17counting_iteratorIlNSB_11use_defaultESS_SS_EEEEEEEjSF_S9_NS7_10__identityEEEvT0_PT3_T1_NS0_13GridEvenShareIS10_EET2_T4_E12temp_storage+56];
	ld.shared.u64 	%rd259, [_ZZN3cub18CUB_300001_SM_10006detail6reduce18DeviceReduceKernelINS2_10policy_hubIN4cuda3std3__45tupleIJblEEEjN6thrust24THRUST_300001_SM_1000_NS8cuda_cub9__find_if7functorIS9_EEE10Policy1000ENSB_12zip_iteratorINS8_IJNSD_26transform_input_iterator_tIbNSB_6detail15normal_iteratorINSB_10device_ptrIiEEEE11is_equal_toEENSB_17counting_iteratorIlNSB_11use_defaultESS_SS_EEEEEEEjSF_S9_NS7_10__identityEEEvT0_PT3_T1_NS0_13GridEvenShareIS10_EET2_T4_E12temp_storage+64];
	setp.eq.s16 	%p138, %rs197, 0;
	setp.eq.s16 	%p139, %rs198, 0;
	min.s64 	%rd260, %rd259, %rd258;
	selp.b16 	%rs199, %rs196, 1, %p139;
	selp.b16 	%rs200, %rs198, %rs199, %p138;
	and.b16  	%rs201, %rs200, 255;
	selp.b64 	%rd261, %rd258, %rd260, %p139;
	selp.b64 	%rd262, %rd259, %rd261, %p138;
	ld.shared.u8 	%rs202, [_ZZN3cub18CUB_300001_SM_10006detail6reduce18DeviceReduceKernelINS2_10policy_hubIN4cuda3std3__45tupleIJblEEEjN6thrust24THRUST_300001_SM_1000_NS8cuda_cub9__find_if7functorIS9_EEE10Policy1000ENSB_12zip_iteratorINS8_IJNSD_26transform_input_iterator_tIbNSB_6detail15normal_iteratorINSB_10device_ptrIiEEEE11is_equal_toEENSB_17counting_iteratorIlNSB_11use_defaultESS_SS_EEEEEEEjSF_S9_NS7_10__identityEEEvT0_PT3_T1_NS0_13GridEvenShareIS10_EET2_T4_E12temp_storage+72];
	ld.shared.u64 	%rd263, [_ZZN3cub18CUB_300001_SM_10006detail6reduce18DeviceReduceKernelINS2_10policy_hubIN4cuda3std3__45tupleIJblEEEjN6thrust24THRUST_300001_SM_1000_NS8cuda_cub9__find_if7functorIS9_EEE10Policy1000ENSB_12zip_iteratorINS8_IJNSD_26transform_input_iterator_tIbNSB_6detail15normal_iteratorINSB_10device_ptrIiEEEE11is_equal_toEENSB_17counting_iteratorIlNSB_11use_defaultESS_SS_EEEEEEEjSF_S9_NS7_10__identityEEEvT0_PT3_T1_NS0_13GridEvenShareIS10_EET2_T4_E12temp_storage+80];
	setp.eq.s16 	%p140, %rs201, 0;
	setp.eq.s16 	%p141, %rs202, 0;
	min.s64 	%rd264, %rd263, %rd262;
	selp.b16 	%rs203, %rs200, 1, %p141;
	selp.b16 	%rs204, %rs202, %rs203, %p140;
	and.b16  	%rs205, %rs204, 255;
	selp.b64 	%rd265, %rd262, %rd264, %p141;
	selp.b64 	%rd266, %rd263, %rd265, %p140;
	ld.shared.u8 	%rs206, [_ZZN3cub18CUB_300001_SM_10006detail6reduce18DeviceReduceKernelINS2_10policy_hubIN4cuda3std3__45tupleIJblEEEjN6thrust24THRUST_300001_SM_1000_NS8cuda_cub9__find_if7functorIS9_EEE10Policy1000ENSB_12zip_iteratorINS8_IJNSD_26transform_input_iterator_tIbNSB_6detail15normal_iteratorINSB_10device_ptrIiEEEE11is_equal_toEENSB_17counting_iteratorIlNSB_11use_defaultESS_SS_EEEEEEEjSF_S9_NS7_10__identityEEEvT0_PT3_T1_NS0_13GridEvenShareIS10_EET2_T4_E12temp_storage+88];
	ld.shared.u64 	%rd267, [_ZZN3cub18CUB_300001_SM_10006detail6reduce18DeviceReduceKernelINS2_10policy_hubIN4cuda3std3__45tupleIJblEEEjN6thrust24THRUST_300001_SM_1000_NS8cuda_cub9__find_if7functorIS9_EEE10Policy1000ENSB_12zip_iteratorINS8_IJNSD_26transform_input_iterator_tIbNSB_6detail15normal_iteratorINSB_10device_ptrIiEEEE11is_equal_toEENSB_17counting_iteratorIlNSB_11use_defaultESS_SS_EEEEEEEjSF_S9_NS7_10__identityEEEvT0_PT3_T1_NS0_13GridEvenShareIS10_EET2_T4_E12temp_storage+96];
	setp.eq.s16 	%p142, %rs205, 0;
	setp.eq.s16 	%p143, %rs206, 0;
	min.s64 	%rd268, %rd267, %rd266;
	selp.b16 	%rs207, %rs204, 1, %p143;
	selp.b16 	%rs208, %rs206, %rs207, %p142;
	and.b16  	%rs209, %rs208, 255;
	selp.b64 	%rd269, %rd266, %rd268, %p143;
	selp.b64 	%rd270, %rd267, %rd269, %p142;
	ld.shared.u8 	%rs210, [_ZZN3cub18CUB_300001_SM_10006detail6reduce18DeviceReduceKernelINS2_10policy_hubIN4cuda3std3__45tupleIJblEEEjN6thrust24THRUST_300001_SM_1000_NS8cuda_cub9__find_if7functorIS9_EEE10Policy1000ENSB_12zip_iteratorINS8_IJNSD_26transform_input_iterator_tIbNSB_6detail15normal_iteratorINSB_10device_ptrIiEEEE11is_equal_toEENSB_17counting_iteratorIlNSB_11use_defaultESS_SS_EEEEEEEjSF_S9_NS7_10__identityEEEvT0_PT3_T1_NS0_13GridEvenShareIS10_EET2_T4_E12temp_storage+104];
	ld.shared.u64 	%rd271, [_ZZN3cub18CUB_300001_SM_10006detail6reduce18DeviceReduceKernelINS2_10policy_hubIN4cuda3std3__45tupleIJblEEEjN6thrust24THRUST_300001_SM_1000_NS8cuda_cub9__find_if7functorIS9_EEE10Policy1000ENSB_12zip_iteratorINS8_IJNSD_26transform_input_iterator_tIbNSB_6detail15normal_iteratorINSB_10device_ptrIiEEEE11is_equal_toEENSB_17counting_iteratorIlNSB_11use_defaultESS_SS_EEEEEEEjSF_S9_NS7_10__identityEEEvT0_PT3_T1_NS0_13GridEvenShareIS10_EET2_T4_E12temp_storage+112];
	setp.eq.s16 	%p144, %rs209, 0;
	setp.eq.s16 	%p145, %rs210, 0;
	min.s64 	%rd272, %rd271, %rd270;
	selp.b16 	%rs211, %rs208, 1, %p145;
	selp.b16 	%rs212, %rs210, %rs211, %p144;
	and.b16  	%rs213, %rs212, 255;
	selp.b64 	%rd273, %rd270, %rd272, %p145;
	selp.b64 	%rd274, %rd271, %rd273, %p144;
	ld.shared.u8 	%rs214, [_ZZN3cub18CUB_300001_SM_10006detail6reduce18DeviceReduceKernelINS2_10policy_hubIN4cuda3std3__45tupleIJblEEEjN6thrust24THRUST_300001_SM_1000_NS8cuda_cub9__find_if7functorIS9_EEE10Policy1000ENSB_12zip_iteratorINS8_IJNSD_26transform_input_iterator_tIbNSB_6detail15normal_iteratorINSB_10device_ptrIiEEEE11is_equal_toEENSB_17counting_iteratorIlNSB_11use_defaultESS_SS_EEEEEEEjSF_S9_NS7_10__identityEEEvT0_PT3_T1_NS0_13GridEvenShareIS10_EET2_T4_E12temp_storage+120];
	ld.shared.u64 	%rd275, [_ZZN3cub18CUB_300001_SM_10006detail6reduce18DeviceReduceKernelINS2_10policy_hubIN4cuda3std3__45tupleIJblEEEjN6thrust24THRUST_300001_SM_1000_NS8cuda_cub9__find_if7functorIS9_EEE10Policy1000ENSB_12zip_iteratorINS8_IJNSD_26transform_input_iterator_tIbNSB_6detail15normal_iteratorINSB_10device_ptrIiEEEE11is_equal_toEENSB_17counting_iteratorIlNSB_11use_defaultESS_SS_EEEEEEEjSF_S9_NS7_10__identityEEEvT0_PT3_T1_NS0_13GridEvenShareIS10_EET2_T4_E12temp_storage+128];
	setp.eq.s16 	%p146, %rs213, 0;
	setp.eq.s16 	%p147, %rs214, 0;
	min.s64 	%rd276, %rd275, %rd274;
	selp.b16 	%rs215, %rs212, 1, %p147;
	selp.b16 	%rs373, %rs214, %rs215, %p146;
	selp.b64 	%rd277, %rd274, %rd276, %p147;
	selp.b64 	%rd447, %rd275, %rd277, %p146;
$L__BB2_119:
	mov.u32 	%r507, %tid.x;
	setp.ne.s32 	%p324, %r507, 0;
	@%p324 bra 	$L__BB2_121;
	ld.param.u64 	%rd437, [_ZN3cub18CUB_300001_SM_10006detail6reduce18DeviceReduceKernelINS2_10policy_hubIN4cuda3std3__45tupleIJblEEEjN6thrust24THRUST_300001_SM_1000_NS8cuda_cub9__find_if7functorIS9_EEE10Policy1000ENSB_12zip_iteratorINS8_IJNSD_26transform_input_iterator_tIbNSB_6detail15normal_iteratorINSB_10device_ptrIiEEEE11is_equal_toEENSB_17counting_iteratorIlNSB_11use_defaultESS_SS_EEEEEEEjSF_S9_NS7_10__identityEEEvT0_PT3_T1_NS0_13GridEvenShareIS10_EET2_T4__param_1];
	cvta.to.global.u64 	%rd434, %rd437;
	mul.wide.u32 	%rd435, %r4, 16;
	add.s64 	%rd436, %rd434, %rd435;
	st.global.u8 	[%rd436], %rs373;
	st.global.u64 	[%rd436+8], %rd447;
$L__BB2_121:
	ret;

}
	// .globl	_ZN3cub18CUB_300001_SM_10006detail6reduce28DeviceReduceSingleTileKernelINS2_10policy_hubIN4cuda3std3__45tupleIJblEEEjN6thrust24THRUST_300001_SM_1000_NS8cuda_cub9__find_if7functorIS9_EEE10Policy1000EPS9_SI_iSF_S9_S9_NS7_10__identityEEEvT0_T1_T2_T3_T4_T6_
.visible .entry _ZN3cub18CUB_300001_SM_10006detail6reduce28DeviceReduceSingleTileKernelINS2_10policy_hubIN4cuda3std3__45tupleIJblEEEjN6thrust24THRUST_300001_SM_1000_NS8cuda_cub9__find_if7functorIS9_EEE10Policy1000EPS9_SI_iSF_S9_S9_NS7_10__identityEEEvT0_T1_T2_T3_T4_T6_(
	.param .u64 .ptr .align 1 _ZN3cub18CUB_300001_SM_10006detail6reduce28DeviceReduceSingleTileKernelINS2_10policy_hubIN4cuda3std3__45tupleIJblEEEjN6thrust24THRUST_300001_SM_1000_NS8cuda_cub9__find_if7functorIS9_EEE10Policy1000EPS9_SI_iSF_S9_S9_NS7_10__identityEEEvT0_T1_T2_T3_T4_T6__param_0,
	.param .u64 .ptr .align 1 _ZN3cub18CUB_300001_SM_10006detail6reduce28DeviceReduceSingleTileKernelINS2_10policy_hubIN4cuda3std3__45tupleIJblEEEjN6thrust24THRUST_300001_SM_1000_NS8cuda_cub9__find_if7functorIS9_EEE10Policy1000EPS9_SI_iSF_S9_S9_NS7_10__identityEEEvT0_T1_T2_T3_T4_T6__param_1,
	.param .u32 _ZN3cub18CUB_300001_SM_10006detail6reduce28DeviceReduceSingleTileKernelINS2_10policy_hubIN4cuda3std3__45tupleIJblEEEjN6thrust24THRUST_300001_SM_1000_NS8cuda_cub9__find_if7functorIS9_EEE10Policy1000EPS9_SI_iSF_S9_S9_NS7_10__identityEEEvT0_T1_T2_T3_T4_T6__param_2,
	.param .align 1 .b8 _ZN3cub18CUB_300001_SM_10006detail6reduce28DeviceReduceSingleTileKernelINS2_10policy_hubIN4cuda3std3__45tupleIJblEEEjN6thrust24THRUST_300001_SM_1000_NS8cuda_cub9__find_if7functorIS9_EEE10Policy1000EPS9_SI_iSF_S9_S9_NS7_10__identityEEEvT0_T1_T2_T3_T4_T6__param_3[1],
	.param .align 8 .b8 _ZN3cub18CUB_300001_SM_10006detail6reduce28DeviceReduceSingleTileKernelINS2_10policy_hubIN4cuda3std3__45tupleIJblEEEjN6thrust24THRUST_300001_SM_1000_NS8cuda_cub9__find_if7functorIS9_EEE10Policy1000EPS9_SI_iSF_S9_S9_NS7_10__identityEEEvT0_T1_T2_T3_T4_T6__param_4[16],
	.param .align 1 .b8 _ZN3cub18CUB_300001_SM_10006detail6reduce28DeviceReduceSingleTileKernelINS2_10policy_hubIN4cuda3std3__45tupleIJblEEEjN6thrust24THRUST_300001_SM_1000_NS8cuda_cub9__find_if7functorIS9_EEE10Policy1000EPS9_SI_iSF_S9_S9_NS7_10__identityEEEvT0_T1_T2_T3_T4_T6__param_5[1]
)
.maxntid 256
.minnctapersm 1
{
	.reg .pred 	%p<188>;
	.reg .b16 	%rs<340>;
	.reg .b32 	%r<406>;
	.reg .b64 	%rd<359>;
	// demoted variable
	.shared .align 8 .b8 _ZZN3cub18CUB_300001_SM_10006detail6reduce28DeviceReduceSingleTileKernelINS2_10policy_hubIN4cuda3std3__45tupleIJblEEEjN6thrust24THRUST_300001_SM_1000_NS8cuda_cub9__find_if7functorIS9_EEE10Policy1000EPS9_SI_iSF_S9_S9_NS7_10__identityEEEvT0_T1_T2_T3_T4_T6_E12temp_storage[152];
	ld.param.u64 	%rd106, [_ZN3cub18CUB_300001_SM_10006detail6reduce28DeviceReduceSingleTileKernelINS2_10policy_hubIN4cuda3std3__45tupleIJblEEEjN6thrust24THRUST_300001_SM_1000_NS8cuda_cub9__find_if7functorIS9_EEE10Policy1000EPS9_SI_iSF_S9_S9_NS7_10__identityEEEvT0_T1_T2_T3_T4_T6__param_4+8];
	ld.param.u64 	%rd105, [_ZN3cub18CUB_300001_SM_10006detail6reduce28DeviceReduceSingleTileKernelINS2_10policy_hubIN4cuda3std3__45tupleIJblEEEjN6thrust24THRUST_300001_SM_1000_NS8cuda_cub9__find_if7functorIS9_EEE10Policy1000EPS9_SI_iSF_S9_S9_NS7_10__identityEEEvT0_T1_T2_T3_T4_T6__param_0];
	ld.param.u64 	%rd107, [_ZN3cub18CUB_300001_SM_10006detail6reduce28DeviceReduceSingleTileKernelINS2_10policy_hubIN4cuda3std3__45tupleIJblEEEjN6thrust24THRUST_300001_SM_1000_NS8cuda_cub9__find_if7functorIS9_EEE10Policy1000EPS9_SI_iSF_S9_S9_NS7_10__identityEEEvT0_T1_T2_T3_T4_T6__param_1];
	ld.param.u32 	%r38, [_ZN3cub18CUB_300001_SM_10006detail6reduce28DeviceReduceSingleTileKernelINS2_10policy_hubIN4cuda3std3__45tupleIJblEEEjN6thrust24THRUST_300001_SM_1000_NS8cuda_cub9__find_if7functorIS9_EEE10Policy1000EPS9_SI_iSF_S9_S9_NS7_10__identityEEEvT0_T1_T2_T3_T4_T6__param_2];
	ld.param.u8 	%rs82, [_ZN3cub18CUB_300001_SM_10006detail6reduce28DeviceReduceSingleTileKernelINS2_10policy_hubIN4cuda3std3__45tupleIJblEEEjN6thrust24THRUST_300001_SM_1000_NS8cuda_cub9__find_if7functorIS9_EEE10Policy1000EPS9_SI_iSF_S9_S9_NS7_10__identityEEEvT0_T1_T2_T3_T4_T6__param_4];
	cvta.to.global.u64 	%rd1, %rd107;
	setp.ne.s32 	%p1, %r38, 0;
	@%p1 bra 	$L__BB3_3;
	mov.u32 	%r392, %tid.x;
	setp.ne.s32 	%p187, %r392, 0;
	@%p187 bra 	$L__BB3_112;
	st.global.u8 	[%rd1], %rs82;
	st.global.u64 	[%rd1+8], %rd106;
	bra.uni 	$L__BB3_112;
$L__BB3_3:
	setp.gt.s32 	%p2, %r38, 1023;
	@%p2 bra 	$L__BB3_74;
	mov.u32 	%r1, %tid.x;
	setp.ge.s32 	%p77, %r1, %r38;
	mov.b16 	%rs311, 0;
	mov.b64 	%rd329, 0;
	mov.u32 	%r396, %r1;
	@%p77 bra 	$L__BB3_6;
	mul.wide.u32 	%rd234, %r1, 16;
	add.s64 	%rd231, %rd105, %rd234;
	// begin inline asm
	ld.global.nc.u64 %rd230, [%rd231];
	// end inline asm
	add.s64 	%rd233, %rd231, 8;
	// begin inline asm
	ld.global.nc.u64 %rd329, [%rd233];
	// end inline asm
	cvt.u16.u64 	%rs311, %rd230;
	add.s32 	%r396, %r1, 256;
$L__BB3_6:
	setp.ge.s32 	%p78, %r396, %r38;
	@%p78 bra 	$L__BB3_12;
	not.b32 	%r158, %r396;
	add.s32 	%r4, %r38, %r158;
	and.b32  	%r159, %r4, 768;
	setp.eq.s32 	%p79, %r159, 768;
	@%p79 bra 	$L__BB3_10;
	mul.wide.u32 	%rd236, %r396, 16;
	add.s64 	%rd323, %rd105, %rd236;
	shr.u32 	%r160, %r4, 8;
	add.s32 	%r161, %r160, 1;
	and.b32  	%r162, %r161, 3;
	neg.s32 	%r394, %r162;
$L__BB3_9:
	.pragma "nounroll";
	// begin inline asm
	ld.global.nc.u64 %rd237, [%rd323];
	// end inline asm
	add.s64 	%rd240, %rd323, 8;
	// begin inline asm
	ld.global.nc.u64 %rd239, [%rd240];
	// end inline asm
	cvt.u16.u64 	%rs190, %rd237;
	and.b16  	%rs191, %rs190, 255;
	and.b16  	%rs192, %rs311, 255;
	setp.eq.s16 	%p80, %rs192, 0;
	setp.eq.s16 	%p81, %rs191, 0;
	min.s64 	%rd241, %rd239, %rd329;
	selp.b64 	%rd242, %rd329, %rd241, %p81;
	selp.b64 	%rd329, %rd239, %rd242, %p80;
	selp.b16 	%rs193, %rs311, 1, %p81;
	selp.b16 	%rs311, %rs190, %rs193, %p80;
	add.s32 	%r396, %r396, 256;
	add.s64 	%rd323, %rd323, 4096;
	add.s32 	%r394, %r394, 1;
	setp.ne.s32 	%p82, %r394, 0;
	@%p82 bra 	$L__BB3_9;
$L__BB3_10:
	setp.lt.u32 	%p83, %r4, 768;
	@%p83 bra 	$L__BB3_12;
$L__BB3_11:
	mul.wide.s32 	%rd259, %r396, 16;
	add.s64 	%rd244, %rd105, %rd259;
	// begin inline asm
	ld.global.nc.u64 %rd243, [%rd244];
	// end inline asm
	add.s64 	%rd246, %rd244, 8;
	// begin inline asm
	ld.global.nc.u64 %rd245, [%rd246];
	// end inline asm
	cvt.u16.u64 	%rs194, %rd243;
	and.b16  	%rs195, %rs194, 255;
	and.b16  	%rs196, %rs311, 255;
	setp.eq.s16 	%p84, %rs196, 0;
	setp.eq.s16 	%p85, %rs195, 0;
	min.s64 	%rd260, %rd245, %rd329;
	selp.b64 	%rd261, %rd329, %rd260, %p85;
	selp.b64 	%rd262, %rd245, %rd261, %p84;
	selp.b16 	%rs197, %rs311, 1, %p85;
	selp.b16 	%rs198, %rs194, %rs197, %p84;
	and.b16  	%rs199, %rs198, 255;
	add.s64 	%rd248, %rd244, 4096;
	// begin inline asm
	ld.global.nc.u64 %rd247, [%rd248];
	// end inline asm
	add.s64 	%rd250, %rd244, 4104;
	// begin inline asm
	ld.global.nc.u64 %rd249, [%rd250];
	// end inline asm
	cvt.u16.u64 	%rs200, %rd247;
	and.b16  	%rs201, %rs200, 255;
	setp.eq.s16 	%p86, %rs199, 0;
	setp.eq.s16 	%p87, %rs201, 0;
	min.s64 	%rd263, %rd249, %rd262;
	selp.b64 	%rd264, %rd262, %rd263, %p87;
	selp.b64 	%rd265, %rd249, %rd264, %p86;
	selp.b16 	%rs202, %rs198, 1, %p87;
	selp.b16 	%rs203, %rs200, %rs202, %p86;
	and.b16  	%rs204, %rs203, 255;
	add.s64 	%rd252, %rd244, 8192;
	// begin inline asm
	ld.global.nc.u64 %rd251, [%rd252];
	// end inline asm
	add.s64 	%rd254, %rd244, 8200;
	// begin inline asm
	ld.global.nc.u64 %rd253, [%rd254];
	// end inline asm
	cvt.u16.u64 	%rs205, %rd251;
	and.b16  	%rs206, %rs205, 255;
	setp.eq.s16 	%p88, %rs204, 0;
	setp.eq.s16 	%p89, %rs206, 0;
	min.s64 	%rd266, %rd253, %rd265;
	selp.b64 	%rd267, %rd265, %rd266, %p89;
	selp.b64 	%rd268, %rd253, %rd267, %p88;
	selp.b16 	%rs207, %rs203, 1, %p89;
	selp.b16 	%rs208, %rs205, %rs207, %p88;
	and.b16  	%rs209, %rs208, 255;
	add.s64 	%rd256, %rd244, 12288;
	// begin inline asm
	ld.global.nc.u64 %rd255, [%rd256];
	// end inline asm
	add.s64 	%rd258, %rd244, 12296;
	// begin inline asm
	ld.global.nc.u64 %rd257, [%rd258];
	// end inline asm
	cvt.u16.u64 	%rs210, %rd255;
	and.b16  	%rs211, %rs210, 255;
	setp.eq.s16 	%p90, %rs209, 0;
	setp.eq.s16 	%p91, %rs211, 0;
	min.s64 	%rd269, %rd257, %rd268;
	selp.b64 	%rd270, %rd268, %rd269, %p91;
	selp.b64 	%rd329, %rd257, %rd270, %p90;
	selp.b16 	%rs212, %rs208, 1, %p91;
	selp.b16 	%rs311, %rs210, %rs212, %p90;
	add.s32 	%r396, %r396, 1024;
	setp.lt.s32 	%p92, %r396, %r38;
	@%p92 bra 	$L__BB3_11;
$L__BB3_12:
	setp.lt.s32 	%p93, %r38, 256;
	@%p93 bra 	$L__BB3_37;
	// begin inline asm
	mov.u32 %r281, %laneid;
	// end inline asm
	cvt.u32.u16 	%r302, %rs311;
	and.b32  	%r283, %r302, 255;
	mov.b32 	%r299, 1;
	mov.b32 	%r300, 31;
	mov.b32 	%r301, -1;
	// begin inline asm
	shfl.sync.down.b32 %r282, %r283, %r299, %r300, %r301;
	// end inline asm
	// begin inline asm
	shfl.sync.down.b32 %r287, %r288, %r299, %r300, %r301;
	// end inline asm
	mov.b64 	{%r293, %r298}, %rd329;
	// begin inline asm
	shfl.sync.down.b32 %r292, %r293, %r299, %r300, %r301;
	// end inline asm
	// begin inline asm
	shfl.sync.down.b32 %r297, %r298, %r299, %r300, %r301;
	// end inline asm
	mov.b64 	%rd14, {%r292, %r297};
	cvt.u16.u32 	%rs10, %r282;
	setp.gt.s32 	%p143, %r281, 30;
	@%p143 bra 	$L__BB3_17;
	and.b16  	%rs254, %rs311, 255;
	setp.eq.s16 	%p144, %rs254, 0;
	and.b16  	%rs255, %rs10, 255;
	setp.eq.s16 	%p145, %rs255, 0;
	or.pred  	%p146, %p144, %p145;
	@%p146 bra 	$L__BB3_16;
	min.s64 	%rd329, %rd14, %rd329;
	mov.b16 	%rs311, 1;
	bra.uni 	$L__BB3_17;
$L__BB3_16:
	setp.eq.s16 	%p147, %rs254, 0;
	selp.b64 	%rd329, %rd14, %rd329, %p147;
	selp.b16 	%rs311, %rs10, %rs311, %p147;
$L__BB3_17:
	cvt.u32.u16 	%r323, %rs311;
	and.b32  	%r304, %r323, 255;
	mov.b32 	%r320, 2;
	mov.b32 	%r321, 31;
	mov.b32 	%r322, -1;
	// begin inline asm
	shfl.sync.down.b32 %r303, %r304, %r320, %r321, %r322;
	// end inline asm
	// begin inline asm
	shfl.sync.down.b32 %r308, %r309, %r320, %r321, %r322;
	// end inline asm
	mov.b64 	{%r314, %r319}, %rd329;
	// begin inline asm
	shfl.sync.down.b32 %r313, %r314, %r320, %r321, %r322;
	// end inline asm
	// begin inline asm
	shfl.sync.down.b32 %r318, %r319, %r320, %r321, %r322;
	// end inline asm
	mov.b64 	%rd18, {%r313, %r318};
	cvt.u16.u32 	%rs13, %r303;
	setp.gt.s32 	%p148, %r281, 29;
	@%p148 bra 	$L__BB3_21;
	and.b16  	%rs258, %rs311, 255;
	setp.eq.s16 	%p149, %rs258, 0;
	and.b16  	%rs259, %rs13, 255;
	setp.eq.s16 	%p150, %rs259, 0;
	or.pred  	%p151, %p149, %p150;
	@%p151 bra 	$L__BB3_20;
	min.s64 	%rd329, %rd18, %rd329;
	mov.b16 	%rs311, 1;
	bra.uni 	$L__BB3_21;
$L__BB3_20:
	setp.eq.s16 	%p152, %rs258, 0;
	selp.b64 	%rd329, %rd18, %rd329, %p152;
	selp.b16 	%rs311, %rs13, %rs311, %p152;
$L__BB3_21:
	cvt.u32.u16 	%r344, %rs311;
	and.b32  	%r325, %r344, 255;
	mov.b32 	%r341, 4;
	mov.b32 	%r342, 31;
	mov.b32 	%r343, -1;
	// begin inline asm
	shfl.sync.down.b32 %r324, %r325, %r341, %r342, %r343;
	// end inline asm
	// begin inline asm
	shfl.sync.down.b32 %r329, %r330, %r341, %r342, %r343;
	// end inline asm
	mov.b64 	{%r335, %r340}, %rd329;
	// begin inline asm
	shfl.sync.down.b32 %r334, %r335, %r341, %r342, %r343;
	// end inline asm
	// begin inline asm
	shfl.sync.down.b32 %r339, %r340, %r341, %r342, %r343;
	// end inline asm
	mov.b64 	%rd22, {%r334, %r339};
	cvt.u16.u32 	%rs16, %r324;
	setp.gt.s32 	%p153, %r281, 27;
	@%p153 bra 	$L__BB3_25;
	and.b16  	%rs262, %rs311, 255;
	setp.eq.s16 	%p154, %rs262, 0;
	and.b16  	%rs263, %rs16, 255;
	setp.eq.s16 	%p155, %rs263, 0;
	or.pred  	%p156, %p154, %p155;
	@%p156 bra 	$L__BB3_24;
	min.s64 	%rd329, %rd22, %rd329;
	mov.b16 	%rs311, 1;
	bra.uni 	$L__BB3_25;
$L__BB3_24:
	setp.eq.s16 	%p157, %rs262, 0;
	selp.b64 	%rd329, %rd22, %rd329, %p157;
	selp.b16 	%rs311, %rs16, %rs311, %p157;
$L__BB3_25:
	cvt.u32.u16 	%r365, %rs311;
	and.b32  	%r346, %r365, 255;
	mov.b32 	%r362, 8;
	mov.b32 	%r363, 31;
	mov.b32 	%r364, -1;
	// begin inline asm
	shfl.sync.down.b32 %r345, %r346, %r362, %r363, %r364;
	// end inline asm
	// begin inline asm
	shfl.sync.down.b32 %r350, %r351, %r362, %r363, %r364;
	// end inline asm
	mov.b64 	{%r356, %r361}, %rd329;
	// begin inline asm
	shfl.sync.down.b32 %r355, %r356, %r362, %r363, %r364;
	// end inline asm
	// begin inline asm
	shfl.sync.down.b32 %r360, %r361, %r362, %r363, %r364;
	// end inline asm
	mov.b64 	%rd26, {%r355, %r360};
	cvt.u16.u32 	%rs19, %r345;
	setp.gt.s32 	%p158, %r281, 23;
	@%p158 bra 	$L__BB3_29;
	and.b16  	%rs266, %rs311, 255;
	setp.eq.s16 	%p159, %rs266, 0;
	and.b16  	%rs267, %rs19, 255;
	setp.eq.s16 	%p160, %rs267, 0;
	or.pred  	%p161, %p159, %p160;
	@%p161 bra 	$L__BB3_28;
	min.s64 	%rd329, %rd26, %rd329;
	mov.b16 	%rs311, 1;
	bra.uni 	$L__BB3_29;
$L__BB3_28:
	setp.eq.s16 	%p162, %rs266, 0;
	selp.b64 	%rd329, %rd26, %rd329, %p162;
	selp.b16 	%rs311, %rs19, %rs311, %p162;
$L__BB3_29:
	cvt.u32.u16 	%r386, %rs311;
	and.b32  	%r367, %r386, 255;
	mov.b32 	%r383, 16;
	mov.b32 	%r384, 31;
	mov.b32 	%r385, -1;
	// begin inline asm
	shfl.sync.down.b32 %r366, %r367, %r383, %r384, %r385;
	// end inline asm
	// begin inline asm
	shfl.sync.down.b32 %r371, %r372, %r383, %r384, %r385;
	// end inline asm
	mov.b64 	{%r377, %r382}, %rd329;
	// begin inline asm
	shfl.sync.down.b32 %r376, %r377, %r383, %r384, %r385;
	// end inline asm
	// begin inline asm
	shfl.sync.down.b32 %r381, %r382, %r383, %r384, %r385;
	// end inline asm
	mov.b64 	%rd30, {%r376, %r381};
	cvt.u16.u32 	%rs22, %r366;
	setp.gt.s32 	%p163, %r281, 15;
	@%p163 bra 	$L__BB3_33;
	and.b16  	%rs270, %rs311, 255;
	setp.eq.s16 	%p164, %rs270, 0;
	and.b16  	%rs271, %rs22, 255;
	setp.eq.s16 	%p165, %rs271, 0;
	or.pred  	%p166, %p164, %p165;
	@%p166 bra 	$L__BB3_32;
	min.s64 	%rd329, %rd30, %rd329;
	mov.b16 	%rs311, 1;
	bra.uni 	$L__BB3_33;
$L__BB3_32:
	setp.eq.s16 	%p167, %rs270, 0;
	selp.b64 	%rd329, %rd30, %rd329, %p167;
	selp.b16 	%rs311, %rs22, %rs311, %p167;
$L__BB3_33:
	setp.ne.s32 	%p168, %r281, 0;
	@%p168 bra 	$L__BB3_35;
	shr.u32 	%r387, %r1, 1;
	and.b32  	%r388, %r387, 496;
	mov.u32 	%r389, _ZZN3cub18CUB_300001_SM_10006detail6reduce28DeviceReduceSingleTileKernelINS2_10policy_hubIN4cuda3std3__45tupleIJblEEEjN6thrust24THRUST_300001_SM_1000_NS8cuda_cub9__find_if7functorIS9_EEE10Policy1000EPS9_SI_iSF_S9_S9_NS7_10__identityEEEvT0_T1_T2_T3_T4_T6_E12temp_storage;
	add.s32 	%r390, %r389, %r388;
	st.shared.u8 	[%r390+8], %rs311;
	st.shared.u64 	[%r390+16], %rd329;
$L__BB3_35:
	bar.sync 	0;
	setp.ne.s32 	%p169, %r1, 0;
	@%p169 bra 	$L__BB3_110;
	ld.shared.u8 	%rs274, [_ZZN3cub18CUB_300001_SM_10006detail6reduce28DeviceReduceSingleTileKernelINS2_10policy_hubIN4cuda3std3__45tupleIJblEEEjN6thrust24THRUST_300001_SM_1000_NS8cuda_cub9__find_if7functorIS9_EEE10Policy1000EPS9_SI_iSF_S9_S9_NS7_10__identityEEEvT0_T1_T2_T3_T4_T6_E12temp_storage+24];
	ld.shared.u64 	%rd292, [_ZZN3cub18CUB_300001_SM_10006detail6reduce28DeviceReduceSingleTileKernelINS2_10policy_hubIN4cuda3std3__45tupleIJblEEEjN6thrust24THRUST_300001_SM_1000_NS8cuda_cub9__find_if7functorIS9_EEE10Policy1000EPS9_SI_iSF_S9_S9_NS7_10__identityEEEvT0_T1_T2_T3_T4_T6_E12temp_storage+32];
	and.b16  	%rs275, %rs311, 255;
	setp.eq.s16 	%p170, %rs275, 0;
	setp.eq.s16 	%p171, %rs274, 0;
	min.s64 	%rd293, %rd292, %rd329;
	selp.b64 	%rd294, %rd329, %rd293, %p171;
	selp.b64 	%rd295, %rd292, %rd294, %p170;
	selp.b16 	%rs276, %rs311, 1, %p171;
	selp.b16 	%rs277, %rs274, %rs276, %p170;
	and.b16  	%rs278, %rs277, 255;
	ld.shared.u8 	%rs279, [_ZZN3cub18CUB_300001_SM_10006detail6reduce28DeviceReduceSingleTileKernelINS2_10policy_hubIN4cuda3std3__45tupleIJblEEEjN6thrust24THRUST_300001_SM_1000_NS8cuda_cub9__find_if7functorIS9_EEE10Policy1000EPS9_SI_iSF_S9_S9_NS7_10__identityEEEvT0_T1_T2_T3_T4_T6_E12temp_storage+40];
	ld.shared.u64 	%rd296, [_ZZN3cub18CUB_300001_SM_10006detail6reduce28DeviceReduceSingleTileKernelINS2_10policy_hubIN4cuda3std3__45tupleIJblEEEjN6thrust24THRUST_300001_SM_1000_NS8cuda_cub9__find_if7functorIS9_EEE10Policy1000EPS9_SI_iSF_S9_S9_NS7_10__identityEEEvT0_T1_T2_T3_T4_T6_E12temp_storage+48];
	setp.eq.s16 	%p172, %rs278, 0;
	setp.eq.s16 	%p173, %rs279, 0;
	min.s64 	%rd297, %rd296, %rd295;
	selp.b64 	%rd298, %rd295, %rd297, %p173;
	selp.b64 	%rd299, %rd296, %rd298, %p172;
	selp.b16 	%rs280, %rs277, 1, %p173;
	selp.b16 	%rs281, %rs279, %rs280, %p172;
	and.b16  	%rs282, %rs281, 255;
	ld.shared.u8 	%rs283, [_ZZN3cub18CUB_300001_SM_10006detail6reduce28DeviceReduceSingleTileKernelINS2_10policy_hubIN4cuda3std3__45tupleIJblEEEjN6thrust24THRUST_300001_SM_1000_NS8cuda_cub9__find_if7functorIS9_EEE10Policy1000EPS9_SI_iSF_S9_S9_NS7_10__identityEEEvT0_T1_T2_T3_T4_T6_E12temp_storage+56];
	ld.shared.u64 	%rd300, [_ZZN3cub18CUB_300001_SM_10006detail6reduce28DeviceReduceSingleTileKernelINS2_10policy_hubIN4cuda3std3__45tupleIJblEEEjN6thrust24THRUST_300001_SM_1000_NS8cuda_cub9__find_if7functorIS9_EEE10Policy1000EPS9_SI_iSF_S9_S9_NS7_10__identityEEEvT0_T1_T2_T3_T4_T6_E12temp_storage+64];
	setp.eq.s16 	%p174, %rs282, 0;
	setp.eq.s16 	%p175, %rs283, 0;
	min.s64 	%rd301, %rd300, %rd299;
	selp.b16 	%rs284, %rs281, 1, %p175;
	selp.b16 	%rs285, %rs283, %rs284, %p174;
	and.b16  	%rs286, %rs285, 255;
	selp.b64 	%rd302, %rd299, %rd301, %p175;
	selp.b64 	%rd303, %rd300, %rd302, %p174;
	ld.shared.u8 	%rs287, [_ZZN3cub18CUB_300001_SM_10006detail6reduce28DeviceReduceSingleTileKernelINS2_10policy_hubIN4cuda3std3__45tupleIJblEEEjN6thrust24THRUST_300001_SM_1000_NS8cuda_cub9__find_if7functorIS9_EEE10Policy1000EPS9_SI_iSF_S9_S9_NS7_10__identityEEEvT0_T1_T2_T3_T4_T6_E12temp_storage+72];
	ld.shared.u64 	%rd304, [_ZZN3cub18CUB_300001_SM_10006detail6reduce28DeviceReduceSingleTileKernelINS2_10policy_hubIN4cuda3std3__45tupleIJblEEEjN6thrust24THRUST_300001_SM_1000_NS8cuda_cub9__find_if7functorIS9_EEE10Policy1000EPS9_SI_iSF_S9_S9_NS7_10__identityEEEvT0_T1_T2_T3_T4_T6_E12temp_storage+80];
	setp.eq.s16 	%p176, %rs286, 0;
	setp.eq.s16 	%p177, %rs287, 0;
	min.s64 	%rd305, %rd304, %rd303;
	selp.b16 	%rs288, %rs285, 1, %p177;
	selp.b16 	%rs289, %rs287, %rs288, %p176;
	and.b16  	%rs290, %rs289, 255;
	selp.b64 	%rd306, %rd303, %rd305, %p177;
	selp.b64 	%rd307, %rd304, %rd306, %p176;
	ld.shared.u8 	%rs291, [_ZZN3cub18CUB_300001_SM_10006detail6reduce28DeviceReduceSingleTileKernelINS2_10policy_hubIN4cuda3std3__45tupleIJblEEEjN6thrust24THRUST_300001_SM_1000_NS8cuda_cub9__find_if7functorIS9_EEE10Policy1000EPS9_SI_iSF_S9_S9_NS7_10__identityEEEvT0_T1_T2_T3_T4_T6_E12temp_storage+88];
	ld.shared.u64 	%rd308, [_ZZN3cub18CUB_300001_SM_10006detail6reduce28DeviceReduceSingleTileKernelINS2_10policy_hubIN4cuda3std3__45tupleIJblEEEjN6thrust24THRUST_300001_SM_1000_NS8cuda_cub9__find_if7functorIS9_EEE10Policy1000EPS9_SI_iSF_S9_S9_NS7_10__identityEEEvT0_T1_T2_T3_T4_T6_E12temp_storage+96];
	setp.eq.s16 	%p178, %rs290, 0;
	setp.eq.s16 	%p179, %rs291, 0;
	min.s64 	%rd309, %rd308, %rd307;
	selp.b16 	%rs292, %rs289, 1, %p179;
	selp.b16 	%rs293, %rs291, %rs292, %p178;
	and.b16  	%rs294, %rs293, 255;
	selp.b64 	%rd310, %rd307, %rd309, %p179;
	selp.b64 	%rd311, %rd308, %rd310, %p178;
	ld.shared.u8 	%rs295, [_ZZN3cub18CUB_300001_SM_10006detail6reduce28DeviceReduceSingleTileKernelINS2_10policy_hubIN4cuda3std3__45tupleIJblEEEjN6thrust24THRUST_300001_SM_1000_NS8cuda_cub9__find_if7functorIS9_EEE10Policy1000EPS9_SI_iSF_S9_S9_NS7_10__identityEEEvT0_T1_T2_T3_T4_T6_E12temp_storage+104];
	ld.shared.u64 	%rd312, [_ZZN3cub18CUB_300001_SM_10006detail6reduce28DeviceReduceSingleTileKernelINS2_10policy_hubIN4cuda3std3__45tupleIJblEEEjN6thrust24THRUST_300001_SM_1000_NS8cuda_cub9__find_if7functorIS9_EEE10Policy1000EPS9_SI_iSF_S9_S9_NS7_10__identityEEEvT0_T1_T2_T3_T4_T6_E12temp_storage+112];
	setp.eq.s16 	%p180, %rs294, 0;
	setp.eq.s16 	%p181, %rs295, 0;
	min.s64 	%rd313, %rd312, %rd311;
	selp.b16 	%rs296, %rs293, 1, %p181;
	selp.b16 	%rs297, %rs295, %rs296, %p180;
	and.b16  	%rs298, %rs297, 255;
	selp.b64 	%rd314, %rd311, %rd313, %p181;
	selp.b64 	%rd315, %rd312, %rd314, %p180;
	ld.shared.u8 	%rs299, [_ZZN3cub18CUB_300001_SM_10006detail6reduce28DeviceReduceSingleTileKernelINS2_10policy_hubIN4cuda3std3__45tupleIJblEEEjN6thrust24THRUST_300001_SM_1000_NS8cuda_cub9__find_if7functorIS9_EEE10Policy1000EPS9_SI_iSF_S9_S9_NS7_10__identityEEEvT0_T1_T2_T3_T4_T6_E12temp_storage+120];
	ld.shared.u64 	%rd316, [_ZZN3cub18CUB_300001_SM_10006detail6reduce28DeviceReduceSingleTileKernelINS2_10policy_hubIN4cuda3std3__45tupleIJblEEEjN6thrust24THRUST_300001_SM_1000_NS8cuda_cub9__find_if7functorIS9_EEE10Policy1000EPS9_SI_iSF_S9_S9_NS7_10__identityEEEvT0_T1_T2_T3_T4_T6_E12temp_storage+128];
	setp.eq.s16 	%p182, %rs298, 0;
	setp.eq.s16 	%p183, %rs299, 0;
	min.s64 	%rd317, %rd316, %rd315;
	selp.b16 	%rs300, %rs297, 1, %p183;
	selp.b16 	%rs311, %rs299, %rs300, %p182;
	selp.b64 	%rd318, %rd315, %rd317, %p183;
	selp.b64 	%rd329, %rd316, %rd318, %p182;
	bra.uni 	$L__BB3_110;
$L__BB3_37:
	// begin inline asm
	mov.u32 %r163, %laneid;
	// end inline asm
	and.b32  	%r184, %r1, 992;
	add.s32 	%r185, %r184, 32;
	setp.gt.s32 	%p94, %r185, %r38;
	not.b32 	%r186, %r184;
	add.s32 	%r187, %r38, %r186;
	selp.b32 	%r182, %r187, 31, %p94;
	cvt.u32.u16 	%r188, %rs311;
	and.b32  	%r165, %r188, 255;
	mov.b32 	%r181, 1;
	mov.b32 	%r183, -1;
	// begin inline asm
	shfl.sync.down.b32 %r164, %r165, %r181, %r182, %r183;
	// end inline asm
	// begin inline asm
	shfl.sync.down.b32 %r169, %r170, %r181, %r182, %r183;
	// end inline asm
	mov.b64 	{%r175, %r180}, %rd329;
	// begin inline asm
	shfl.sync.down.b32 %r174, %r175, %r181, %r182, %r183;
	// end inline asm
	// begin inline asm
	shfl.sync.down.b32 %r179, %r180, %r181, %r182, %r183;
	// end inline asm
	mov.b64 	%rd35, {%r174, %r179};
	cvt.u16.u32 	%rs26, %r164;
	setp.ge.s32 	%p95, %r163, %r182;
	@%p95 bra 	$L__BB3_41;
	and.b16  	%rs213, %rs311, 255;
	setp.eq.s16 	%p96, %rs213, 0;
	and.b16  	%rs214, %rs26, 255;
	setp.eq.s16 	%p97, %rs214, 0;
	or.pred  	%p98, %p96, %p97;
	@%p98 bra 	$L__BB3_40;
	min.s64 	%rd329, %rd35, %rd329;
	mov.b16 	%rs311, 1;
	bra.uni 	$L__BB3_41;
$L__BB3_40:
	setp.eq.s16 	%p99, %rs213, 0;
	selp.b16 	%rs311, %rs26, %rs311, %p99;
	selp.b64 	%rd329, %rd35, %rd329, %p99;
$L__BB3_41:
	cvt.u32.u16 	%r209, %rs311;
	and.b32  	%r190, %r209, 255;
	mov.b32 	%r206, 2;
	mov.b32 	%r208, -1;
	// begin inline asm
	shfl.sync.down.b32 %r189, %r190, %r206, %r182, %r208;
	// end inline asm
	// begin inline asm
	shfl.sync.down.b32 %r194, %r195, %r206, %r182, %r208;
	// end inline asm
	mov.b64 	{%r200, %r205}, %rd329;
	// begin inline asm
	shfl.sync.down.b32 %r199, %r200, %r206, %r182, %r208;
	// end inline asm
	// begin inline asm
	shfl.sync.down.b32 %r204, %r205, %r206, %r182, %r208;
	// end inline asm
	mov.b64 	%rd39, {%r199, %r204};
	cvt.u16.u32 	%rs29, %r189;
	add.s32 	%r210, %r163, 2;
	setp.gt.s32 	%p100, %r210, %r182;
	@%p100 bra 	$L__BB3_45;
	and.b16  	%rs217, %rs311, 255;
	setp.eq.s16 	%p101, %rs217, 0;
	and.b16  	%rs218, %rs29, 255;
	setp.eq.s16 	%p102, %rs218, 0;
	or.pred  	%p103, %p101, %p102;
	@%p103 bra 	$L__BB3_44;
	min.s64 	%rd329, %rd39, %rd329;
	mov.b16 	%rs311, 1;
	bra.uni 	$L__BB3_45;
$L__BB3_44:
	setp.eq.s16 	%p104, %rs217, 0;
	selp.b16 	%rs311, %rs29, %rs311, %p104;
	selp.b64 	%rd329, %rd39, %rd329, %p104;
$L__BB3_45:
	cvt.u32.u16 	%r231, %rs311;
	and.b32  	%r212, %r231, 255;
	mov.b32 	%r228, 4;
	mov.b32 	%r230, -1;
	// begin inline asm
	shfl.sync.down.b32 %r211, %r212, %r228, %r182, %r230;
	// end inline asm
	// begin inline asm
	shfl.sync.down.b32 %r216, %r217, %r228, %r182, %r230;
	// end inline asm
	mov.b64 	{%r222, %r227}, %rd329;
	// begin inline asm
	shfl.sync.down.b32 %r221, %r222, %r228, %r182, %r230;
	// end inline asm
	// begin inline asm
	shfl.sync.down.b32 %r226, %r227, %r228, %r182, %r230;
	// end inline asm
	mov.b64 	%rd43, {%r221, %r226};
	cvt.u16.u32 	%rs32, %r211;
	add.s32 	%r232, %r163, 4;
	setp.gt.s32 	%p105, %r232, %r182;
	@%p105 bra 	$L__BB3_49;
	and.b16  	%rs221, %rs311, 255;
	setp.eq.s16 	%p106, %rs221, 0;
	and.b16  	%rs222, %rs32, 255;
	setp.eq.s16 	%p107, %rs222, 0;
	or.pred  	%p108, %p106, %p107;
	@%p108 bra 	$L__BB3_48;
	min.s64 	%rd329, %rd43, %rd329;
	mov.b16 	%rs311, 1;
	bra.uni 	$L__BB3_49;
$L__BB3_48:
	setp.eq.s16 	%p109, %rs221, 0;
	selp.b16 	%rs311, %rs32, %rs311, %p109;
	selp.b64 	%rd329, %rd43, %rd329, %p109;
$L__BB3_49:
	cvt.u32.u16 	%r253, %rs311;
	and.b32  	%r234, %r253, 255;
	mov.b32 	%r250, 8;
	mov.b32 	%r252, -1;
	// begin inline asm
	shfl.sync.down.b32 %r233, %r234, %r250, %r182, %r252;
	// end inline asm
	// begin inline asm
	shfl.sync.down.b32 %r238, %r239, %r250, %r182, %r252;
	// end inline asm
	mov.b64 	{%r244, %r249}, %rd329;
	// begin inline asm
	shfl.sync.down.b32 %r243, %r244, %r250, %r182, %r252;
	// end inline asm
	// begin inline asm
	shfl.sync.down.b32 %r248, %r249, %r250, %r182, %r252;
	// end inline asm
	mov.b64 	%rd47, {%r243, %r248};
	cvt.u16.u32 	%rs35, %r233;
	add.s32 	%r254, %r163, 8;
	setp.gt.s32 	%p110, %r254, %r182;
	@%p110 bra 	$L__BB3_53;
	and.b16  	%rs225, %rs311, 255;
	setp.eq.s16 	%p111, %rs225, 0;
	and.b16  	%rs226, %rs35, 255;
	setp.eq.s16 	%p112, %rs226, 0;
	or.pred  	%p113, %p111, %p112;
	@%p113 bra 	$L__BB3_52;
	min.s64 	%rd329, %rd47, %rd329;
	mov.b16 	%rs311, 1;
	bra.uni 	$L__BB3_53;
$L__BB3_52:
	setp.eq.s16 	%p114, %rs225, 0;
	selp.b16 	%rs311, %rs35, %rs311, %p114;
	selp.b64 	%rd329, %rd47, %rd329, %p114;
$L__BB3_53:
	cvt.u32.u16 	%r275, %rs311;
	and.b32  	%r256, %r275, 255;
	mov.b32 	%r272, 16;
	mov.b32 	%r274, -1;
	// begin inline asm
	shfl.sync.down.b32 %r255, %r256, %r272, %r182, %r274;
	// end inline asm
	// begin inline asm
	shfl.sync.down.b32 %r260, %r261, %r272, %r182, %r274;
	// end inline asm
	mov.b64 	{%r266, %r271}, %rd329;
	// begin inline asm
	shfl.sync.down.b32 %r265, %r266, %r272, %r182, %r274;
	// end inline asm
	// begin inline asm
	shfl.sync.down.b32 %r270, %r271, %r272, %r182, %r274;
	// end inline asm
	mov.b64 	%rd51, {%r265, %r270};
	cvt.u16.u32 	%rs38, %r255;
	add.s32 	%r276, %r163, 16;
	setp.gt.s32 	%p115, %r276, %r182;
	@%p115 bra 	$L__BB3_57;
	and.b16  	%rs229, %rs311, 255;
	setp.eq.s16 	%p116, %rs229, 0;
	and.b16  	%rs230, %rs38, 255;
	setp.eq.s16 	%p117, %rs230, 0;
	or.pred  	%p118, %p116, %p117;
	@%p118 bra 	$L__BB3_56;
	min.s64 	%rd329, %rd51, %rd329;
	mov.b16 	%rs311, 1;
	bra.uni 	$L__BB3_57;
$L__BB3_56:
	setp.eq.s16 	%p119, %rs229, 0;
	selp.b16 	%rs311, %rs38, %rs311, %p119;
	selp.b64 	%rd329, %rd51, %rd329, %p119;
$L__BB3_57:
	setp.ne.s32 	%p120, %r163, 0;
	@%p120 bra 	$L__BB3_59;
	shr.u32 	%r277, %r1, 1;
	and.b32  	%r278, %r277, 496;
	mov.u32 	%r279, _ZZN3cub18CUB_300001_SM_10006detail6reduce28DeviceReduceSingleTileKernelINS2_10policy_hubIN4cuda3std3__45tupleIJblEEEjN6thrust24THRUST_300001_SM_1000_NS8cuda_cub9__find_if7functorIS9_EEE10Policy1000EPS9_SI_iSF_S9_S9_NS7_10__identityEEEvT0_T1_T2_T3_T4_T6_E12temp_storage;
	add.s32 	%r280, %r279, %r278;
	st.shared.u8 	[%r280+8], %rs311;
	st.shared.u64 	[%r280+16], %rd329;
$L__BB3_59:
	bar.sync 	0;
	setp.ne.s32 	%p121, %r1, 0;
	@%p121 bra 	$L__BB3_110;
	setp.lt.s32 	%p122, %r38, 33;
	@%p122 bra 	$L__BB3_62;
	ld.shared.u8 	%rs233, [_ZZN3cub18CUB_300001_SM_10006detail6reduce28DeviceReduceSingleTileKernelINS2_10policy_hubIN4cuda3std3__45tupleIJblEEEjN6thrust24THRUST_300001_SM_1000_NS8cuda_cub9__find_if7functorIS9_EEE10Policy1000EPS9_SI_iSF_S9_S9_NS7_10__identityEEEvT0_T1_T2_T3_T4_T6_E12temp_storage+24];
	ld.shared.u64 	%rd271, [_ZZN3cub18CUB_300001_SM_10006detail6reduce28DeviceReduceSingleTileKernelINS2_10policy_hubIN4cuda3std3__45tupleIJblEEEjN6thrust24THRUST_300001_SM_1000_NS8cuda_cub9__find_if7functorIS9_EEE10Policy1000EPS9_SI_iSF_S9_S9_NS7_10__identityEEEvT0_T1_T2_T3_T4_T6_E12temp_storage+32];
	and.b16  	%rs234, %rs311, 255;
	setp.eq.s16 	%p123, %rs234, 0;
	setp.eq.s16 	%p124, %rs233, 0;
	min.s64 	%rd272, %rd271, %rd329;
	selp.b16 	%rs235, %rs311, 1, %p124;
	selp.b16 	%rs311, %rs233, %rs235, %p123;
	selp.b64 	%rd273, %rd329, %rd272, %p124;
	selp.b64 	%rd329, %rd271, %rd273, %p123;
$L__BB3_62:
	setp.lt.s32 	%p125, %r38, 65;
	@%p125 bra 	$L__BB3_64;
	ld.shared.u8 	%rs236, [_ZZN3cub18CUB_300001_SM_10006detail6reduce28DeviceReduceSingleTileKernelINS2_10policy_hubIN4cuda3std3__45tupleIJblEEEjN6thrust24THRUST_300001_SM_1000_NS8cuda_cub9__find_if7functorIS9_EEE10Policy1000EPS9_SI_iSF_S9_S9_NS7_10__identityEEEvT0_T1_T2_T3_T4_T6_E12temp_storage+40];
	ld.shared.u64 	%rd274, [_ZZN3cub18CUB_300001_SM_10006detail6reduce28DeviceReduceSingleTileKernelINS2_10policy_hubIN4cuda3std3__45tupleIJblEEEjN6thrust24THRUST_300001_SM_1000_NS8cuda_cub9__find_if7functorIS9_EEE10Policy1000EPS9_SI_iSF_S9_S9_NS7_10__identityEEEvT0_T1_T2_T3_T4_T6_E12temp_storage+48];
	and.b16  	%rs237, %rs311, 255;
	setp.eq.s16 	%p126, %rs237, 0;
	setp.eq.s16 	%p127, %rs236, 0;
	min.s64 	%rd275, %rd274, %rd329;
	selp.b16 	%rs238, %rs311, 1, %p127;
	selp.b16 	%rs311, %rs236, %rs238, %p126;
	selp.b64 	%rd276, %rd329, %rd275, %p127;
	selp.b64 	%rd329, %rd274, %rd276, %p126;
$L__BB3_64:
	setp.lt.s32 	%p128, %r38, 97;
	@%p128 bra 	$L__BB3_66;
	ld.shared.u8 	%rs239, [_ZZN3cub18CUB_300001_SM_10006detail6reduce28DeviceReduceSingleTileKernelINS2_10policy_hubIN4cuda3std3__45tupleIJblEEEjN6thrust24THRUST_300001_SM_1000_NS8cuda_cub9__find_if7functorIS9_EEE10Policy1000EPS9_SI_iSF_S9_S9_NS7_10__identityEEEvT0_T1_T2_T3_T4_T6_E12temp_storage+56];
	ld.shared.u64 	%rd277, [_ZZN3cub18CUB_300001_SM_10006detail6reduce28DeviceReduceSingleTileKernelINS2_10policy_hubIN4cuda3std3__45tupleIJblEEEjN6thrust24THRUST_300001_SM_1000_NS8cuda_cub9__find_if7functorIS9_EEE10Policy1000EPS9_SI_iSF_S9_S9_NS7_10__identityEEEvT0_T1_T2_T3_T4_T6_E12temp_storage+64];
	and.b16  	%rs240, %rs311, 255;
	setp.eq.s16 	%p129, %rs240, 0;
	setp.eq.s16 	%p130, %rs239, 0;
	min.s64 	%rd278, %rd277, %rd329;
	selp.b16 	%rs241, %rs311, 1, %p130;
	selp.b16 	%rs311, %rs239, %rs241, %p129;
	selp.b64 	%rd279, %rd329, %rd278, %p130;
	selp.b64 	%rd329, %rd277, %rd279, %p129;
$L__BB3_66:
	setp.lt.s32 	%p131, %r38, 129;
	@%p131 bra 	$L__BB3_68;
	ld.shared.u8 	%rs242, [_ZZN3cub18CUB_300001_SM_10006detail6reduce28DeviceReduceSingleTileKernelINS2_10policy_hubIN4cuda3std3__45tupleIJblEEEjN6thrust24THRUST_300001_SM_1000_NS8cuda_cub9__find_if7functorIS9_EEE10Policy1000EPS9_SI_iSF_S9_S9_NS7_10__identityEEEvT0_T1_T2_T3_T4_T6_E12temp_storage+72];
	ld.shared.u64 	%rd280, [_ZZN3cub18CUB_300001_SM_10006detail6reduce28DeviceReduceSingleTileKernelINS2_10policy_hubIN4cuda3std3__45tupleIJblEEEjN6thrust24THRUST_300001_SM_1000_NS8cuda_cub9__find_if7functorIS9_EEE10Policy1000EPS9_SI_iSF_S9_S9_NS7_10__identityEEEvT0_T1_T2_T3_T4_T6_E12temp_storage+80];
	and.b16  	%rs243, %rs311, 255;
	setp.eq.s16 	%p132, %rs243, 0;
	setp.eq.s16 	%p133, %rs242, 0;
	min.s64 	%rd281, %rd280, %rd329;
	selp.b16 	%rs244, %rs311, 1, %p133;
	selp.b16 	%rs311, %rs242, %rs244, %p132;
	selp.b64 	%rd282, %rd329, %rd281, %p133;
	selp.b64 	%rd329, %rd280, %rd282, %p132;
$L__BB3_68:
	setp.lt.s32 	%p134, %r38, 161;
	@%p134 bra 	$L__BB3_70;
	ld.shared.u8 	%rs245, [_ZZN3cub18CUB_300001_SM_10006detail6reduce28DeviceReduceSingleTileKernelINS2_10policy_hubIN4cuda3std3__45tupleIJblEEEjN6thrust24THRUST_300001_SM_1000_NS8cuda_cub9__find_if7functorIS9_EEE10Policy1000EPS9_SI_iSF_S9_S9_NS7_10__identityEEEvT0_T1_T2_T3_T4_T6_E12temp_storage+88];
	ld.shared.u64 	%rd283, [_ZZN3cub18CUB_300001_SM_10006detail6reduce28DeviceReduceSingleTileKernelINS2_10policy_hubIN4cuda3std3__45tupleIJblEEEjN6thrust24THRUST_300001_SM_1000_NS8cuda_cub9__find_if7functorIS9_EEE10Policy1000EPS9_SI_iSF_S9_S9_NS7_10__identityEEEvT0_T1_T2_T3_T4_T6_E12temp_storage+96];
	and.b16  	%rs246, %rs311, 255;
	setp.eq.s16 	%p135, %rs246, 0;
	setp.eq.s16 	%p136, %rs245, 0;
	min.s64 	%rd284, %rd283, %rd329;
	selp.b16 	%rs247, %rs311, 1, %p136;
	selp.b16 	%rs311, %rs245, %rs247, %p135;
	selp.b64 	%rd285, %rd329, %rd284, %p136;
	selp.b64 	%rd329, %rd283, %rd285, %p135;
$L__BB3_70:
	setp.lt.s32 	%p137, %r38, 193;
	@%p137 bra 	$L__BB3_72;
	ld.shared.u8 	%rs248, [_ZZN3cub18CUB_300001_SM_10006detail6reduce28DeviceReduceSingleTileKernelINS2_10policy_hubIN4cuda3std3__45tupleIJblEEEjN6thrust24THRUST_300001_SM_1000_NS8cuda_cub9__find_if7functorIS9_EEE10Policy1000EPS9_SI_iSF_S9_S9_NS7_10__identityEEEvT0_T1_T2_T3_T4_T6_E12temp_storage+104];
	ld.shared.u64 	%rd286, [_ZZN3cub18CUB_300001_SM_10006detail6reduce28DeviceReduceSingleTileKernelINS2_10policy_hubIN4cuda3std3__45tupleIJblEEEjN6thrust24THRUST_300001_SM_1000_NS8cuda_cub9__find_if7functorIS9_EEE10Policy1000EPS9_SI_iSF_S9_S9_NS7_10__identityEEEvT0_T1_T2_T3_T4_T6_E12temp_storage+112];
	and.b16  	%rs249, %rs311, 255;
	setp.eq.s16 	%p138, %rs249, 0;
	setp.eq.s16 	%p139, %rs248, 0;
	min.s64 	%rd287, %rd286, %rd329;
	selp.b16 	%rs250, %rs311, 1, %p139;
	selp.b16 	%rs311, %rs248, %rs250, %p138;
	selp.b64 	%rd288, %rd329, %rd287, %p139;
	selp.b64 	%rd329, %rd286, %rd288, %p138;
$L__BB3_72:
	setp.lt.s32 	%p140, %r38, 225;
	@%p140 bra 	$L__BB3_110;
	ld.shared.u8 	%rs251, [_ZZN3cub18CUB_300001_SM_10006detail6reduce28DeviceReduceSingleTileKernelINS2_10policy_hubIN4cuda3std3__45tupleIJblEEEjN6thrust24THRUST_300001_SM_1000_NS8cuda_cub9__find_if7functorIS9_EEE10Policy1000EPS9_SI_iSF_S9_S9_NS7_10__identityEEEvT0_T1_T2_T3_T4_T6_E12temp_storage+120];
	ld.shared.u64 	%rd289, [_ZZN3cub18CUB_300001_SM_10006detail6reduce28DeviceReduceSingleTileKernelINS2_10policy_hubIN4cuda3std3__45tupleIJblEEEjN6thrust24THRUST_300001_SM_1000_NS8cuda_cub9__find_if7functorIS9_EEE10Policy1000EPS9_SI_iSF_S9_S9_NS7_10__identityEEEvT0_T1_T2_T3_T4_T6_E12temp_storage+128];
	and.b16  	%rs252, %rs311, 255;
	setp.eq.s16 	%p141, %rs252, 0;
	setp.eq.s16 	%p142, %rs251, 0;
	min.s64 	%rd290, %rd289, %rd329;
	selp.b16 	%rs253, %rs311, 1, %p142;
	selp.b16 	%rs311, %rs251, %rs253, %p141;
	selp.b64 	%rd291, %rd329, %rd290, %p142;
	selp.b64 	%rd329, %rd289, %rd291, %p141;
	bra.uni 	$L__BB3_110;
$L__BB3_74:
	mov.u32 	%r16, %tid.x;
	mul.wide.u32 	%rd124, %r16, 16;
	add.s64 	%rd109, %rd105, %rd124;
	// begin inline asm
	ld.global.nc.u64 %rd108, [%rd109];
	// end inline asm
	add.s64 	%rd111, %rd109, 8;
	// begin inline asm
	ld.global.nc.u64 %rd110, [%rd111];
	// end inline asm
	cvt.u16.u64 	%rs83, %rd108;
	and.b16  	%rs84, %rs83, 255;
	add.s64 	%rd113, %rd109, 4096;
	// begin inline asm
	ld.global.nc.u64 %rd112, [%rd113];
	// end inline asm
	add.s64 	%rd115, %rd109, 4104;
	// begin inline asm
	ld.global.nc.u64 %rd114, [%rd115];
	// end inline asm
	cvt.u16.u64 	%rs85, %rd112;
	and.b16  	%rs86, %rs85, 255;
	add.s64 	%rd117, %rd109, 8192;
	// begin inline asm
	ld.global.nc.u64 %rd116, [%rd117];
	// end inline asm
	add.s64 	%rd119, %rd109, 8200;
	// begin inline asm
	ld.global.nc.u64 %rd118, [%rd119];
	// end inline asm
	cvt.u16.u64 	%rs87, %rd116;
	and.b16  	%rs88, %rs87, 255;
	add.s64 	%rd121, %rd109, 12288;
	// begin inline asm
	ld.global.nc.u64 %rd120, [%rd121];
	// end inline asm
	add.s64 	%rd123, %rd109, 12296;
	// begin inline asm
	ld.global.nc.u64 %rd122, [%rd123];
	// end inline asm
	cvt.u16.u64 	%rs89, %rd120;
	and.b16  	%rs90, %rs89, 255;
	setp.eq.s16 	%p3, %rs84, 0;
	setp.eq.s16 	%p4, %rs86, 0;
	min.s64 	%rd125, %rd114, %rd110;
	selp.b16 	%rs91, %rs83, 1, %p4;
	selp.b64 	%rd126, %rd110, %rd125, %p4;
	selp.b16 	%rs92, %rs85, %rs91, %p3;
	and.b16  	%rs93, %rs92, 255;
	selp.b64 	%rd127, %rd114, %rd126, %p3;
	setp.eq.s16 	%p5, %rs93, 0;
	setp.eq.s16 	%p6, %rs88, 0;
	min.s64 	%rd128, %rd118, %rd127;
	selp.b16 	%rs94, %rs92, 1, %p6;
	selp.b64 	%rd129, %rd127, %rd128, %p6;
	selp.b16 	%rs95, %rs87, %rs94, %p5;
	and.b16  	%rs96, %rs95, 255;
	selp.b64 	%rd130, %rd118, %rd129, %p5;
	setp.eq.s16 	%p7, %rs96, 0;
	setp.eq.s16 	%p8, %rs90, 0;
	min.s64 	%rd131, %rd122, %rd130;
	selp.b16 	%rs97, %rs95, 1, %p8;
	selp.b64 	%rd132, %rd130, %rd131, %p8;
	selp.b16 	%rs311, %rs89, %rs97, %p7;
	selp.b64 	%rd329, %rd122, %rd132, %p7;
	setp.lt.u32 	%p9, %r38, 2048;
	mov.b32 	%r399, 1024;
	@%p9 bra 	$L__BB3_78;
	add.s32 	%r17, %r38, -1024;
	mov.b32 	%r399, 1024;
$L__BB3_76:
	mul.wide.s32 	%rd149, %r399, 16;
	add.s64 	%rd134, %rd109, %rd149;
	// begin inline asm
	ld.global.nc.u64 %rd133, [%rd134];
	// end inline asm
	add.s64 	%rd136, %rd134, 8;
	// begin inline asm
	ld.global.nc.u64 %rd135, [%rd136];
	// end inline asm
	cvt.u16.u64 	%rs98, %rd133;
	and.b16  	%rs99, %rs98, 255;
	add.s64 	%rd138, %rd134, 4096;
	// begin inline asm
	ld.global.nc.u64 %rd137, [%rd138];
	// end inline asm
	add.s64 	%rd140, %rd134, 4104;
	// begin inline asm
	ld.global.nc.u64 %rd139, [%rd140];
	// end inline asm
	cvt.u16.u64 	%rs100, %rd137;
	and.b16  	%rs101, %rs100, 255;
	add.s64 	%rd142, %rd134, 8192;
	// begin inline asm
	ld.global.nc.u64 %rd141, [%rd142];
	// end inline asm
	add.s64 	%rd144, %rd134, 8200;
	// begin inline asm
	ld.global.nc.u64 %rd143, [%rd144];
	// end inline asm
	cvt.u16.u64 	%rs102, %rd141;
	and.b16  	%rs103, %rs102, 255;
	add.s64 	%rd146, %rd134, 12288;
	// begin inline asm
	ld.global.nc.u64 %rd145, [%rd146];
	// end inline asm
	add.s64 	%rd148, %rd134, 12296;
	// begin inline asm
	ld.global.nc.u64 %rd147, [%rd148];
	// end inline asm
	cvt.u16.u64 	%rs104, %rd145;
	and.b16  	%rs105, %rs104, 255;
	and.b16  	%rs106, %rs311, 255;
	setp.eq.s16 	%p10, %rs106, 0;
	setp.eq.s16 	%p11, %rs99, 0;
	min.s64 	%rd150, %rd135, %rd329;
	selp.b16 	%rs107, %rs311, 1, %p11;
	selp.b64 	%rd151, %rd329, %rd150, %p11;
	selp.b16 	%rs108, %rs98, %rs107, %p10;
	and.b16  	%rs109, %rs108, 255;
	selp.b64 	%rd152, %rd135, %rd151, %p10;
	setp.eq.s16 	%p12, %rs109, 0;
	setp.eq.s16 	%p13, %rs101, 0;
	min.s64 	%rd153, %rd139, %rd152;
	selp.b16 	%rs110, %rs108, 1, %p13;
	selp.b64 	%rd154, %rd152, %rd153, %p13;
	selp.b16 	%rs111, %rs100, %rs110, %p12;
	and.b16  	%rs112, %rs111, 255;
	selp.b64 	%rd155, %rd139, %rd154, %p12;
	setp.eq.s16 	%p14, %rs112, 0;
	setp.eq.s16 	%p15, %rs103, 0;
	min.s64 	%rd156, %rd143, %rd155;
	selp.b16 	%rs113, %rs111, 1, %p15;
	selp.b64 	%rd157, %rd155, %rd156, %p15;
	selp.b16 	%rs114, %rs102, %rs113, %p14;
	and.b16  	%rs115, %rs114, 255;
	selp.b64 	%rd158, %rd143, %rd157, %p14;
	setp.eq.s16 	%p16, %rs115, 0;
	setp.eq.s16 	%p17, %rs105, 0;
	min.s64 	%rd159, %rd147, %rd158;
	selp.b16 	%rs116, %rs114, 1, %p17;
	selp.b64 	%rd160, %rd158, %rd159, %p17;
	selp.b16 	%rs311, %rs104, %rs116, %p16;
	selp.b64 	%rd329, %rd147, %rd160, %p16;
	sub.s32 	%r41, %r38, %r399;
	setp.lt.s32 	%p18, %r41, 1024;
	@%p18 bra 	$L__BB3_86;
	add.s32 	%r399, %r399, 1024;
	setp.le.s32 	%p19, %r399, %r17;
	@%p19 bra 	$L__BB3_76;
$L__BB3_78:
	setp.le.s32 	%p20, %r38, %r399;
	@%p20 bra 	$L__BB3_86;
	sub.s32 	%r21, %r38, %r399;
	setp.ge.s32 	%p21, %r16, %r21;
	@%p21 bra 	$L__BB3_86;
	not.b32 	%r42, %r16;
	add.s32 	%r43, %r38, %r42;
	sub.s32 	%r22, %r43, %r399;
	and.b32  	%r44, %r22, 768;
	setp.eq.s32 	%p22, %r44, 768;
	mov.u32 	%r403, %r16;
	@%p22 bra 	$L__BB3_83;
	add.s32 	%r401, %r16, %r399;
	shr.u32 	%r45, %r22, 8;
	add.s32 	%r46, %r45, 1;
	and.b32  	%r47, %r46, 3;
	neg.s32 	%r400, %r47;
	mov.u32 	%r403, %r16;
$L__BB3_82:
	.pragma "nounroll";
	mul.wide.u32 	%rd166, %r401, 16;
	add.s64 	%rd163, %rd105, %rd166;
	// begin inline asm
	ld.global.nc.u64 %rd162, [%rd163];
	// end inline asm
	add.s64 	%rd165, %rd163, 8;
	// begin inline asm
	ld.global.nc.u64 %rd164, [%rd165];
	// end inline asm
	cvt.u16.u64 	%rs118, %rd162;
	and.b16  	%rs119, %rs118, 255;
	and.b16  	%rs120, %rs311, 255;
	setp.eq.s16 	%p23, %rs120, 0;
	setp.eq.s16 	%p24, %rs119, 0;
	min.s64 	%rd167, %rd164, %rd329;
	selp.b16 	%rs121, %rs311, 1, %p24;
	selp.b16 	%rs311, %rs118, %rs121, %p23;
	selp.b64 	%rd168, %rd329, %rd167, %p24;
	selp.b64 	%rd329, %rd164, %rd168, %p23;
	add.s32 	%r403, %r403, 256;
	add.s32 	%r401, %r401, 256;
	add.s32 	%r400, %r400, 1;
	setp.ne.s32 	%p25, %r400, 0;
	@%p25 bra 	$L__BB3_82;
$L__BB3_83:
	setp.lt.u32 	%p26, %r22, 768;
	@%p26 bra 	$L__BB3_86;
	cvt.u64.u32 	%rd169, %r403;
	cvt.u64.u32 	%rd170, %r399;
	add.s64 	%rd171, %rd169, %rd170;
	shl.b64 	%rd172, %rd171, 4;
	add.s64 	%rd173, %rd172, %rd105;
	add.s64 	%rd350, %rd173, 12296;
	add.s32 	%r404, %r403, %r399;
$L__BB3_85:
	mul.wide.u32 	%rd190, %r404, 16;
	add.s64 	%rd175, %rd105, %rd190;
	// begin inline asm
	ld.global.nc.u64 %rd174, [%rd175];
	// end inline asm
	add.s64 	%rd177, %rd175, 8;
	// begin inline asm
	ld.global.nc.u64 %rd176, [%rd177];
	// end inline asm
	cvt.u16.u64 	%rs122, %rd174;
	and.b16  	%rs123, %rs122, 255;
	and.b16  	%rs124, %rs311, 255;
	setp.eq.s16 	%p27, %rs124, 0;
	setp.eq.s16 	%p28, %rs123, 0;
	min.s64 	%rd191, %rd176, %rd329;
	selp.b16 	%rs125, %rs311, 1, %p28;
	selp.b16 	%rs126, %rs122, %rs125, %p27;
	and.b16  	%rs127, %rs126, 255;
	selp.b64 	%rd192, %rd329, %rd191, %p28;
	selp.b64 	%rd193, %rd176, %rd192, %p27;
	add.s64 	%rd179, %rd350, -8200;
	// begin inline asm
	ld.global.nc.u64 %rd178, [%rd179];
	// end inline asm
	add.s64 	%rd181, %rd350, -8192;
	// begin inline asm
	ld.global.nc.u64 %rd180, [%rd181];
	// end inline asm
	cvt.u16.u64 	%rs128, %rd178;
	and.b16  	%rs129, %rs128, 255;
	setp.eq.s16 	%p29, %rs127, 0;
	setp.eq.s16 	%p30, %rs129, 0;
	min.s64 	%rd194, %rd180, %rd193;
	selp.b16 	%rs130, %rs126, 1, %p30;
	selp.b16 	%rs131, %rs128, %rs130, %p29;
	and.b16  	%rs132, %rs131, 255;
	selp.b64 	%rd195, %rd193, %rd194, %p30;
	selp.b64 	%rd196, %rd180, %rd195, %p29;
	add.s64 	%rd183, %rd350, -4104;
	// begin inline asm
	ld.global.nc.u64 %rd182, [%rd183];
	// end inline asm
	add.s64 	%rd185, %rd350, -4096;
	// begin inline asm
	ld.global.nc.u64 %rd184, [%rd185];
	// end inline asm
	cvt.u16.u64 	%rs133, %rd182;
	and.b16  	%rs134, %rs133, 255;
	setp.eq.s16 	%p31, %rs132, 0;
	setp.eq.s16 	%p32, %rs134, 0;
	min.s64 	%rd197, %rd184, %rd196;
	selp.b16 	%rs135, %rs131, 1, %p32;
	selp.b16 	%rs136, %rs133, %rs135, %p31;
	and.b16  	%rs137, %rs136, 255;
	selp.b64 	%rd198, %rd196, %rd197, %p32;
	selp.b64 	%rd199, %rd184, %rd198, %p31;
	add.s64 	%rd187, %rd350, -8;
	// begin inline asm
	ld.global.nc.u64 %rd186, [%rd187];
	// end inline asm
	// begin inline asm
	ld.global.nc.u64 %rd188, [%rd350];
	// end inline asm
	cvt.u16.u64 	%rs138, %rd186;
	and.b16  	%rs139, %rs138, 255;
	setp.eq.s16 	%p33, %rs137, 0;
	setp.eq.s16 	%p34, %rs139, 0;
	min.s64 	%rd200, %rd188, %rd199;
	selp.b16 	%rs140, %rs136, 1, %p34;
	selp.b16 	%rs311, %rs138, %rs140, %p33;
	selp.b64 	%rd201, %rd199, %rd200, %p34;
	selp.b64 	%rd329, %rd188, %rd201, %p33;
	add.s32 	%r403, %r403, 1024;
	add.s64 	%rd350, %rd350, 16384;
	add.s32 	%r404, %r404, 1024;
	setp.lt.s32 	%p35, %r403, %r21;
	@%p35 bra 	$L__BB3_85;
$L__BB3_86:
	// begin inline asm
	mov.u32 %r48, %laneid;
	// end inline asm
	cvt.u32.u16 	%r69, %rs311;
	and.b32  	%r50, %r69, 255;
	mov.b32 	%r66, 1;
	mov.b32 	%r67, 31;
	mov.b32 	%r68, -1;
	// begin inline asm
	shfl.sync.down.b32 %r49, %r50, %r66, %r67, %r68;
	// end inline asm
	// begin inline asm
	shfl.sync.down.b32 %r54, %r55, %r66, %r67, %r68;
	// end inline asm
	mov.b64 	{%r60, %r65}, %rd329;
	// begin inline asm
	shfl.sync.down.b32 %r59, %r60, %r66, %r67, %r68;
	// end inline asm
	// begin inline asm
	shfl.sync.down.b32 %r64, %r65, %r66, %r67, %r68;
	// end inline asm
	mov.b64 	%rd83, {%r59, %r64};
	cvt.u16.u32 	%rs65, %r49;
	setp.gt.s32 	%p36, %r48, 30;
	@%p36 bra 	$L__BB3_90;
	and.b16  	%rs141, %rs311, 255;
	setp.eq.s16 	%p37, %rs141, 0;
	and.b16  	%rs142, %rs65, 255;
	setp.eq.s16 	%p38, %rs142, 0;
	or.pred  	%p39, %p37, %p38;
	@%p39 bra 	$L__BB3_89;
	min.s64 	%rd329, %rd83, %rd329;
	mov.b16 	%rs311, 1;
	bra.uni 	$L__BB3_90;
$L__BB3_89:
	setp.eq.s16 	%p40, %rs141, 0;
	selp.b16 	%rs311, %rs65, %rs311, %p40;
	selp.b64 	%rd329, %rd83, %rd329, %p40;
$L__BB3_90:
	cvt.u32.u16 	%r90, %rs311;
	and.b32  	%r71, %r90, 255;
	mov.b32 	%r87, 2;
	mov.b32 	%r88, 31;
	mov.b32 	%r89, -1;
	// begin inline asm
	shfl.sync.down.b32 %r70, %r71, %r87, %r88, %r89;
	// end inline asm
	// begin inline asm
	shfl.sync.down.b32 %r75, %r76, %r87, %r88, %r89;
	// end inline asm
	mov.b64 	{%r81, %r86}, %rd329;
	// begin inline asm
	shfl.sync.down.b32 %r80, %r81, %r87, %r88, %r89;
	// end inline asm
	// begin inline asm
	shfl.sync.down.b32 %r85, %r86, %r87, %r88, %r89;
	// end inline asm
	mov.b64 	%rd87, {%r80, %r85};
	cvt.u16.u32 	%rs68, %r70;
	setp.gt.s32 	%p41, %r48, 29;
	@%p41 bra 	$L__BB3_94;
	and.b16  	%rs145, %rs311, 255;
	setp.eq.s16 	%p42, %rs145, 0;
	and.b16  	%rs146, %rs68, 255;
	setp.eq.s16 	%p43, %rs146, 0;
	or.pred  	%p44, %p42, %p43;
	@%p44 bra 	$L__BB3_93;
	min.s64 	%rd329, %rd87, %rd329;
	mov.b16 	%rs311, 1;
	bra.uni 	$L__BB3_94;
$L__BB3_93:
	setp.eq.s16 	%p45, %rs145, 0;
	selp.b16 	%rs311, %rs68, %rs311, %p45;
	selp.b64 	%rd329, %rd87, %rd329, %p45;
$L__BB3_94:
	cvt.u32.u16 	%r111, %rs311;
	and.b32  	%r92, %r111, 255;
	mov.b32 	%r108, 4;
	mov.b32 	%r109, 31;
	mov.b32 	%r110, -1;
	// begin inline asm
	shfl.sync.down.b32 %r91, %r92, %r108, %r109, %r110;
	// end inline asm
	// begin inline asm
	shfl.sync.down.b32 %r96, %r97, %r108, %r109, %r110;
	// end inline asm
	mov.b64 	{%r102, %r107}, %rd329;
	// begin inline asm
	shfl.sync.down.b32 %r101, %r102, %r108, %r109, %r110;
	// end inline asm
	// begin inline asm
	shfl.sync.down.b32 %r106, %r107, %r108, %r109, %r110;
	// end inline asm
	mov.b64 	%rd91, {%r101, %r106};
	cvt.u16.u32 	%rs71, %r91;
	setp.gt.s32 	%p46, %r48, 27;
	@%p46 bra 	$L__BB3_98;
	and.b16  	%rs149, %rs311, 255;
	setp.eq.s16 	%p47, %rs149, 0;
	and.b16  	%rs150, %rs71, 255;
	setp.eq.s16 	%p48, %rs150, 0;
	or.pred  	%p49, %p47, %p48;
	@%p49 bra 	$L__BB3_97;
	min.s64 	%rd329, %rd91, %rd329;
	mov.b16 	%rs311, 1;
	bra.uni 	$L__BB3_98;
$L__BB3_97:
	setp.eq.s16 	%p50, %rs149, 0;
	selp.b16 	%rs311, %rs71, %rs311, %p50;
	selp.b64 	%rd329, %rd91, %rd329, %p50;
$L__BB3_98:
	cvt.u32.u16 	%r132, %rs311;
	and.b32  	%r113, %r132, 255;
	mov.b32 	%r129, 8;
	mov.b32 	%r130, 31;
	mov.b32 	%r131, -1;
	// begin inline asm
	shfl.sync.down.b32 %r112, %r113, %r129, %r130, %r131;
	// end inline asm
	// begin inline asm
	shfl.sync.down.b32 %r117, %r118, %r129, %r130, %r131;
	// end inline asm
	mov.b64 	{%r123, %r128}, %rd329;
	// begin inline asm
	shfl.sync.down.b32 %r122, %r123, %r129, %r130, %r131;
	// end inline asm
	// begin inline asm
	shfl.sync.down.b32 %r127, %r128, %r129, %r130, %r131;
	// end inline asm
	mov.b64 	%rd95, {%r122, %r127};
	cvt.u16.u32 	%rs74, %r112;
	setp.gt.s32 	%p51, %r48, 23;
	@%p51 bra 	$L__BB3_102;
	and.b16  	%rs153, %rs311, 255;
	setp.eq.s16 	%p52, %rs153, 0;
	and.b16  	%rs154, %rs74, 255;
	setp.eq.s16 	%p53, %rs154, 0;
	or.pred  	%p54, %p52, %p53;
	@%p54 bra 	$L__BB3_101;
	min.s64 	%rd329, %rd95, %rd329;
	mov.b16 	%rs311, 1;
	bra.uni 	$L__BB3_102;
$L__BB3_101:
	setp.eq.s16 	%p55, %rs153, 0;
	selp.b16 	%rs311, %rs74, %rs311, %p55;
	selp.b64 	%rd329, %rd95, %rd329, %p55;
$L__BB3_102:
	cvt.u32.u16 	%r153, %rs311;
	and.b32  	%r134, %r153, 255;
	mov.b32 	%r150, 16;
	mov.b32 	%r151, 31;
	mov.b32 	%r152, -1;
	// begin inline asm
	shfl.sync.down.b32 %r133, %r134, %r150, %r151, %r152;
	// end inline asm
	// begin inline asm
	shfl.sync.down.b32 %r138, %r139, %r150, %r151, %r152;
	// end inline asm
	mov.b64 	{%r144, %r149}, %rd329;
	// begin inline asm
	shfl.sync.down.b32 %r143, %r144, %r150, %r151, %r152;
	// end inline asm
	// begin inline asm
	shfl.sync.down.b32 %r148, %r149, %r150, %r151, %r152;
	// end inline asm
	mov.b64 	%rd99, {%r143, %r148};
	cvt.u16.u32 	%rs77, %r133;
	setp.gt.s32 	%p56, %r48, 15;
	@%p56 bra 	$L__BB3_106;
	and.b16  	%rs157, %rs311, 255;
	setp.eq.s16 	%p57, %rs157, 0;
	and.b16  	%rs158, %rs77, 255;
	setp.eq.s16 	%p58, %rs158, 0;
	or.pred  	%p59, %p57, %p58;
	@%p59 bra 	$L__BB3_105;
	min.s64 	%rd329, %rd99, %rd329;
	mov.b16 	%rs311, 1;
	bra.uni 	$L__BB3_106;
$L__BB3_105:
	setp.eq.s16 	%p60, %rs157, 0;
	selp.b16 	%rs311, %rs77, %rs311, %p60;
	selp.b64 	%rd329, %rd99, %rd329, %p60;
$L__BB3_106:
	setp.ne.s32 	%p61, %r48, 0;
	@%p61 bra 	$L__BB3_108;
	shr.u32 	%r154, %r16, 1;
	and.b32  	%r155, %r154, 496;
	mov.u32 	%r156, _ZZN3cub18CUB_300001_SM_10006detail6reduce28DeviceReduceSingleTileKernelINS2_10policy_hubIN4cuda3std3__45tupleIJblEEEjN6thrust24THRUST_300001_SM_1000_NS8cuda_cub9__find_if7functorIS9_EEE10Policy1000EPS9_SI_iSF_S9_S9_NS7_10__identityEEEvT0_T1_T2_T3_T4_T6_E12temp_storage;
	add.s32 	%r157, %r156, %r155;
	st.shared.u8 	[%r157+8], %rs311;
	st.shared.u64 	[%r157+16], %rd329;
$L__BB3_108:
	bar.sync 	0;
	setp.ne.s32 	%p62, %r16, 0;
	@%p62 bra 	$L__BB3_110;
	ld.shared.u8 	%rs161, [_ZZN3cub18CUB_300001_SM_10006detail6reduce28DeviceReduceSingleTileKernelINS2_10policy_hubIN4cuda3std3__45tupleIJblEEEjN6thrust24THRUST_300001_SM_1000_NS8cuda_cub9__find_if7functorIS9_EEE10Policy1000EPS9_SI_iSF_S9_S9_NS7_10__identityEEEvT0_T1_T2_T3_T4_T6_E12temp_storage+24];
	ld.shared.u64 	%rd202, [_ZZN3cub18CUB_300001_SM_10006detail6reduce28DeviceReduceSingleTileKernelINS2_10policy_hubIN4cuda3std3__45tupleIJblEEEjN6thrust24THRUST_300001_SM_1000_NS8cuda_cub9__find_if7functorIS9_EEE10Policy1000EPS9_SI_iSF_S9_S9_NS7_10__identityEEEvT0_T1_T2_T3_T4_T6_E12temp_storage+32];
	and.b16  	%rs162, %rs311, 255;
	setp.eq.s16 	%p63, %rs162, 0;
	setp.eq.s16 	%p64, %rs161, 0;
	min.s64 	%rd203, %rd202, %rd329;
	selp.b16 	%rs163, %rs311, 1, %p64;
	selp.b16 	%rs164, %rs161, %rs163, %p63;
	and.b16  	%rs165, %rs164, 255;
	selp.b64 	%rd204, %rd329, %rd203, %p64;
	selp.b64 	%rd205, %rd202, %rd204, %p63;
	ld.shared.u8 	%rs166, [_ZZN3cub18CUB_300001_SM_10006detail6reduce28DeviceReduceSingleTileKernelINS2_10policy_hubIN4cuda3std3__45tupleIJblEEEjN6thrust24THRUST_300001_SM_1000_NS8cuda_cub9__find_if7functorIS9_EEE10Policy1000EPS9_SI_iSF_S9_S9_NS7_10__identityEEEvT0_T1_T2_T3_T4_T6_E12temp_storage+40];
	ld.shared.u64 	%rd206, [_ZZN3cub18CUB_300001_SM_10006detail6reduce28DeviceReduceSingleTileKernelINS2_10policy_hubIN4cuda3std3__45tupleIJblEEEjN6thrust24THRUST_300001_SM_1000_NS8cuda_cub9__find_if7functorIS9_EEE10Policy1000EPS9_SI_iSF_S9_S9_NS7_10__identityEEEvT0_T1_T2_T3_T4_T6_E12temp_storage+48];
	setp.eq.s16 	%p65, %rs165, 0;
	setp.eq.s16 	%p66, %rs166, 0;
	min.s64 	%rd207, %rd206, %rd205;
	selp.b16 	%rs167, %rs164, 1, %p66;
	selp.b16 	%rs168, %rs166, %rs167, %p65;
	and.b16  	%rs169, %rs168, 255;
	selp.b64 	%rd208, %rd205, %rd207, %p66;
	selp.b64 	%rd209, %rd206, %rd208, %p65;
	ld.shared.u8 	%rs170, [_ZZN3cub18CUB_300001_SM_10006detail6reduce28DeviceReduceSingleTileKernelINS2_10policy_hubIN4cuda3std3__45tupleIJblEEEjN6thrust24THRUST_300001_SM_1000_NS8cuda_cub9__find_if7functorIS9_EEE10Policy1000EPS9_SI_iSF_S9_S9_NS7_10__identityEEEvT0_T1_T2_T3_T4_T6_E12temp_storage+56];
	ld.shared.u64 	%rd210, [_ZZN3cub18CUB_300001_SM_10006detail6reduce28DeviceReduceSingleTileKernelINS2_10policy_hubIN4cuda3std3__45tupleIJblEEEjN6thrust24THRUST_300001_SM_1000_NS8cuda_cub9__find_if7functorIS9_EEE10Policy1000EPS9_SI_iSF_S9_S9_NS7_10__identityEEEvT0_T1_T2_T3_T4_T6_E12temp_storage+64];
	setp.eq.s16 	%p67, %rs169, 0;
	setp.eq.s16 	%p68, %rs170, 0;
	min.s64 	%rd211, %rd210, %rd209;
	selp.b16 	%rs171, %rs168, 1, %p68;
	selp.b16 	%rs172, %rs170, %rs171, %p67;
	and.b16  	%rs173, %rs172, 255;
	selp.b64 	%rd212, %rd209, %rd211, %p68;
	selp.b64 	%rd213, %rd210, %rd212, %p67;
	ld.shared.u8 	%rs174, [_ZZN3cub18CUB_300001_SM_10006detail6reduce28DeviceReduceSingleTileKernelINS2_10policy_hubIN4cuda3std3__45tupleIJblEEEjN6thrust24THRUST_300001_SM_1000_NS8cuda_cub9__find_if7functorIS9_EEE10Policy1000EPS9_SI_iSF_S9_S9_NS7_10__identityEEEvT0_T1_T2_T3_T4_T6_E12temp_storage+72];
	ld.shared.u64 	%rd214, [_ZZN3cub18CUB_300001_SM_10006detail6reduce28DeviceReduceSingleTileKernelINS2_10policy_hubIN4cuda3std3__45tupleIJblEEEjN6thrust24THRUST_300001_SM_1000_NS8cuda_cub9__find_if7functorIS9_EEE10Policy1000EPS9_SI_iSF_S9_S9_NS7_10__identityEEEvT0_T1_T2_T3_T4_T6_E12temp_storage+80];
	setp.eq.s16 	%p69, %rs173, 0;
	setp.eq.s16 	%p70, %rs174, 0;
	min.s64 	%rd215, %rd214, %rd213;
	selp.b16 	%rs175, %rs172, 1, %p70;
	selp.b16 	%rs176, %rs174, %rs175, %p69;
	and.b16  	%rs177, %rs176, 255;
	selp.b64 	%rd216, %rd213, %rd215, %p70;
	selp.b64 	%rd217, %rd214, %rd216, %p69;
	ld.shared.u8 	%rs178, [_ZZN3cub18CUB_300001_SM_10006detail6reduce28DeviceReduceSingleTileKernelINS2_10policy_hubIN4cuda3std3__45tupleIJblEEEjN6thrust24THRUST_300001_SM_1000_NS8cuda_cub9__find_if7functorIS9_EEE10Policy1000EPS9_SI_iSF_S9_S9_NS7_10__identityEEEvT0_T1_T2_T3_T4_T6_E12temp_storage+88];
	ld.shared.u64 	%rd218, [_ZZN3cub18CUB_300001_SM_10006detail6reduce28DeviceReduceSingleTileKernelINS2_10policy_hubIN4cuda3std3__45tupleIJblEEEjN6thrust24THRUST_300001_SM_1000_NS8cuda_cub9__find_if7functorIS9_EEE10Policy1000EPS9_SI_iSF_S9_S9_NS7_10__identityEEEvT0_T1_T2_T3_T4_T6_E12temp_storage+96];
	setp.eq.s16 	%p71, %rs177, 0;
	setp.eq.s16 	%p72, %rs178, 0;
	min.s64 	%rd219, %rd218, %rd217;
	selp.b16 	%rs179, %rs176, 1, %p72;
	selp.b16 	%rs180, %rs178, %rs179, %p71;
	and.b16  	%rs181, %rs180, 255;
	selp.b64 	%rd220, %rd217, %rd219, %p72;
	selp.b64 	%rd221, %rd218, %rd220, %p71;
	ld.shared.u8 	%rs182, [_ZZN3cub18CUB_300001_SM_10006detail6reduce28DeviceReduceSingleTileKernelINS2_10policy_hubIN4cuda3std3__45tupleIJblEEEjN6thrust24THRUST_300001_SM_1000_NS8cuda_cub9__find_if7functorIS9_EEE10Policy1000EPS9_SI_iSF_S9_S9_NS7_10__identityEEEvT0_T1_T2_T3_T4_T6_E12temp_storage+104];
	ld.shared.u64 	%rd222, [_ZZN3cub18CUB_300001_SM_10006detail6reduce28DeviceReduceSingleTileKernelINS2_10policy_hubIN4cuda3std3__45tupleIJblEEEjN6thrust24THRUST_300001_SM_1000_NS8cuda_cub9__find_if7functorIS9_EEE10Policy1000EPS9_SI_iSF_S9_S9_NS7_10__identityEEEvT0_T1_T2_T3_T4_T6_E12temp_storage+112];
	setp.eq.s16 	%p73, %rs181, 0;
	setp.eq.s16 	%p74, %rs182, 0;
	min.s64 	%rd223, %rd222, %rd221;
	selp.b16 	%rs183, %rs180, 1, %p74;
	selp.b16 	%rs184, %rs182, %rs183, %p73;
	and.b16  	%rs185, %rs184, 255;
	selp.b64 	%rd224, %rd221, %rd223, %p74;
	selp.b64 	%rd225, %rd222, %rd224, %p73;
	ld.shared.u8 	%rs186, [_ZZN3cub18CUB_300001_SM_10006detail6reduce28DeviceReduceSingleTileKernelINS2_10policy_hubIN4cuda3std3__45tupleIJblEEEjN6thrust24THRUST_300001_SM_1000_NS8cuda_cub9__find_if7functorIS9_EEE10Policy1000EPS9_SI_iSF_S9_S9_NS7_10__identityEEEvT0_T1_T2_T3_T4_T6_E12temp_storage+120];
	ld.shared.u64 	%rd226, [_ZZN3cub18CUB_300001_SM_10006detail6reduce28DeviceReduceSingleTileKernelINS2_10policy_hubIN4cuda3std3__45tupleIJblEEEjN6thrust24THRUST_300001_SM_1000_NS8cuda_cub9__find_if7functorIS9_EEE10Policy1000EPS9_SI_iSF_S9_S9_NS7_10__identityEEEvT0_T1_T2_T3_T4_T6_E12temp_storage+128];
	setp.eq.s16 	%p75, %rs185, 0;
	setp.eq.s16 	%p76, %rs186, 0;
	min.s64 	%rd227, %rd226, %rd225;
	selp.b16 	%rs187, %rs184, 1, %p76;
	selp.b16 	%rs311, %rs186, %rs187, %p75;
	selp.b64 	%rd228, %rd225, %rd227, %p76;
	selp.b64 	%rd329, %rd226, %rd228, %p75;
$L__BB3_110:
	mov.u32 	%r391, %tid.x;
	setp.ne.s32 	%p184, %r391, 0;
	@%p184 bra 	$L__BB3_112;
	setp.eq.s16 	%p185, %rs82, 0;
	and.b16  	%rs302, %rs311, 255;
	setp.eq.s16 	%p186, %rs302, 0;
	min.s64 	%rd319, %rd329, %rd106;
	selp.b16 	%rs303, %rs82, 1, %p186;
	selp.b16 	%rs304, %rs311, %rs303, %p185;
	selp.b64 	%rd320, %rd106, %rd319, %p186;
	selp.b64 	%rd321, %rd329, %rd320, %p185;
	st.global.u8 	[%rd1], %rs304;
	st.global.u64 	[%rd1+8], %rd321;
$L__BB3_112:
	ret;

}
	// .globl	_ZN3cub18CUB_300001_SM_10006detail6reduce28DeviceReduceSingleTileKernelINS2_10policy_hubIN4cuda3std3__45tupleIJblEEEyN6thrust24THRUST_300001_SM_1000_NS8cuda_cub9__find_if7functorIS9_EEE10Policy1000ENSB_12zip_iteratorINS8_IJNSD_26transform_input_iterator_tIbNSB_6detail15normal_iteratorINSB_10device_ptrIiEEEE11is_equal_toEENSB_17counting_iteratorIlNSB_11use_defaultESS_SS_EEEEEEEPS9_ySF_S9_S9_NS7_10__identityEEEvT0_T1_T2_T3_T4_T6_
.visible .entry _ZN3cub18CUB_300001_SM_10006detail6reduce28DeviceReduceSingleTileKernelINS2_10policy_hubIN4cuda3std3__45tupleIJblEEEyN6thrust24THRUST_300001_SM_1000_NS8cuda_cub9__find_if7functorIS9_EEE10Policy1000ENSB_12zip_iteratorINS8_IJNSD_26transform_input_iterator_tIbNSB_6detail15normal_iteratorINSB_10device_ptrIiEEEE11is_equal_toEENSB_17counting_iteratorIlNSB_11use_defaultESS_SS_EEEEEEEPS9_ySF_S9_S9_NS7_10__identityEEEvT0_T1_T2_T3_T4_T6_(
	.param .align 8 .b8 _ZN3cub18CUB_300001_SM_10006detail6reduce28DeviceReduceSingleTileKernelINS2_10policy_hubIN4cuda3std3__45tupleIJblEEEyN6thrust24THRUST_300001_SM_1000_NS8cuda_cub9__find_if7functorIS9_EEE10Policy1000ENSB_12zip_iteratorINS8_IJNSD_26transform_input_iterator_tIbNSB_6detail15normal_iteratorINSB_10device_ptrIiEEEE11is_equal_toEENSB_17counting_iteratorIlNSB_11use_defaultESS_SS_EEEEEEEPS9_ySF_S9_S9_NS7_10__identityEEEvT0_T1_T2_T3_T4_T6__param_0[24],
	.param .u64 .ptr .align 1 _ZN3cub18CUB_300001_SM_10006detail6reduce28DeviceReduceSingleTileKernelINS2_10policy_hubIN4cuda3std3__45tupleIJblEEEyN6thrust24THRUST_300001_SM_1000_NS8cuda_cub9__find_if7functorIS9_EEE10Policy1000ENSB_12zip_iteratorINS8_IJNSD_26transform_input_iterator_tIbNSB_6detail15normal_iteratorINSB_10device_ptrIiEEEE11is_equal_toEENSB_17counting_iteratorIlNSB_11use_defaultESS_SS_EEEEEEEPS9_ySF_S9_S9_NS7_10__identityEEEvT0_T1_T2_T3_T4_T6__param_1,
	.param .u64 _ZN3cub18CUB_300001_SM_10006detail6reduce28DeviceReduceSingleTileKernelINS2_10policy_hubIN4cuda3std3__45tupleIJblEEEyN6thrust24THRUST_300001_SM_1000_NS8cuda_cub9__find_if7functorIS9_EEE10Policy1000ENSB_12zip_iteratorINS8_IJNSD_26transform_input_iterator_tIbNSB_6detail15normal_iteratorINSB_10device_ptrIiEEEE11is_equal_toEENSB_17counting_iteratorIlNSB_11use_defaultESS_SS_EEEEEEEPS9_ySF_S9_S9_NS7_10__identityEEEvT0_T1_T2_T3_T4_T6__param_2,
	.param .align 1 .b8 _ZN3cub18CUB_300001_SM_10006detail6reduce28DeviceReduceSingleTileKernelINS2_10policy_hubIN4cuda3std3__45tupleIJblEEEyN6thrust24THRUST_300001_SM_1000_NS8cuda_cub9__find_if7functorIS9_EEE10Policy1000ENSB_12zip_iteratorINS8_IJNSD_26transform_input_iterator_tIbNSB_6detail15normal_iteratorINSB_10device_ptrIiEEEE11is_equal_toEENSB_17counting_iteratorIlNSB_11use_defaultESS_SS_EEEEEEEPS9_ySF_S9_S9_NS7_10__identityEEEvT0_T1_T2_T3_T4_T6__param_3[1],
	.param .align 8 .b8 _ZN3cub18CUB_300001_SM_10006detail6reduce28DeviceReduceSingleTileKernelINS2_10policy_hubIN4cuda3std3__45tupleIJblEEEyN6thrust24THRUST_300001_SM_1000_NS8cuda_cub9__find_if7functorIS9_EEE10Policy1000ENSB_12zip_iteratorINS8_IJNSD_26transform_input_iterator_tIbNSB_6detail15normal_iteratorINSB_10device_ptrIiEEEE11is_equal_toEENSB_17counting_iteratorIlNSB_11use_defaultESS_SS_EEEEEEEPS9_ySF_S9_S9_NS7_10__identityEEEvT0_T1_T2_T3_T4_T6__param_4[16],
	.param .align 1 .b8 _ZN3cub18CUB_300001_SM_10006detail6reduce28DeviceReduceSingleTileKernelINS2_10policy_hubIN4cuda3std3__45tupleIJblEEEyN6thrust24THRUST_300001_SM_1000_NS8cuda_cub9__find_if7functorIS9_EEE10Policy1000ENSB_12zip_iteratorINS8_IJNSD_26transform_input_iterator_tIbNSB_6detail15normal_iteratorINSB_10device_ptrIiEEEE11is_equal_toEENSB_17counting_iteratorIlNSB_11use_defaultESS_SS_EEEEEEEPS9_ySF_S9_S9_NS7_10__identityEEEvT0_T1_T2_T3_T4_T6__param_5[1]
)
.maxntid 256
.minnctapersm 1
{
	.reg .pred 	%p<329>;
	.reg .b16 	%rs<411>;
	.reg .b32 	%r<461>;
	.reg .b64 	%rd<437>;
	// demoted variable
	.shared .align 8 .b8 _ZZN3cub18CUB_300001_SM_10006detail6reduce28DeviceReduceSingleTileKernelINS2_10policy_hubIN4cuda3std3__45tupleIJblEEEyN6thrust24THRUST_300001_SM_1000_NS8cuda_cub9__find_if7functorIS9_EEE10Policy1000ENSB_12zip_iteratorINS8_IJNSD_26transform_input_iterator_tIbNSB_6detail15normal_iteratorINSB_10device_ptrIiEEEE11is_equal_toEENSB_17counting_iteratorIlNSB_11use_defaultESS_SS_EEEEEEEPS9_ySF_S9_S9_NS7_10__identityEEEvT0_T1_T2_T3_T4_T6_E12temp_storage[152];
	ld.param.u64 	%rd119, [_ZN3cub18CUB_300001_SM_10006detail6reduce28DeviceReduceSingleTileKernelINS2_10policy_hubIN4cuda3std3__45tupleIJblEEEyN6thrust24THRUST_300001_SM_1000_NS8cuda_cub9__find_if7functorIS9_EEE10Policy1000ENSB_12zip_iteratorINS8_IJNSD_26transform_input_iterator_tIbNSB_6detail15normal_iteratorINSB_10device_ptrIiEEEE11is_equal_toEENSB_17counting_iteratorIlNSB_11use_defaultESS_SS_EEEEEEEPS9_ySF_S9_S9_NS7_10__identityEEEvT0_T1_T2_T3_T4_T6__param_4+8];
	ld.param.u64 	%rd117, [_ZN3cub18CUB_300001_SM_10006detail6reduce28DeviceReduceSingleTileKernelINS2_10policy_hubIN4cuda3std3__45tupleIJblEEEyN6thrust24THRUST_300001_SM_1000_NS8cuda_cub9__find_if7functorIS9_EEE10Policy1000ENSB_12zip_iteratorINS8_IJNSD_26transform_input_iterator_tIbNSB_6detail15normal_iteratorINSB_10device_ptrIiEEEE11is_equal_toEENSB_17counting_iteratorIlNSB_11use_defaultESS_SS_EEEEEEEPS9_ySF_S9_S9_NS7_10__identityEEEvT0_T1_T2_T3_T4_T6__param_0+16];
	ld.param.u32 	%r37, [_ZN3cub18CUB_300001_SM_10006detail6reduce28DeviceReduceSingleTileKernelINS2_10policy_hubIN4cuda3std3__45tupleIJblEEEyN6thrust24THRUST_300001_SM_1000_NS8cuda_cub9__find_if7functorIS9_EEE10Policy1000ENSB_12zip_iteratorINS8_IJNSD_26transform_input_iterator_tIbNSB_6detail15normal_iteratorINSB_10device_ptrIiEEEE11is_equal_toEENSB_17counting_iteratorIlNSB_11use_defaultESS_SS_EEEEEEEPS9_ySF_S9_S9_NS7_10__identityEEEvT0_T1_T2_T3_T4_T6__param_0+8];
	ld.param.u64 	%rd116, [_ZN3cub18CUB_300001_SM_10006detail6reduce28DeviceReduceSingleTileKernelINS2_10policy_hubIN4cuda3std3__45tupleIJblEEEyN6thrust24THRUST_300001_SM_1000_NS8cuda_cub9__find_if7functorIS9_EEE10Policy1000ENSB_12zip_iteratorINS8_IJNSD_26transform_input_iterator_tIbNSB_6detail15normal_iteratorINSB_10device_ptrIiEEEE11is_equal_toEENSB_17counting_iteratorIlNSB_11use_defaultESS_SS_EEEEEEEPS9_ySF_S9_S9_NS7_10__identityEEEvT0_T1_T2_T3_T4_T6__param_0];
	ld.param.u64 	%rd120, [_ZN3cub18CUB_300001_SM_10006detail6reduce28DeviceReduceSingleTileKernelINS2_10policy_hubIN4cuda3std3__45tupleIJblEEEyN6thrust24THRUST_300001_SM_1000_NS8cuda_cub9__find_if7functorIS9_EEE10Policy1000ENSB_12zip_iteratorINS8_IJNSD_26transform_input_iterator_tIbNSB_6detail15normal_iteratorINSB_10device_ptrIiEEEE11is_equal_toEENSB_17counting_iteratorIlNSB_11use_defaultESS_SS_EEEEEEEPS9_ySF_S9_S9_NS7_10__identityEEEvT0_T1_T2_T3_T4_T6__param_1];
	ld.param.u64 	%rd118, [_ZN3cub18CUB_300001_SM_10006detail6reduce28DeviceReduceSingleTileKernelINS2_10policy_hubIN4cuda3std3__45tupleIJblEEEyN6thrust24THRUST_300001_SM_1000_NS8cuda_cub9__find_if7functorIS9_EEE10Policy1000ENSB_12zip_iteratorINS8_IJNSD_26transform_input_iterator_tIbNSB_6detail15normal_iteratorINSB_10device_ptrIiEEEE11is_equal_toEENSB_17counting_iteratorIlNSB_11use_defaultESS_SS_EEEEEEEPS9_ySF_S9_S9_NS7_10__identityEEEvT0_T1_T2_T3_T4_T6__param_2];
	ld.param.u8 	%rs96, [_ZN3cub18CUB_300001_SM_10006detail6reduce28DeviceReduceSingleTileKernelINS2_10policy_hubIN4cuda3std3__45tupleIJblEEEyN6thrust24THRUST_300001_SM_1000_NS8cuda_cub9__find_if7functorIS9_EEE10Policy1000ENSB_12zip_iteratorINS8_IJNSD_26transform_input_iterator_tIbNSB_6detail15normal_iteratorINSB_10device_ptrIiEEEE11is_equal_toEENSB_17counting_iteratorIlNSB_11use_defaultESS_SS_EEEEEEEPS9_ySF_S9_S9_NS7_10__identityEEEvT0_T1_T2_T3_T4_T6__param_4];
	cvta.to.global.u64 	%rd1, %rd120;
	setp.ne.s64 	%p1, %rd118, 0;
	@%p1 bra 	$L__BB4_3;
	mov.u32 	%r449, %tid.x;
	setp.ne.s32 	%p328, %r449, 0;
	@%p328 bra 	$L__BB4_122;
	st.global.u8 	[%rd1], %rs96;
	st.global.u64 	[%rd1+8], %rd119;
	bra.uni 	$L__BB4_122;
$L__BB4_3:
	cvta.to.global.u64 	%rd2, %rd116;
	setp.gt.u64 	%p2, %rd118, 1023;
	@%p2 bra 	$L__BB4_80;
	cvt.u32.u64 	%r2, %rd118;
	mov.u32 	%r3, %tid.x;
	setp.ge.u32 	%p149, %r3, %r2;
	mov.b16 	%rs379, 0;
	mov.b64 	%rd403, 0;
	mov.u32 	%r453, %r3;
	@%p149 bra 	$L__BB4_6;
	cvt.u64.u32 	%rd265, %r3;
	mul.wide.u32 	%rd266, %r3, 4;
	add.s64 	%rd267, %rd2, %rd266;
	add.s64 	%rd403, %rd117, %rd265;
	ld.global.u32 	%r195, [%rd267];
	setp.eq.s32 	%p150, %r195, %r37;
	selp.u16 	%rs379, 1, 0, %p150;
	add.s32 	%r453, %r3, 256;
$L__BB4_6:
	setp.ge.u32 	%p151, %r453, %r2;
	@%p151 bra 	$L__BB4_18;
	not.b32 	%r196, %r453;
	add.s32 	%r6, %r196, %r2;
	shr.u32 	%r197, %r6, 8;
	add.s32 	%r7, %r197, 1;
	and.b32  	%r8, %r7, 7;
	setp.lt.u32 	%p152, %r6, 1792;
	@%p152 bra 	$L__BB4_10;
	and.b32  	%r198, %r7, 33554424;
	neg.s32 	%r451, %r198;
$L__BB4_9:
	.pragma "nounroll";
	cvt.u64.u32 	%rd269, %r453;
	mul.wide.u32 	%rd270, %r453, 4;
	add.s64 	%rd271, %rd2, %rd270;
	add.s64 	%rd272, %rd117, %rd269;
	ld.global.u32 	%r199, [%rd271];
	setp.eq.s32 	%p153, %r199, %r37;
	selp.u16 	%rs220, 1, 0, %p153;
	and.b16  	%rs221, %rs379, 255;
	setp.ne.s16 	%p155, %rs221, 0;
	and.pred  	%p156, %p155, %p153;
	min.s64 	%rd273, %rd272, %rd403;
	setp.eq.s16 	%p157, %rs221, 0;
	selp.b64 	%rd274, %rd272, %rd403, %p157;
	selp.b16 	%rs222, %rs220, %rs379, %p157;
	selp.b64 	%rd275, %rd273, %rd274, %p156;
	selp.b16 	%rs223, 1, %rs222, %p156;
	and.b16  	%rs224, %rs223, 255;
	add.s64 	%rd276, %rd272, 256;
	ld.global.u32 	%r200, [%rd271+1024];
	setp.eq.s32 	%p158, %r200, %r37;
	selp.u16 	%rs225, 1, 0, %p158;
	setp.ne.s16 	%p160, %rs224, 0;
	and.pred  	%p161, %p160, %p158;
	min.s64 	%rd277, %rd276, %rd275;
	setp.eq.s16 	%p162, %rs224, 0;
	selp.b64 	%rd278, %rd276, %rd275, %p162;
	selp.b16 	%rs226, %rs225, %rs223, %p162;
	selp.b64 	%rd279, %rd277, %rd278, %p161;
	selp.b16 	%rs227, 1, %rs226, %p161;
	and.b16  	%rs228, %rs227, 255;
	add.s64 	%rd280, %rd272, 512;
	ld.global.u32 	%r201, [%rd271+2048];
	setp.eq.s32 	%p163, %r201, %r37;
	selp.u16 	%rs229, 1, 0, %p163;
	setp.ne.s16 	%p165, %rs228, 0;
	and.pred  	%p166, %p165, %p163;
	min.s64 	%rd281, %rd280, %rd279;
	setp.eq.s16 	%p167, %rs228, 0;
	selp.b64 	%rd282, %rd280, %rd279, %p167;
	selp.b16 	%rs230, %rs229, %rs227, %p167;
	selp.b64 	%rd283, %rd281, %rd282, %p166;
	selp.b16 	%rs231, 1, %rs230, %p166;
	and.b16  	%rs232, %rs231, 255;
	add.s64 	%rd284, %rd272, 768;
	ld.global.u32 	%r202, [%rd271+3072];
	setp.eq.s32 	%p168, %r202, %r37;
	selp.u16 	%rs233, 1, 0, %p168;
	setp.ne.s16 	%p170, %rs232, 0;
	and.pred  	%p171, %p170, %p168;
	min.s64 	%rd285, %rd284, %rd283;
	setp.eq.s16 	%p172, %rs232, 0;
	selp.b64 	%rd286, %rd284, %rd283, %p172;
	selp.b16 	%rs234, %rs233, %rs231, %p172;
	selp.b64 	%rd287, %rd285, %rd286, %p171;
	selp.b16 	%rs235, 1, %rs234, %p171;
	and.b16  	%rs236, %rs235, 255;
	add.s64 	%rd288, %rd272, 1024;
	ld.global.u32 	%r203, [%rd271+4096];
	setp.eq.s32 	%p173, %r203, %r37;
	selp.u16 	%rs237, 1, 0, %p173;
	setp.ne.s16 	%p175, %rs236, 0;
	and.pred  	%p176, %p175, %p173;
	min.s64 	%rd289, %rd288, %rd287;
	setp.eq.s16 	%p177, %rs236, 0;
	selp.b64 	%rd290, %rd288, %rd287, %p177;
	selp.b16 	%rs238, %rs237, %rs235, %p177;
	selp.b64 	%rd291, %rd289, %rd290, %p176;
	selp.b16 	%rs239, 1, %rs238, %p176;
	and.b16  	%rs240, %rs239, 255;
	add.s64 	%rd292, %rd272, 1280;
	ld.global.u32 	%r204, [%rd271+5120];
	setp.eq.s32 	%p178, %r204, %r37;
	selp.u16 	%rs241, 1, 0, %p178;
	setp.ne.s16 	%p180, %rs240, 0;
	and.pred  	%p181, %p180, %p178;
	min.s64 	%rd293, %rd292, %rd291;
	setp.eq.s16 	%p182, %rs240, 0;
	selp.b64 	%rd294, %rd292, %rd291, %p182;
	selp.b16 	%rs242, %rs241, %rs239, %p182;
	selp.b64 	%rd295, %rd293, %rd294, %p181;
	selp.b16 	%rs243, 1, %rs242, %p181;
	and.b16  	%rs244, %rs243, 255;
	add.s64 	%rd296, %rd272, 1536;
	ld.global.u32 	%r205, [%rd271+6144];
	setp.eq.s32 	%p183, %r205, %r37;
	selp.u16 	%rs245, 1, 0, %p183;
	setp.ne.s16 	%p185, %rs244, 0;
	and.pred  	%p186, %p185, %p183;
	min.s64 	%rd297, %rd296, %rd295;
	setp.eq.s16 	%p187, %rs244, 0;
	selp.b64 	%rd298, %rd296, %rd295, %p187;
	selp.b16 	%rs246, %rs245, %rs243, %p187;
	selp.b64 	%rd299, %rd297, %rd298, %p186;
	selp.b16 	%rs247, 1, %rs246, %p186;
	and.b16  	%rs248, %rs247, 255;
	add.s64 	%rd300, %rd272, 1792;
	ld.global.u32 	%r206, [%rd271+7168];
	setp.eq.s32 	%p188, %r206, %r37;
	selp.u16 	%rs249, 1, 0, %p188;
	setp.ne.s16 	%p190, %rs248, 0;
	and.pred  	%p191, %p190, %p188;
	min.s64 	%rd301, %rd300, %rd299;
	setp.eq.s16 	%p192, %rs248, 0;
	selp.b64 	%rd302, %rd300, %rd299, %p192;
	selp.b16 	%rs250, %rs249, %rs247, %p192;
	selp.b64 	%rd403, %rd301, %rd302, %p191;
	selp.b16 	%rs379, 1, %rs250, %p191;
	add.s32 	%r453, %r453, 2048;
	add.s32 	%r451, %r451, 8;
	setp.ne.s32 	%p193, %r451, 0;
	@%p193 bra 	$L__BB4_9;
$L__BB4_10:
	setp.eq.s32 	%p194, %r8, 0;
	@%p194 bra 	$L__BB4_18;
	setp.lt.u32 	%p195, %r8, 4;
	@%p195 bra 	$L__BB4_13;
	cvt.u64.u32 	%rd304, %r453;
	mul.wide.u32 	%rd305, %r453, 4;
	add.s64 	%rd306, %rd2, %rd305;
	add.s64 	%rd307, %rd117, %rd304;
	ld.global.u32 	%r207, [%rd306];
	setp.eq.s32 	%p196, %r207, %r37;
	selp.u16 	%rs252, 1, 0, %p196;
	and.b16  	%rs253, %rs379, 255;
	setp.ne.s16 	%p198, %rs253, 0;
	and.pred  	%p199, %p198, %p196;
	min.s64 	%rd308, %rd307, %rd403;
	setp.eq.s16 	%p200, %rs253, 0;
	selp.b64 	%rd309, %rd307, %rd403, %p200;
	selp.b16 	%rs254, %rs252, %rs379, %p200;
	selp.b64 	%rd310, %rd308, %rd309, %p199;
	selp.b16 	%rs255, 1, %rs254, %p199;
	and.b16  	%rs256, %rs255, 255;
	add.s32 	%r208, %r453, 256;
	cvt.u64.u32 	%rd311, %r208;
	add.s64 	%rd312, %rd117, %rd311;
	ld.global.u32 	%r209, [%rd306+1024];
	setp.eq.s32 	%p201, %r209, %r37;
	selp.u16 	%rs257, 1, 0, %p201;
	setp.ne.s16 	%p203, %rs256, 0;
	and.pred  	%p204, %p203, %p201;
	min.s64 	%rd313, %rd312, %rd310;
	setp.eq.s16 	%p205, %rs256, 0;
	selp.b64 	%rd314, %rd312, %rd310, %p205;
	selp.b16 	%rs258, %rs257, %rs255, %p205;
	selp.b64 	%rd315, %rd313, %rd314, %p204;
	selp.b16 	%rs259, 1, %rs258, %p204;
	and.b16  	%rs260, %rs259, 255;
	add.s32 	%r210, %r453, 512;
	cvt.u64.u32 	%rd316, %r210;
	add.s64 	%rd317, %rd117, %rd316;
	ld.global.u32 	%r211, [%rd306+2048];
	setp.eq.s32 	%p206, %r211, %r37;
	selp.u16 	%rs261, 1, 0, %p206;
	setp.ne.s16 	%p208, %rs260, 0;
	and.pred  	%p209, %p208, %p206;
	min.s64 	%rd318, %rd317, %rd315;
	setp.eq.s16 	%p210, %rs260, 0;
	selp.b64 	%rd319, %rd317, %rd315, %p210;
	selp.b16 	%rs262, %rs261, %rs259, %p210;
	selp.b64 	%rd320, %rd318, %rd319, %p209;
	selp.b16 	%rs263, 1, %rs262, %p209;
	and.b16  	%rs264, %rs263, 255;
	add.s32 	%r212, %r453, 768;
	cvt.u64.u32 	%rd321, %r212;
	add.s64 	%rd322, %rd117, %rd321;
	ld.global.u32 	%r213, [%rd306+3072];
	setp.eq.s32 	%p211, %r213, %r37;
	selp.u16 	%rs265, 1, 0, %p211;
	setp.ne.s16 	%p213, %rs264, 0;
	and.pred  	%p214, %p213, %p211;
	min.s64 	%rd323, %rd322, %rd320;
	setp.eq.s16 	%p215, %rs264, 0;
	selp.b64 	%rd324, %rd322, %rd320, %p215;
	selp.b16 	%rs266, %rs265, %rs263, %p215;
	selp.b64 	%rd403, %rd323, %rd324, %p214;
	selp.b16 	%rs379, 1, %rs266, %p214;
	add.s32 	%r453, %r453, 1024;
$L__BB4_13:
	and.b32  	%r214, %r7, 3;
	setp.eq.s32 	%p216, %r214, 0;
	@%p216 bra 	$L__BB4_18;
	setp.eq.s32 	%p217, %r214, 1;
	@%p217 bra 	$L__BB4_16;
	cvt.u64.u32 	%rd326, %r453;
	mul.wide.u32 	%rd327, %r453, 4;
	add.s64 	%rd328, %rd2, %rd327;
	add.s64 	%rd329, %rd117, %rd326;
	ld.global.u32 	%r215, [%rd328];
	setp.eq.s32 	%p218, %r215, %r37;
	selp.u16 	%rs268, 1, 0, %p218;
	and.b16  	%rs269, %rs379, 255;
	setp.ne.s16 	%p220, %rs269, 0;
	and.pred  	%p221, %p220, %p218;
	min.s64 	%rd330, %rd329, %rd403;
	setp.eq.s16 	%p222, %rs269, 0;
	selp.b64 	%rd331, %rd329, %rd403, %p222;
	selp.b16 	%rs270, %rs268, %rs379, %p222;
	selp.b64 	%rd332, %rd330, %rd331, %p221;
	selp.b16 	%rs271, 1, %rs270, %p221;
	and.b16  	%rs272, %rs271, 255;
	add.s32 	%r216, %r453, 256;
	cvt.u64.u32 	%rd333, %r216;
	add.s64 	%rd334, %rd117, %rd333;
	ld.global.u32 	%r217, [%rd328+1024];
	setp.eq.s32 	%p223, %r217, %r37;
	selp.u16 	%rs273, 1, 0, %p223;
	setp.ne.s16 	%p225, %rs272, 0;
	and.pred  	%p226, %p225, %p223;
	min.s64 	%rd335, %rd334, %rd332;
	setp.eq.s16 	%p227, %rs272, 0;
	selp.b64 	%rd336, %rd334, %rd332, %p227;
	selp.b16 	%rs274, %rs273, %rs271, %p227;
	selp.b64 	%rd403, %rd335, %rd336, %p226;
	selp.b16 	%rs379, 1, %rs274, %p226;
	add.s32 	%r453, %r453, 512;
$L__BB4_16:
	and.b32  	%r218, %r6, 256;
	setp.ne.s32 	%p228, %r218, 0;
	@%p228 bra 	$L__BB4_18;
	cvt.u64.u32 	%rd337, %r453;
	mul.wide.u32 	%rd338, %r453, 4;
	add.s64 	%rd339, %rd2, %rd338;
	add.s64 	%rd340, %rd117, %rd337;
	ld.global.u32 	%r219, [%rd339];
	setp.eq.s32 	%p229, %r219, %r37;
	selp.u16 	%rs275, 1, 0, %p229;
	and.b16  	%rs276, %rs379, 255;
	setp.ne.s16 	%p231, %rs276, 0;
	and.pred  	%p232, %p231, %p229;
	min.s64 	%rd341, %rd340, %rd403;
	setp.eq.s16 	%p233, %rs276, 0;
	selp.b64 	%rd342, %rd340, %rd403, %p233;
	selp.b16 	%rs277, %rs275, %rs379, %p233;
	selp.b64 	%rd403, %rd341, %rd342, %p232;
	selp.b16 	%rs379, 1, %rs277, %p232;
$L__BB4_18:
	setp.lt.u64 	%p234, %rd118, 256;
	@%p234 bra 	$L__BB4_43;
	// begin inline asm
	mov.u32 %r338, %laneid;
	// end inline asm
	cvt.u32.u16 	%r359, %rs379;
	and.b32  	%r340, %r359, 255;
	mov.b32 	%r356, 1;
	mov.b32 	%r357, 31;
	mov.b32 	%r358, -1;
	// begin inline asm
	shfl.sync.down.b32 %r339, %r340, %r356, %r357, %r358;
	// end inline asm
	// begin inline asm
	shfl.sync.down.b32 %r344, %r345, %r356, %r357, %r358;
	// end inline asm
	mov.b64 	{%r350, %r355}, %rd403;
	// begin inline asm
	shfl.sync.down.b32 %r349, %r350, %r356, %r357, %r358;
	// end inline asm
	// begin inline asm
	shfl.sync.down.b32 %r354, %r355, %r356, %r357, %r358;
	// end inline asm
	mov.b64 	%rd18, {%r349, %r354};
	cvt.u16.u32 	%rs15, %r339;
	setp.gt.s32 	%p284, %r338, 30;
	@%p284 bra 	$L__BB4_23;
	and.b16  	%rs319, %rs379, 255;
	setp.eq.s16 	%p285, %rs319, 0;
	and.b16  	%rs320, %rs15, 255;
	setp.eq.s16 	%p286, %rs320, 0;
	or.pred  	%p287, %p285, %p286;
	@%p287 bra 	$L__BB4_22;
	min.s64 	%rd403, %rd18, %rd403;
	mov.b16 	%rs379, 1;
	bra.uni 	$L__BB4_23;
$L__BB4_22:
	setp.eq.s16 	%p288, %rs319, 0;
	selp.b64 	%rd403, %rd18, %rd403, %p288;
	selp.b16 	%rs379, %rs15, %rs379, %p288;
$L__BB4_23:
	cvt.u32.u16 	%r380, %rs379;
	and.b32  	%r361, %r380, 255;
	mov.b32 	%r377, 2;
	mov.b32 	%r378, 31;
	mov.b32 	%r379, -1;
	// begin inline asm
	shfl.sync.down.b32 %r360, %r361, %r377, %r378, %r379;
	// end inline asm
	// begin inline asm
	shfl.sync.down.b32 %r365, %r366, %r377, %r378, %r379;
	// end inline asm
	mov.b64 	{%r371, %r376}, %rd403;
	// begin inline asm
	shfl.sync.down.b32 %r370, %r371, %r377, %r378, %r379;
	// end inline asm
	// begin inline asm
	shfl.sync.down.b32 %r375, %r376, %r377, %r378, %r379;
	// end inline asm
	mov.b64 	%rd22, {%r370, %r375};
	cvt.u16.u32 	%rs18, %r360;
	setp.gt.s32 	%p289, %r338, 29;
	@%p289 bra 	$L__BB4_27;
	and.b16  	%rs323, %rs379, 255;
	setp.eq.s16 	%p290, %rs323, 0;
	and.b16  	%rs324, %rs18, 255;
	setp.eq.s16 	%p291, %rs324, 0;
	or.pred  	%p292, %p290, %p291;
	@%p292 bra 	$L__BB4_26;
	min.s64 	%rd403, %rd22, %rd403;
	mov.b16 	%rs379, 1;
	bra.uni 	$L__BB4_27;
$L__BB4_26:
	setp.eq.s16 	%p293, %rs323, 0;
	selp.b64 	%rd403, %rd22, %rd403, %p293;
	selp.b16 	%rs379, %rs18, %rs379, %p293;
$L__BB4_27:
	cvt.u32.u16 	%r401, %rs379;
	and.b32  	%r382, %r401, 255;
	mov.b32 	%r398, 4;
	mov.b32 	%r399, 31;
	mov.b32 	%r400, -1;
	// begin inline asm
	shfl.sync.down.b32 %r381, %r382, %r398, %r399, %r400;
	// end inline asm
	// begin inline asm
	shfl.sync.down.b32 %r386, %r387, %r398, %r399, %r400;
	// end inline asm
	mov.b64 	{%r392, %r397}, %rd403;
	// begin inline asm
	shfl.sync.down.b32 %r391, %r392, %r398, %r399, %r400;
	// end inline asm
	// begin inline asm
	shfl.sync.down.b32 %r396, %r397, %r398, %r399, %r400;
	// end inline asm
	mov.b64 	%rd26, {%r391, %r396};
	cvt.u16.u32 	%rs21, %r381;
	setp.gt.s32 	%p294, %r338, 27;
	@%p294 bra 	$L__BB4_31;
	and.b16  	%rs327, %rs379, 255;
	setp.eq.s16 	%p295, %rs327, 0;
	and.b16  	%rs328, %rs21, 255;
	setp.eq.s16 	%p296, %rs328, 0;
	or.pred  	%p297, %p295, %p296;
	@%p297 bra 	$L__BB4_30;
	min.s64 	%rd403, %rd26, %rd403;
	mov.b16 	%rs379, 1;
	bra.uni 	$L__BB4_31;
$L__BB4_30:
	setp.eq.s16 	%p298, %rs327, 0;
	selp.b64 	%rd403, %rd26, %rd403, %p298;
	selp.b16 	%rs379, %rs21, %rs379, %p298;
$L__BB4_31:
	cvt.u32.u16 	%r422, %rs379;
	and.b32  	%r403, %r422, 255;
	mov.b32 	%r419, 8;
	mov.b32 	%r420, 31;
	mov.b32 	%r421, -1;
	// begin inline asm
	shfl.sync.down.b32 %r402, %r403, %r419, %r420, %r421;
	// end inline asm
	// begin inline asm
	shfl.sync.down.b32 %r407, %r408, %r419, %r420, %r421;
	// end inline asm
	mov.b64 	{%r413, %r418}, %rd403;
	// begin inline asm
	shfl.sync.down.b32 %r412, %r413, %r419, %r420, %r421;
	// end inline asm
	// begin inline asm
	shfl.sync.down.b32 %r417, %r418, %r419, %r420, %r421;
	// end inline asm
	mov.b64 	%rd30, {%r412, %r417};
	cvt.u16.u32 	%rs24, %r402;
	setp.gt.s32 	%p299, %r338, 23;
	@%p299 bra 	$L__BB4_35;
	and.b16  	%rs331, %rs379, 255;
	setp.eq.s16 	%p300, %rs331, 0;
	and.b16  	%rs332, %rs24, 255;
	setp.eq.s16 	%p301, %rs332, 0;
	or.pred  	%p302, %p300, %p301;
	@%p302 bra 	$L__BB4_34;
	min.s64 	%rd403, %rd30, %rd403;
	mov.b16 	%rs379, 1;
	bra.uni 	$L__BB4_35;
$L__BB4_34:
	setp.eq.s16 	%p303, %rs331, 0;
	selp.b64 	%rd403, %rd30, %rd403, %p303;
	selp.b16 	%rs379, %rs24, %rs379, %p303;
$L__BB4_35:
	cvt.u32.u16 	%r443, %rs379;
	and.b32  	%r424, %r443, 255;
	mov.b32 	%r440, 16;
	mov.b32 	%r441, 31;
	mov.b32 	%r442, -1;
	// begin inline asm
	shfl.sync.down.b32 %r423, %r424, %r440, %r441, %r442;
	// end inline asm
	// begin inline asm
	shfl.sync.down.b32 %r428, %r429, %r440, %r441, %r442;
	// end inline asm
	mov.b64 	{%r434, %r439}, %rd403;
	// begin inline asm
	shfl.sync.down.b32 %r433, %r434, %r440, %r441, %r442;
	// end inline asm
	// begin inline asm
	shfl.sync.down.b32 %r438, %r439, %r440, %r441, %r442;
	// end inline asm
	mov.b64 	%rd34, {%r433, %r438};
	cvt.u16.u32 	%rs27, %r423;
	setp.gt.s32 	%p304, %r338, 15;
	@%p304 bra 	$L__BB4_39;
	and.b16  	%rs335, %rs379, 255;
	setp.eq.s16 	%p305, %rs335, 0;
	and.b16  	%rs336, %rs27, 255;
	setp.eq.s16 	%p306, %rs336, 0;
	or.pred  	%p307, %p305, %p306;
	@%p307 bra 	$L__BB4_38;
	min.s64 	%rd403, %rd34, %rd403;
	mov.b16 	%rs379, 1;
	bra.uni 	$L__BB4_39;
$L__BB4_38:
	setp.eq.s16 	%p308, %rs335, 0;
	selp.b64 	%rd403, %rd34, %rd403, %p308;
	selp.b16 	%rs379, %rs27, %rs379, %p308;
$L__BB4_39:
	setp.ne.s32 	%p309, %r338, 0;
	@%p309 bra 	$L__BB4_41;
	shr.u32 	%r444, %r3, 1;
	and.b32  	%r445, %r444, 496;
	mov.u32 	%r446, _ZZN3cub18CUB_300001_SM_10006detail6reduce28DeviceReduceSingleTileKernelINS2_10policy_hubIN4cuda3std3__45tupleIJblEEEyN6thrust24THRUST_300001_SM_1000_NS8cuda_cub9__find_if7functorIS9_EEE10Policy1000ENSB_12zip_iteratorINS8_IJNSD_26transform_input_iterator_tIbNSB_6detail15normal_iteratorINSB_10device_ptrIiEEEE11is_equal_toEENSB_17counting_iteratorIlNSB_11use_defaultESS_SS_EEEEEEEPS9_ySF_S9_S9_NS7_10__identityEEEvT0_T1_T2_T3_T4_T6_E12temp_storage;
	add.s32 	%r447, %r446, %r445;
	st.shared.u8 	[%r447+8], %rs379;
	st.shared.u64 	[%r447+16], %rd403;
$L__BB4_41:
	bar.sync 	0;
	setp.ne.s32 	%p310, %r3, 0;
	@%p310 bra 	$L__BB4_120;
	ld.shared.u8 	%rs339, [_ZZN3cub18CUB_300001_SM_10006detail6reduce28DeviceReduceSingleTileKernelINS2_10policy_hubIN4cuda3std3__45tupleIJblEEEyN6thrust24THRUST_300001_SM_1000_NS8cuda_cub9__find_if7functorIS9_EEE10Policy1000ENSB_12zip_iteratorINS8_IJNSD_26transform_input_iterator_tIbNSB_6detail15normal_iteratorINSB_10device_ptrIiEEEE11is_equal_toEENSB_17counting_iteratorIlNSB_11use_defaultESS_SS_EEEEEEEPS9_ySF_S9_S9_NS7_10__identityEEEvT0_T1_T2_T3_T4_T6_E12temp_storage+24];
	ld.shared.u64 	%rd364, [_ZZN3cub18CUB_300001_SM_10006detail6reduce28DeviceReduceSingleTileKernelINS2_10policy_hubIN4cuda3std3__45tupleIJblEEEyN6thrust24THRUST_300001_SM_1000_NS8cuda_cub9__find_if7functorIS9_EEE10Policy1000ENSB_12zip_iteratorINS8_IJNSD_26transform_input_iterator_tIbNSB_6detail15normal_iteratorINSB_10device_ptrIiEEEE11is_equal_toEENSB_17counting_iteratorIlNSB_11use_defaultESS_SS_EEEEEEEPS9_ySF_S9_S9_NS7_10__identityEEEvT0_T1_T2_T3_T4_T6_E12temp_storage+32];
	and.b16  	%rs340, %rs379, 255;
	setp.eq.s16 	%p311, %rs340, 0;
	setp.eq.s16 	%p312, %rs339, 0;
	min.s64 	%rd365, %rd364, %rd403;
	selp.b16 	%rs341, %rs379, 1, %p312;
	selp.b16 	%rs342, %rs339, %rs341, %p311;
	and.b16  	%rs343, %rs342, 255;
	selp.b64 	%rd366, %rd403, %rd365, %p312;
	selp.b64 	%rd367, %rd364, %rd366, %p311;
	ld.shared.u8 	%rs344, [_ZZN3cub18CUB_300001_SM_10006detail6reduce28DeviceReduceSingleTileKernelINS2_10policy_hubIN4cuda3std3__45tupleIJblEEEyN6thrust24THRUST_300001_SM_1000_NS8cuda_cub9__find_if7functorIS9_EEE10Policy1000ENSB_12zip_iteratorINS8_IJNSD_26transform_input_iterator_tIbNSB_6detail15normal_iteratorINSB_10device_ptrIiEEEE11is_equal_toEENSB_17counting_iteratorIlNSB_11use_defaultESS_SS_EEEEEEEPS9_ySF_S9_S9_NS7_10__identityEEEvT0_T1_T2_T3_T4_T6_E12temp_storage+40];
	ld.shared.u64 	%rd368, [_ZZN3cub18CUB_300001_SM_10006detail6reduce28DeviceReduceSingleTileKernelINS2_10policy_hubIN4cuda3std3__45tupleIJblEEEyN6thrust24THRUST_300001_SM_1000_NS8cuda_cub9__find_if7functorIS9_EEE10Policy1000ENSB_12zip_iteratorINS8_IJNSD_26transform_input_iterator_tIbNSB_6detail15normal_iteratorINSB_10device_ptrIiEEEE11is_equal_toEENSB_17counting_iteratorIlNSB_11use_defaultESS_SS_EEEEEEEPS9_ySF_S9_S9_NS7_10__identityEEEvT0_T1_T2_T3_T4_T6_E12temp_storage+48];
	setp.eq.s16 	%p313, %rs343, 0;
	setp.eq.s16 	%p314, %rs344, 0;
	min.s64 	%rd369, %rd368, %rd367;
	selp.b16 	%rs345, %rs342, 1, %p314;
	selp.b16 	%rs346, %rs344, %rs345, %p313;
	and.b16  	%rs347, %rs346, 255;
	selp.b64 	%rd370, %rd367, %rd369, %p314;
	selp.b64 	%rd371, %rd368, %rd370, %p313;
	ld.shared.u8 	%rs348, [_ZZN3cub18CUB_300001_SM_10006detail6reduce28DeviceReduceSingleTileKernelINS2_10policy_hubIN4cuda3std3__45tupleIJblEEEyN6thrust24THRUST_300001_SM_1000_NS8cuda_cub9__find_if7functorIS9_EEE10Policy1000ENSB_12zip_iteratorINS8_IJNSD_26transform_input_iterator_tIbNSB_6detail15normal_iteratorINSB_10device_ptrIiEEEE11is_equal_toEENSB_17counting_iteratorIlNSB_11use_defaultESS_SS_EEEEEEEPS9_ySF_S9_S9_NS7_10__identityEEEvT0_T1_T2_T3_T4_T6_E12temp_storage+56];
	ld.shared.u64 	%rd372, [_ZZN3cub18CUB_300001_SM_10006detail6reduce28DeviceReduceSingleTileKernelINS2_10policy_hubIN4cuda3std3__45tupleIJblEEEyN6thrust24THRUST_300001_SM_1000_NS8cuda_cub9__find_if7functorIS9_EEE10Policy1000ENSB_12zip_iteratorINS8_IJNSD_26transform_input_iterator_tIbNSB_6detail15normal_iteratorINSB_10device_ptrIiEEEE11is_equal_toEENSB_17counting_iteratorIlNSB_11use_defaultESS_SS_EEEEEEEPS9_ySF_S9_S9_NS7_10__identityEEEvT0_T1_T2_T3_T4_T6_E12temp_storage+64];
	setp.eq.s16 	%p315, %rs347, 0;
	setp.eq.s16 	%p316, %rs348, 0;
	min.s64 	%rd373, %rd372, %rd371;
	selp.b16 	%rs349, %rs346, 1, %p316;
	selp.b16 	%rs350, %rs348, %rs349, %p315;
	and.b16  	%rs351, %rs350, 255;
	selp.b64 	%rd374, %rd371, %rd373, %p316;
	selp.b64 	%rd375, %rd372, %rd374, %p315;
	ld.shared.u8 	%rs352, [_ZZN3cub18CUB_300001_SM_10006detail6reduce28DeviceReduceSingleTileKernelINS2_10policy_hubIN4cuda3std3__45tupleIJblEEEyN6thrust24THRUST_300001_SM_1000_NS8cuda_cub9__find_if7functorIS9_EEE10Policy1000ENSB_12zip_iteratorINS8_IJNSD_26transform_input_iterator_tIbNSB_6detail15normal_iteratorINSB_10device_ptrIiEEEE11is_equal_toEENSB_17counting_iteratorIlNSB_11use_defaultESS_SS_EEEEEEEPS9_ySF_S9_S9_NS7_10__identityEEEvT0_T1_T2_T3_T4_T6_E12temp_storage+72];
	ld.shared.u64 	%rd376, [_ZZN3cub18CUB_300001_SM_10006detail6reduce28DeviceReduceSingleTileKernelINS2_10policy_hubIN4cuda3std3__45tupleIJblEEEyN6thrust24THRUST_300001_SM_1000_NS8cuda_cub9__find_if7functorIS9_EEE10Policy1000ENSB_12zip_iteratorINS8_IJNSD_26transform_input_iterator_tIbNSB_6detail15normal_iteratorINSB_10device_ptrIiEEEE11is_equal_toEENSB_17counting_iteratorIlNSB_11use_defaultESS_SS_EEEEEEEPS9_ySF_S9_S9_NS7_10__identityEEEvT0_T1_T2_T3_T4_T6_E12temp_storage+80];
	setp.eq.s16 	%p317, %rs351, 0;
	setp.eq.s16 	%p318, %rs352, 0;
	min.s64 	%rd377, %rd376, %rd375;
	selp.b16 	%rs353, %rs350, 1, %p318;
	selp.b16 	%rs354, %rs352, %rs353, %p317;
	and.b16  	%rs355, %rs354, 255;
	selp.b64 	%rd378, %rd375, %rd377, %p318;
	selp.b64 	%rd379, %rd376, %rd378, %p317;
	ld.shared.u8 	%rs356, [_ZZN3cub18CUB_300001_SM_10006detail6reduce28DeviceReduceSingleTileKernelINS2_10policy_hubIN4cuda3std3__45tupleIJblEEEyN6thrust24THRUST_300001_SM_1000_NS8cuda_cub9__find_if7functorIS9_EEE10Policy1000ENSB_12zip_iteratorINS8_IJNSD_26transform_input_iterator_tIbNSB_6detail15normal_iteratorINSB_10device_ptrIiEEEE11is_equal_toEENSB_17counting_iteratorIlNSB_11use_defaultESS_SS_EEEEEEEPS9_ySF_S9_S9_NS7_10__identityEEEvT0_T1_T2_T3_T4_T6_E12temp_storage+88];
	ld.shared.u64 	%rd380, [_ZZN3cub18CUB_300001_SM_10006detail6reduce28DeviceReduceSingleTileKernelINS2_10policy_hubIN4cuda3std3__45tupleIJblEEEyN6thrust24THRUST_300001_SM_1000_NS8cuda_cub9__find_if7functorIS9_EEE10Policy1000ENSB_12zip_iteratorINS8_IJNSD_26transform_input_iterator_tIbNSB_6detail15normal_iteratorINSB_10device_ptrIiEEEE11is_equal_toEENSB_17counting_iteratorIlNSB_11use_defaultESS_SS_EEEEEEEPS9_ySF_S9_S9_NS7_10__identityEEEvT0_T1_T2_T3_T4_T6_E12temp_storage+96];
	setp.eq.s16 	%p319, %rs355, 0;
	setp.eq.s16 	%p320, %rs356, 0;
	min.s64 	%rd381, %rd380, %rd379;
	selp.b16 	%rs357, %rs354, 1, %p320;
	selp.b16 	%rs358, %rs356, %rs357, %p319;
	and.b16  	%rs359, %rs358, 255;
	selp.b64 	%rd382, %rd379, %rd381, %p320;
	selp.b64 	%rd383, %rd380, %rd382, %p319;
	ld.shared.u8 	%rs360, [_ZZN3cub18CUB_300001_SM_10006detail6reduce28DeviceReduceSingleTileKernelINS2_10policy_hubIN4cuda3std3__45tupleIJblEEEyN6thrust24THRUST_300001_SM_1000_NS8cuda_cub9__find_if7functorIS9_EEE10Policy1000ENSB_12zip_iteratorINS8_IJNSD_26transform_input_iterator_tIbNSB_6detail15normal_iteratorINSB_10device_ptrIiEEEE11is_equal_toEENSB_17counting_iteratorIlNSB_11use_defaultESS_SS_EEEEEEEPS9_ySF_S9_S9_NS7_10__identityEEEvT0_T1_T2_T3_T4_T6_E12temp_storage+104];
	ld.shared.u64 	%rd384, [_ZZN3cub18CUB_300001_SM_10006detail6reduce28DeviceReduceSingleTileKernelINS2_10policy_hubIN4cuda3std3__45tupleIJblEEEyN6thrust24THRUST_300001_SM_1000_NS8cuda_cub9__find_if7functorIS9_EEE10Policy1000ENSB_12zip_iteratorINS8_IJNSD_26transform_input_iterator_tIbNSB_6detail15normal_iteratorINSB_10device_ptrIiEEEE11is_equal_toEENSB_17counting_iteratorIlNSB_11use_defaultESS_SS_EEEEEEEPS9_ySF_S9_S9_NS7_10__identityEEEvT0_T1_T2_T3_T4_T6_E12temp_storage+112];
	setp.eq.s16 	%p321, %rs359, 0;
	setp.eq.s16 	%p322, %rs360, 0;
	min.s64 	%rd385, %rd384, %rd383;
	selp.b16 	%rs361, %rs358, 1, %p322;
	selp.b16 	%rs362, %rs360, %rs361, %p321;
	and.b16  	%rs363, %rs362, 255;
	selp.b64 	%rd386, %rd383, %rd385, %p322;
	selp.b64 	%rd387, %rd384, %rd386, %p321;
	ld.shared.u8 	%rs364, [_ZZN3cub18CUB_300001_SM_10006detail6reduce28DeviceReduceSingleTileKernelINS2_10policy_hubIN4cuda3std3__45tupleIJblEEEyN6thrust24THRUST_300001_SM_1000_NS8cuda_cub9__find_if7functorIS9_EEE10Policy1000ENSB_12zip_iteratorINS8_IJNSD_26transform_input_iterator_tIbNSB_6detail15normal_iteratorINSB_10device_ptrIiEEEE11is_equal_toEENSB_17counting_iteratorIlNSB_11use_defaultESS_SS_EEEEEEEPS9_ySF_S9_S9_NS7_10__identityEEEvT0_T1_T2_T3_T4_T6_E12temp_storage+120];
	ld.shared.u64 	%rd388, [_ZZN3cub18CUB_300001_SM_10006detail6reduce28DeviceReduceSingleTileKernelINS2_10policy_hubIN4cuda3std3__45tupleIJblEEEyN6thrust24THRUST_300001_SM_1000_NS8cuda_cub9__find_if7functorIS9_EEE10Policy1000ENSB_12zip_iteratorINS8_IJNSD_26transform_input_iterator_tIbNSB_6detail15normal_iteratorINSB_10device_ptrIiEEEE11is_equal_toEENSB_17counting_iteratorIlNSB_11use_defaultESS_SS_EEEEEEEPS9_ySF_S9_S9_NS7_10__identityEEEvT0_T1_T2_T3_T4_T6_E12temp_storage+128];
	setp.eq.s16 	%p323, %rs363, 0;
	setp.eq.s16 	%p324, %rs364, 0;
	min.s64 	%rd389, %rd388, %rd387;
	selp.b16 	%rs365, %rs362, 1, %p324;
	selp.b16 	%rs379, %rs364, %rs365, %p323;
	selp.b64 	%rd390, %rd387, %rd389, %p324;
	selp.b64 	%rd403, %rd388, %rd390, %p323;
	bra.uni 	$L__BB4_120;
$L__BB4_43:
	// begin inline asm
	mov.u32 %r220, %laneid;
	// end inline asm
	and.b32  	%r241, %r3, 992;
	add.s32 	%r242, %r241, 32;
	setp.gt.u32 	%p235, %r242, %r2;
	not.b32 	%r243, %r241;
	add.s32 	%r244, %r2, %r243;
	selp.b32 	%r239, %r244, 31, %p235;
	cvt.u32.u16 	%r245, %rs379;
	and.b32  	%r222, %r245, 255;
	mov.b32 	%r238, 1;
	mov.b32 	%r240, -1;
	// begin inline asm
	shfl.sync.down.b32 %r221, %r222, %r238, %r239, %r240;
	// end inline asm
	// begin inline asm
	shfl.sync.down.b32 %r226, %r227, %r238, %r239, %r240;
	// end inline asm
	mov.b64 	{%r232, %r237}, %rd403;
	// begin inline asm
	shfl.sync.down.b32 %r231, %r232, %r238, %r239, %r240;
	// end inline asm
	// begin inline asm
	shfl.sync.down.b32 %r236, %r237, %r238, %r239, %r240;
	// end inline asm
	mov.b64 	%rd39, {%r231, %r236};
	cvt.u16.u32 	%rs31, %r221;
	setp.ge.s32 	%p236, %r220, %r239;
	@%p236 bra 	$L__BB4_47;
	and.b16  	%rs278, %rs379, 255;
	setp.eq.s16 	%p237, %rs278, 0;
	and.b16  	%rs279, %rs31, 255;
	setp.eq.s16 	%p238, %rs279, 0;
	or.pred  	%p239, %p237, %p238;
	@%p239 bra 	$L__BB4_46;
	min.s64 	%rd403, %rd39, %rd403;
	mov.b16 	%rs379, 1;
	bra.uni 	$L__BB4_47;
$L__BB4_46:
	setp.eq.s16 	%p240, %rs278, 0;
	selp.b16 	%rs379, %rs31, %rs379, %p240;
	selp.b64 	%rd403, %rd39, %rd403, %p240;
$L__BB4_47:
	cvt.u32.u16 	%r266, %rs379;
	and.b32  	%r247, %r266, 255;
	mov.b32 	%r263, 2;
	mov.b32 	%r265, -1;
	// begin inline asm
	shfl.sync.down.b32 %r246, %r247, %r263, %r239, %r265;
	// end inline asm
	// begin inline asm
	shfl.sync.down.b32 %r251, %r252, %r263, %r239, %r265;
	// end inline asm
	mov.b64 	{%r257, %r262}, %rd403;
	// begin inline asm
	shfl.sync.down.b32 %r256, %r257, %r263, %r239, %r265;
	// end inline asm
	// begin inline asm
	shfl.sync.down.b32 %r261, %r262, %r263, %r239, %r265;
	// end inline asm
	mov.b64 	%rd43, {%r256, %r261};
	cvt.u16.u32 	%rs34, %r246;
	add.s32 	%r267, %r220, 2;
	setp.gt.s32 	%p241, %r267, %r239;
	@%p241 bra 	$L__BB4_51;
	and.b16  	%rs282, %rs379, 255;
	setp.eq.s16 	%p242, %rs282, 0;
	and.b16  	%rs283, %rs34, 255;
	setp.eq.s16 	%p243, %rs283, 0;
	or.pred  	%p244, %p242, %p243;
	@%p244 bra 	$L__BB4_50;
	min.s64 	%rd403, %rd43, %rd403;
	mov.b16 	%rs379, 1;
	bra.uni 	$L__BB4_51;
$L__BB4_50:
	setp.eq.s16 	%p245, %rs282, 0;
	selp.b16 	%rs379, %rs34, %rs379, %p245;
	selp.b64 	%rd403, %rd43, %rd403, %p245;
$L__BB4_51:
	cvt.u32.u16 	%r288, %rs379;
	and.b32  	%r269, %r288, 255;
	mov.b32 	%r285, 4;
	mov.b32 	%r287, -1;
	// begin inline asm
	shfl.sync.down.b32 %r268, %r269, %r285, %r239, %r287;
	// end inline asm
	// begin inline asm
	shfl.sync.down.b32 %r273, %r274, %r285, %r239, %r287;
	// end inline asm
	mov.b64 	{%r279, %r284}, %rd403;
	// begin inline asm
	shfl.sync.down.b32 %r278, %r279, %r285, %r239, %r287;
	// end inline asm
	// begin inline asm
	shfl.sync.down.b32 %r283, %r284, %r285, %r239, %r287;
	// end inline asm
	mov.b64 	%rd47, {%r278, %r283};
	cvt.u16.u32 	%rs37, %r268;
	add.s32 	%r289, %r220, 4;
	setp.gt.s32 	%p246, %r289, %r239;
	@%p246 bra 	$L__BB4_55;
	and.b16  	%rs286, %rs379, 255;
	setp.eq.s16 	%p247, %rs286, 0;
	and.b16  	%rs287, %rs37, 255;
	setp.eq.s16 	%p248, %rs287, 0;
	or.pred  	%p249, %p247, %p248;
	@%p249 bra 	$L__BB4_54;
	min.s64 	%rd403, %rd47, %rd403;
	mov.b16 	%rs379, 1;
	bra.uni 	$L__BB4_55;
$L__BB4_54:
	setp.eq.s16 	%p250, %rs286, 0;
	selp.b16 	%rs379, %rs37, %rs379, %p250;
	selp.b64 	%rd403, %rd47, %rd403, %p250;
$L__BB4_55:
	cvt.u32.u16 	%r310, %rs379;
	and.b32  	%r291, %r310, 255;
	mov.b32 	%r307, 8;
	mov.b32 	%r309, -1;
	// begin inline asm
	shfl.sync.down.b32 %r290, %r291, %r307, %r239, %r309;
	// end inline asm
	// begin inline asm
	shfl.sync.down.b32 %r295, %r296, %r307, %r239, %r309;
	// end inline asm
	mov.b64 	{%r301, %r306}, %rd403;
	// begin inline asm
	shfl.sync.down.b32 %r300, %r301, %r307, %r239, %r309;
	// end inline asm
	// begin inline asm
	shfl.sync.down.b32 %r305, %r306, %r307, %r239, %r309;
	// end inline asm
	mov.b64 	%rd51, {%r300, %r305};
	cvt.u16.u32 	%rs40, %r290;
	add.s32 	%r311, %r220, 8;
	setp.gt.s32 	%p251, %r311, %r239;
	@%p251 bra 	$L__BB4_59;
	and.b16  	%rs290, %rs379, 255;
	setp.eq.s16 	%p252, %rs290, 0;
	and.b16  	%rs291, %rs40, 255;
	setp.eq.s16 	%p253, %rs291, 0;
	or.pred  	%p254, %p252, %p253;
	@%p254 bra 	$L__BB4_58;
	min.s64 	%rd403, %rd51, %rd403;
	mov.b16 	%rs379, 1;
	bra.uni 	$L__BB4_59;
$L__BB4_58:
	setp.eq.s16 	%p255, %rs290, 0;
	selp.b16 	%rs379, %rs40, %rs379, %p255;
	selp.b64 	%rd403, %rd51, %rd403, %p255;
$L__BB4_59:
	cvt.u32.u16 	%r332, %rs379;
	and.b32  	%r313, %r332, 255;
	mov.b32 	%r329, 16;
	mov.b32 	%r331, -1;
	// begin inline asm
	shfl.sync.down.b32 %r312, %r313, %r329, %r239, %r331;
	// end inline asm
	// begin inline asm
	shfl.sync.down.b32 %r317, %r318, %r329, %r239, %r331;
	// end inline asm
	mov.b64 	{%r323, %r328}, %rd403;
	// begin inline asm
	shfl.sync.down.b32 %r322, %r323, %r329, %r239, %r331;
	// end inline asm
	// begin inline asm
	shfl.sync.down.b32 %r327, %r328, %r329, %r239, %r331;
	// end inline asm
	mov.b64 	%rd55, {%r322, %r327};
	cvt.u16.u32 	%rs43, %r312;
	add.s32 	%r333, %r220, 16;
	setp.gt.s32 	%p256, %r333, %r239;
	@%p256 bra 	$L__BB4_63;
	and.b16  	%rs294, %rs379, 255;
	setp.eq.s16 	%p257, %rs294, 0;
	and.b16  	%rs295, %rs43, 255;
	setp.eq.s16 	%p258, %rs295, 0;
	or.pred  	%p259, %p257, %p258;
	@%p259 bra 	$L__BB4_62;
	min.s64 	%rd403, %rd55, %rd403;
	mov.b16 	%rs379, 1;
	bra.uni 	$L__BB4_63;
$L__BB4_62:
	setp.eq.s16 	%p260, %rs294, 0;
	selp.b16 	%rs379, %rs43, %rs379, %p260;
	selp.b64 	%rd403, %rd55, %rd403, %p260;
$L__BB4_63:
	setp.ne.s32 	%p261, %r220, 0;
	@%p261 bra 	$L__BB4_65;
	shr.u32 	%r334, %r3, 1;
	and.b32  	%r335, %r334, 496;
	mov.u32 	%r336, _ZZN3cub18CUB_300001_SM_10006detail6reduce28DeviceReduceSingleTileKernelINS2_10policy_hubIN4cuda3std3__45tupleIJblEEEyN6thrust24THRUST_300001_SM_1000_NS8cuda_cub9__find_if7functorIS9_EEE10Policy1000ENSB_12zip_iteratorINS8_IJNSD_26transform_input_iterator_tIbNSB_6detail15normal_iteratorINSB_10device_ptrIiEEEE11is_equal_toEENSB_17counting_iteratorIlNSB_11use_defaultESS_SS_EEEEEEEPS9_ySF_S9_S9_NS7_10__identityEEEvT0_T1_T2_T3_T4_T6_E12temp_storage;
	add.s32 	%r337, %r336, %r335;
	st.shared.u8 	[%r337+8], %rs379;
	st.shared.u64 	[%r337+16], %rd403;
$L__BB4_65:
	bar.sync 	0;
	setp.ne.s32 	%p262, %r3, 0;
	@%p262 bra 	$L__BB4_120;
	setp.lt.u64 	%p263, %rd118, 33;
	@%p263 bra 	$L__BB4_68;
	ld.shared.u8 	%rs298, [_ZZN3cub18CUB_300001_SM_10006detail6reduce28DeviceReduceSingleTileKernelINS2_10policy_hubIN4cuda3std3__45tupleIJblEEEyN6thrust24THRUST_300001_SM_1000_NS8cuda_cub9__find_if7functorIS9_EEE10Policy1000ENSB_12zip_iteratorINS8_IJNSD_26transform_input_iterator_tIbNSB_6detail15normal_iteratorINSB_10device_ptrIiEEEE11is_equal_toEENSB_17counting_iteratorIlNSB_11use_defaultESS_SS_EEEEEEEPS9_ySF_S9_S9_NS7_10__identityEEEvT0_T1_T2_T3_T4_T6_E12temp_storage+24];
	ld.shared.u64 	%rd343, [_ZZN3cub18CUB_300001_SM_10006detail6reduce28DeviceReduceSingleTileKernelINS2_10policy_hubIN4cuda3std3__45tupleIJblEEEyN6thrust24THRUST_300001_SM_1000_NS8cuda_cub9__find_if7functorIS9_EEE10Policy1000ENSB_12zip_iteratorINS8_IJNSD_26transform_input_iterator_tIbNSB_6detail15normal_iteratorINSB_10device_ptrIiEEEE11is_equal_toEENSB_17counting_iteratorIlNSB_11use_defaultESS_SS_EEEEEEEPS9_ySF_S9_S9_NS7_10__identityEEEvT0_T1_T2_T3_T4_T6_E12temp_storage+32];
	and.b16  	%rs299, %rs379, 255;
	setp.eq.s16 	%p264, %rs299, 0;
	setp.eq.s16 	%p265, %rs298, 0;
	min.s64 	%rd344, %rd343, %rd403;
	selp.b16 	%rs300, %rs379, 1, %p265;
	selp.b16 	%rs379, %rs298, %rs300, %p264;
	selp.b64 	%rd345, %rd403, %rd344, %p265;
	selp.b64 	%rd403, %rd343, %rd345, %p264;
$L__BB4_68:
	setp.lt.u64 	%p266, %rd118, 65;
	@%p266 bra 	$L__BB4_70;
	ld.shared.u8 	%rs301, [_ZZN3cub18CUB_300001_SM_10006detail6reduce28DeviceReduceSingleTileKernelINS2_10policy_hubIN4cuda3std3__45tupleIJblEEEyN6thrust24THRUST_300001_SM_1000_NS8cuda_cub9__find_if7functorIS9_EEE10Policy1000ENSB_12zip_iteratorINS8_IJNSD_26transform_input_iterator_tIbNSB_6detail15normal_iteratorINSB_10device_ptrIiEEEE11is_equal_toEENSB_17counting_iteratorIlNSB_11use_defaultESS_SS_EEEEEEEPS9_ySF_S9_S9_NS7_10__identityEEEvT0_T1_T2_T3_T4_T6_E12temp_storage+40];
	ld.shared.u64 	%rd346, [_ZZN3cub18CUB_300001_SM_10006detail6reduce28DeviceReduceSingleTileKernelINS2_10policy_hubIN4cuda3std3__45tupleIJblEEEyN6thrust24THRUST_300001_SM_1000_NS8cuda_cub9__find_if7functorIS9_EEE10Policy1000ENSB_12zip_iteratorINS8_IJNSD_26transform_input_iterator_tIbNSB_6detail15normal_iteratorINSB_10device_ptrIiEEEE11is_equal_toEENSB_17counting_iteratorIlNSB_11use_defaultESS_SS_EEEEEEEPS9_ySF_S9_S9_NS7_10__identityEEEvT0_T1_T2_T3_T4_T6_E12temp_storage+48];
	and.b16  	%rs302, %rs379, 255;
	setp.eq.s16 	%p267, %rs302, 0;
	setp.eq.s16 	%p268, %rs301, 0;
	min.s64 	%rd347, %rd346, %rd403;
	selp.b16 	%rs303, %rs379, 1, %p268;
	selp.b16 	%rs379, %rs301, %rs303, %p267;
	selp.b64 	%rd348, %rd403, %rd347, %p268;
	selp.b64 	%rd403, %rd346, %rd348, %p267;
$L__BB4_70:
	setp.lt.u64 	%p269, %rd118, 97;
	@%p269 bra 	$L__BB4_72;
	ld.shared.u8 	%rs304, [_ZZN3cub18CUB_300001_SM_10006detail6reduce28DeviceReduceSingleTileKernelINS2_10policy_hubIN4cuda3std3__45tupleIJblEEEyN6thrust24THRUST_300001_SM_1000_NS8cuda_cub9__find_if7functorIS9_EEE10Policy1000ENSB_12zip_iteratorINS8_IJNSD_26transform_input_iterator_tIbNSB_6detail15normal_iteratorINSB_10device_ptrIiEEEE11is_equal_toEENSB_17counting_iteratorIlNSB_11use_defaultESS_SS_EEEEEEEPS9_ySF_S9_S9_NS7_10__identityEEEvT0_T1_T2_T3_T4_T6_E12temp_storage+56];
	ld.shared.u64 	%rd349, [_ZZN3cub18CUB_300001_SM_10006detail6reduce28DeviceReduceSingleTileKernelINS2_10policy_hubIN4cuda3std3__45tupleIJblEEEyN6thrust24THRUST_300001_SM_1000_NS8cuda_cub9__find_if7functorIS9_EEE10Policy1000ENSB_12zip_iteratorINS8_IJNSD_26transform_input_iterator_tIbNSB_6detail15normal_iteratorINSB_10device_ptrIiEEEE11is_equal_toEENSB_17counting_iteratorIlNSB_11use_defaultESS_SS_EEEEEEEPS9_ySF_S9_S9_NS7_10__identityEEEvT0_T1_T2_T3_T4_T6_E12temp_storage+64];
	and.b16  	%rs305, %rs379, 255;
	setp.eq.s16 	%p270, %rs305, 0;
	setp.eq.s16 	%p271, %rs304, 0;
	min.s64 	%rd350, %rd349, %rd403;
	selp.b16 	%rs306, %rs379, 1, %p271;
	selp.b16 	%rs379, %rs304, %rs306, %p270;
	selp.b64 	%rd351, %rd403, %rd350, %p271;
	selp.b64 	%rd403, %rd349, %rd351, %p270;
$L__BB4_72:
	setp.lt.u64 	%p272, %rd118, 129;
	@%p272 bra 	$L__BB4_74;
	ld.shared.u8 	%rs307, [_ZZN3cub18CUB_300001_SM_10006detail6reduce28DeviceReduceSingleTileKernelINS2_10policy_hubIN4cuda3std3__45tupleIJblEEEyN6thrust24THRUST_300001_SM_1000_NS8cuda_cub9__find_if7functorIS9_EEE10Policy1000ENSB_12zip_iteratorINS8_IJNSD_26transform_input_iterator_tIbNSB_6detail15normal_iteratorINSB_10device_ptrIiEEEE11is_equal_toEENSB_17counting_iteratorIlNSB_11use_defaultESS_SS_EEEEEEEPS9_ySF_S9_S9_NS7_10__identityEEEvT0_T1_T2_T3_T4_T6_E12temp_storage+72];
	ld.shared.u64 	%rd352, [_ZZN3cub18CUB_300001_SM_10006detail6reduce28DeviceReduceSingleTileKernelINS2_10policy_hubIN4cuda3std3__45tupleIJblEEEyN6thrust24THRUST_300001_SM_1000_NS8cuda_cub9__find_if7functorIS9_EEE10Policy1000ENSB_12zip_iteratorINS8_IJNSD_26transform_input_iterator_tIbNSB_6detail15normal_iteratorINSB_10device_ptrIiEEEE11is_equal_toEENSB_17counting_iteratorIlNSB_11use_defaultESS_SS_EEEEEEEPS9_ySF_S9_S9_NS7_10__identityEEEvT0_T1_T2_T3_T4_T6_E12temp_storage+80];
	and.b16  	%rs308, %rs379, 255;
	setp.eq.s16 	%p273, %rs308, 0;
	setp.eq.s16 	%p274, %rs307, 0;
	min.s64 	%rd353, %rd352, %rd403;
	selp.b16 	%rs309, %rs379, 1, %p274;
	selp.b16 	%rs379, %rs307, %rs309, %p273;
	selp.b64 	%rd354, %rd403, %rd353, %p274;
	selp.b64 	%rd403, %rd352, %rd354, %p273;
$L__BB4_74:
	setp.lt.u64 	%p275, %rd118, 161;
	@%p275 bra 	$L__BB4_76;
	ld.shared.u8 	%rs310, [_ZZN3cub18CUB_300001_SM_10006detail6reduce28DeviceReduceSingleTileKernelINS2_10policy_hubIN4cuda3std3__45tupleIJblEEEyN6thrust24THRUST_300001_SM_1000_NS8cuda_cub9__find_if7functorIS9_EEE10Policy1000ENSB_12zip_iteratorINS8_IJNSD_26transform_input_iterator_tIbNSB_6detail15normal_iteratorINSB_10device_ptrIiEEEE11is_equal_toEENSB_17counting_iteratorIlNSB_11use_defaultESS_SS_EEEEEEEPS9_ySF_S9_S9_NS7_10__identityEEEvT0_T1_T2_T3_T4_T6_E12temp_storage+88];
	ld.shared.u64 	%rd355, [_ZZN3cub18CUB_300001_SM_10006detail6reduce28DeviceReduceSingleTileKernelINS2_10policy_hubIN4cuda3std3__45tupleIJblEEEyN6thrust24THRUST_300001_SM_1000_NS8cuda_cub9__find_if7functorIS9_EEE10Policy1000ENSB_12zip_iteratorINS8_IJNSD_26transform_input_iterator_tIbNSB_6detail15normal_iteratorINSB_10device_ptrIiEEEE11is_equal_toEENSB_17counting_iteratorIlNSB_11use_defaultESS_SS_EEEEEEEPS9_ySF_S9_S9_NS7_10__identityEEEvT0_T1_T2_T3_T4_T6_E12temp_storage+96];
	and.b16  	%rs311, %rs379, 255;
	setp.eq.s16 	%p276, %rs311, 0;
	setp.eq.s16 	%p277, %rs310, 0;
	min.s64 	%rd356, %rd355, %rd403;
	selp.b16 	%rs312, %rs379, 1, %p277;
	selp.b16 	%rs379, %rs310, %rs312, %p276;
	selp.b64 	%rd357, %rd403, %rd356, %p277;
	selp.b64 	%rd403, %rd355, %rd357, %p276;
$L__BB4_76:
	setp.lt.u64 	%p278, %rd118, 193;
	@%p278 bra 	$L__BB4_78;
	ld.shared.u8 	%rs313, [_ZZN3cub18CUB_300001_SM_10006detail6reduce28DeviceReduceSingleTileKernelINS2_10policy_hubIN4cuda3std3__45tupleIJblEEEyN6thrust24THRUST_300001_SM_1000_NS8cuda_cub9__find_if7functorIS9_EEE10Policy1000ENSB_12zip_iteratorINS8_IJNSD_26transform_input_iterator_tIbNSB_6detail15normal_iteratorINSB_10device_ptrIiEEEE11is_equal_toEENSB_17counting_iteratorIlNSB_11use_defaultESS_SS_EEEEEEEPS9_ySF_S9_S9_NS7_10__identityEEEvT0_T1_T2_T3_T4_T6_E12temp_storage+104];
	ld.shared.u64 	%rd358, [_ZZN3cub18CUB_300001_SM_10006detail6reduce28DeviceReduceSingleTileKernelINS2_10policy_hubIN4cuda3std3__45tupleIJblEEEyN6thrust24THRUST_300001_SM_1000_NS8cuda_cub9__find_if7functorIS9_EEE10Policy1000ENSB_12zip_iteratorINS8_IJNSD_26transform_input_iterator_tIbNSB_6detail15normal_iteratorINSB_10device_ptrIiEEEE11is_equal_toEENSB_17counting_iteratorIlNSB_11use_defaultESS_SS_EEEEEEEPS9_ySF_S9_S9_NS7_10__identityEEEvT0_T1_T2_T3_T4_T6_E12temp_storage+112];
	and.b16  	%rs314, %rs379, 255;
	setp.eq.s16 	%p279, %rs314, 0;
	setp.eq.s16 	%p280, %rs313, 0;
	min.s64 	%rd359, %rd358, %rd403;
	selp.b16 	%rs315, %rs379, 1, %p280;
	selp.b16 	%rs379, %rs313, %rs315, %p279;
	selp.b64 	%rd360, %rd403, %rd359, %p280;
	selp.b64 	%rd403, %rd358, %rd360, %p279;
$L__BB4_78:
	setp.lt.u64 	%p281, %rd118, 225;
	@%p281 bra 	$L__BB4_120;
	ld.shared.u8 	%rs316, [_ZZN3cub18CUB_300001_SM_10006detail6reduce28DeviceReduceSingleTileKernelINS2_10policy_hubIN4cuda3std3__45tupleIJblEEEyN6thrust24THRUST_300001_SM_1000_NS8cuda_cub9__find_if7functorIS9_EEE10Policy1000ENSB_12zip_iteratorINS8_IJNSD_26transform_input_iterator_tIbNSB_6detail15normal_iteratorINSB_10device_ptrIiEEEE11is_equal_toEENSB_17counting_iteratorIlNSB_11use_defaultESS_SS_EEEEEEEPS9_ySF_S9_S9_NS7_10__identityEEEvT0_T1_T2_T3_T4_T6_E12temp_storage+120];
	ld.shared.u64 	%rd361, [_ZZN3cub18CUB_300001_SM_10006detail6reduce28DeviceReduceSingleTileKernelINS2_10policy_hubIN4cuda3std3__45tupleIJblEEEyN6thrust24THRUST_300001_SM_1000_NS8cuda_cub9__find_if7functorIS9_EEE10Policy1000ENSB_12zip_iteratorINS8_IJNSD_26transform_input_iterator_tIbNSB_6detail15normal_iteratorINSB_10device_ptrIiEEEE11is_equal_toEENSB_17counting_iteratorIlNSB_11use_defaultESS_SS_EEEEEEEPS9_ySF_S9_S9_NS7_10__identityEEEvT0_T1_T2_T3_T4_T6_E12temp_storage+128];
	and.b16  	%rs317, %rs379, 255;
	setp.eq.s16 	%p282, %rs317, 0;
	setp.eq.s16 	%p283, %rs316, 0;
	min.s64 	%rd362, %rd361, %rd403;
	selp.b16 	%rs318, %rs379, 1, %p283;
	selp.b16 	%rs379, %rs316, %rs318, %p282;
	selp.b64 	%rd363, %rd403, %rd362, %p283;
	selp.b64 	%rd403, %rd361, %rd363, %p282;
	bra.uni 	$L__BB4_120;
$L__BB4_80:
	mov.u32 	%r22, %tid.x;
	cvt.u64.u32 	%rd72, %r22;
	mul.wide.u32 	%rd122, %r22, 4;
	add.s64 	%rd73, %rd2, %rd122;
	ld.global.u32 	%r43, [%rd73];
	setp.eq.s32 	%p3, %r43, %r37;
	add.s32 	%r44, %r22, 256;
	cvt.u64.u32 	%rd123, %r44;
	ld.global.u32 	%r45, [%rd73+1024];
	setp.eq.s32 	%p4, %r45, %r37;
	add.s32 	%r47, %r22, 512;
	cvt.u64.u32 	%rd124, %r47;
	add.s64 	%rd125, %rd117, %rd124;
	ld.global.u32 	%r48, [%rd73+2048];
	setp.eq.s32 	%p5, %r48, %r37;
	add.s64 	%rd126, %rd125, 256;
	ld.global.u32 	%r49, [%rd73+3072];
	setp.eq.s32 	%p7, %r49, %r37;
	or.pred  	%p9, %p3, %p4;
	selp.b64 	%rd127, %rd72, %rd123, %p3;
	add.s64 	%rd128, %rd117, %rd127;
	min.s64 	%rd129, %rd125, %rd128;
	selp.b64 	%rd130, %rd129, %rd128, %p5;
	or.pred  	%p10, %p9, %p5;
	selp.b64 	%rd131, %rd130, %rd125, %p9;
	min.s64 	%rd132, %rd126, %rd131;
	selp.b64 	%rd133, %rd132, %rd131, %p7;
	or.pred  	%p11, %p10, %p7;
	selp.u16 	%rs379, 1, 0, %p11;
	selp.b64 	%rd403, %rd133, %rd126, %p10;
	add.s64 	%rd75, %rd118, -1024;
	setp.lt.u64 	%p12, %rd75, 1024;
	mov.b64 	%rd422, 1024;
	@%p12 bra 	$L__BB4_84;
	mov.b64 	%rd422, 1024;
$L__BB4_82:
	add.s64 	%rd135, %rd422, %rd72;
	shl.b64 	%rd136, %rd422, 2;
	add.s64 	%rd137, %rd73, %rd136;
	add.s64 	%rd138, %rd135, %rd117;
	ld.global.u32 	%r50, [%rd137];
	setp.eq.s32 	%p13, %r50, %r37;
	add.s64 	%rd139, %rd138, 256;
	ld.global.u32 	%r51, [%rd137+1024];
	setp.eq.s32 	%p14, %r51, %r37;
	selp.u16 	%rs97, 1, 0, %p14;
	add.s64 	%rd140, %rd138, 512;
	ld.global.u32 	%r52, [%rd137+2048];
	setp.eq.s32 	%p15, %r52, %r37;
	selp.u16 	%rs98, 1, 0, %p15;
	add.s64 	%rd141, %rd138, 768;
	ld.global.u32 	%r53, [%rd137+3072];
	setp.eq.s32 	%p16, %r53, %r37;
	selp.u16 	%rs99, 1, 0, %p16;
	and.b16  	%rs100, %rs379, 255;
	setp.eq.s16 	%p17, %rs100, 0;
	selp.u16 	%rs101, 1, 0, %p13;
	min.s64 	%rd142, %rd138, %rd403;
	selp.b16 	%rs102, 1, %rs379, %p13;
	selp.b64 	%rd143, %rd142, %rd403, %p13;
	selp.b16 	%rs103, %rs101, %rs102, %p17;
	and.b16  	%rs104, %rs103, 255;
	selp.b64 	%rd144, %rd138, %rd143, %p17;
	setp.eq.s16 	%p18, %rs104, 0;
	min.s64 	%rd145, %rd139, %rd144;
	selp.b16 	%rs105, 1, %rs103, %p14;
	selp.b64 	%rd146, %rd145, %rd144, %p14;
	selp.b16 	%rs106, %rs97, %rs105, %p18;
	and.b16  	%rs107, %rs106, 255;
	selp.b64 	%rd147, %rd139, %rd146, %p18;
	setp.eq.s16 	%p19, %rs107, 0;
	min.s64 	%rd148, %rd140, %rd147;
	selp.b16 	%rs108, 1, %rs106, %p15;
	selp.b64 	%rd149, %rd148, %rd147, %p15;
	selp.b16 	%rs109, %rs98, %rs108, %p19;
	and.b16  	%rs110, %rs109, 255;
	selp.b64 	%rd150, %rd140, %rd149, %p19;
	setp.eq.s16 	%p20, %rs110, 0;
	min.s64 	%rd151, %rd141, %rd150;
	selp.b16 	%rs111, 1, %rs109, %p16;
	selp.b64 	%rd152, %rd151, %rd150, %p16;
	selp.b16 	%rs379, %rs99, %rs111, %p20;
	selp.b64 	%rd403, %rd141, %rd152, %p20;
	sub.s64 	%rd153, %rd118, %rd422;
	setp.lt.u64 	%p21, %rd153, 1024;
	@%p21 bra 	$L__BB4_96;
	add.s64 	%rd422, %rd422, 1024;
	setp.le.u64 	%p22, %rd422, %rd75;
	@%p22 bra 	$L__BB4_82;
$L__BB4_84:
	setp.le.u64 	%p23, %rd118, %rd422;
	cvt.u32.u64 	%r54, %rd422;
	cvt.u32.u64 	%r55, %rd118;
	sub.s32 	%r56, %r55, %r54;
	setp.ge.s32 	%p24, %r22, %r56;
	or.pred  	%p25, %p23, %p24;
	@%p25 bra 	$L__BB4_96;
	not.b32 	%r59, %r22;
	add.s32 	%r60, %r59, %r55;
	sub.s32 	%r23, %r60, %r54;
	shr.u32 	%r62, %r23, 8;
	add.s32 	%r24, %r62, 1;
	and.b32  	%r25, %r24, 7;
	setp.lt.u32 	%p26, %r23, 1792;
	mov.u32 	%r458, %r22;
	@%p26 bra 	$L__BB4_88;
	and.b32  	%r63, %r24, 33554424;
	neg.s32 	%r456, %r63;
	mov.u32 	%r458, %r22;
$L__BB4_87:
	.pragma "nounroll";
	cvt.u64.u32 	%rd155, %r458;
	add.s64 	%rd156, %rd422, %rd155;
	shl.b64 	%rd157, %rd156, 2;
	add.s64 	%rd158, %rd2, %rd157;
	add.s64 	%rd159, %rd156, %rd117;
	ld.global.u32 	%r64, [%rd158];
	setp.eq.s32 	%p27, %r64, %r37;
	selp.u16 	%rs113, 1, 0, %p27;
	and.b16  	%rs114, %rs379, 255;
	setp.ne.s16 	%p29, %rs114, 0;
	and.pred  	%p30, %p29, %p27;
	min.s64 	%rd160, %rd159, %rd403;
	setp.eq.s16 	%p31, %rs114, 0;
	selp.b16 	%rs115, %rs113, %rs379, %p31;
	selp.b64 	%rd161, %rd159, %rd403, %p31;
	selp.b16 	%rs116, 1, %rs115, %p30;
	and.b16  	%rs117, %rs116, 255;
	selp.b64 	%rd162, %rd160, %rd161, %p30;
	add.s64 	%rd163, %rd159, 256;
	ld.global.u32 	%r65, [%rd158+1024];
	setp.eq.s32 	%p32, %r65, %r37;
	selp.u16 	%rs118, 1, 0, %p32;
	setp.ne.s16 	%p34, %rs117, 0;
	and.pred  	%p35, %p34, %p32;
	min.s64 	%rd164, %rd163, %rd162;
	setp.eq.s16 	%p36, %rs117, 0;
	selp.b16 	%rs119, %rs118, %rs116, %p36;
	selp.b64 	%rd165, %rd163, %rd162, %p36;
	selp.b16 	%rs120, 1, %rs119, %p35;
	and.b16  	%rs121, %rs120, 255;
	selp.b64 	%rd166, %rd164, %rd165, %p35;
	add.s64 	%rd167, %rd159, 512;
	ld.global.u32 	%r66, [%rd158+2048];
	setp.eq.s32 	%p37, %r66, %r37;
	selp.u16 	%rs122, 1, 0, %p37;
	setp.ne.s16 	%p39, %rs121, 0;
	and.pred  	%p40, %p39, %p37;
	min.s64 	%rd168, %rd167, %rd166;
	setp.eq.s16 	%p41, %rs121, 0;
	selp.b16 	%rs123, %rs122, %rs120, %p41;
	selp.b64 	%rd169, %rd167, %rd166, %p41;
	selp.b16 	%rs124, 1, %rs123, %p40;
	and.b16  	%rs125, %rs124, 255;
	selp.b64 	%rd170, %rd168, %rd169, %p40;
	add.s64 	%rd171, %rd159, 768;
	ld.global.u32 	%r67, [%rd158+3072];
	setp.eq.s32 	%p42, %r67, %r37;
	selp.u16 	%rs126, 1, 0, %p42;
	setp.ne.s16 	%p44, %rs125, 0;
	and.pred  	%p45, %p44, %p42;
	min.s64 	%rd172, %rd171, %rd170;
	setp.eq.s16 	%p46, %rs125, 0;
	selp.b16 	%rs127, %rs126, %rs124, %p46;
	selp.b64 	%rd173, %rd171, %rd170, %p46;
	selp.b16 	%rs128, 1, %rs127, %p45;
	and.b16  	%rs129, %rs128, 255;
	selp.b64 	%rd174, %rd172, %rd173, %p45;
	add.s64 	%rd175, %rd159, 1024;
	ld.global.u32 	%r68, [%rd158+4096];
	setp.eq.s32 	%p47, %r68, %r37;
	selp.u16 	%rs130, 1, 0, %p47;
	setp.ne.s16 	%p49, %rs129, 0;
	and.pred  	%p50, %p49, %p47;
	min.s64 	%rd176, %rd175, %rd174;
	setp.eq.s16 	%p51, %rs129, 0;
	selp.b16 	%rs131, %rs130, %rs128, %p51;
	selp.b64 	%rd177, %rd175, %rd174, %p51;
	selp.b16 	%rs132, 1, %rs131, %p50;
	and.b16  	%rs133, %rs132, 255;
	selp.b64 	%rd178, %rd176, %rd177, %p50;
	add.s64 	%rd179, %rd159, 1280;
	ld.global.u32 	%r69, [%rd158+5120];
	setp.eq.s32 	%p52, %r69, %r37;
	selp.u16 	%rs134, 1, 0, %p52;
	setp.ne.s16 	%p54, %rs133, 0;
	and.pred  	%p55, %p54, %p52;
	min.s64 	%rd180, %rd179, %rd178;
	setp.eq.s16 	%p56, %rs133, 0;
	selp.b16 	%rs135, %rs134, %rs132, %p56;
	selp.b64 	%rd181, %rd179, %rd178, %p56;
	selp.b16 	%rs136, 1, %rs135, %p55;
	and.b16  	%rs137, %rs136, 255;
	selp.b64 	%rd182, %rd180, %rd181, %p55;
	add.s64 	%rd183, %rd159, 1536;
	ld.global.u32 	%r70, [%rd158+6144];
	setp.eq.s32 	%p57, %r70, %r37;
	selp.u16 	%rs138, 1, 0, %p57;
	setp.ne.s16 	%p59, %rs137, 0;
	and.pred  	%p60, %p59, %p57;
	min.s64 	%rd184, %rd183, %rd182;
	setp.eq.s16 	%p61, %rs137, 0;
	selp.b16 	%rs139, %rs138, %rs136, %p61;
	selp.b64 	%rd185, %rd183, %rd182, %p61;
	selp.b16 	%rs140, 1, %rs139, %p60;
	and.b16  	%rs141, %rs140, 255;
	selp.b64 	%rd186, %rd184, %rd185, %p60;
	add.s64 	%rd187, %rd159, 1792;
	ld.global.u32 	%r71, [%rd158+7168];
	setp.eq.s32 	%p62, %r71, %r37;
	selp.u16 	%rs142, 1, 0, %p62;
	setp.ne.s16 	%p64, %rs141, 0;
	and.pred  	%p65, %p64, %p62;
	min.s64 	%rd188, %rd187, %rd186;
	setp.eq.s16 	%p66, %rs141, 0;
	selp.b16 	%rs143, %rs142, %rs140, %p66;
	selp.b64 	%rd189, %rd187, %rd186, %p66;
	selp.b16 	%rs379, 1, %rs143, %p65;
	selp.b64 	%rd403, %rd188, %rd189, %p65;
	add.s32 	%r458, %r458, 2048;
	add.s32 	%r456, %r456, 8;
	setp.ne.s32 	%p67, %r456, 0;
	@%p67 bra 	$L__BB4_87;
$L__BB4_88:
	setp.eq.s32 	%p68, %r25, 0;
	@%p68 bra 	$L__BB4_96;
	setp.lt.u32 	%p69, %r25, 4;
	@%p69 bra 	$L__BB4_91;
	cvt.u64.u32 	%rd191, %r458;
	add.s64 	%rd192, %rd422, %rd191;
	shl.b64 	%rd193, %rd192, 2;
	add.s64 	%rd194, %rd2, %rd193;
	add.s64 	%rd195, %rd192, %rd117;
	ld.global.u32 	%r72, [%rd194];
	setp.eq.s32 	%p70, %r72, %r37;
	selp.u16 	%rs145, 1, 0, %p70;
	and.b16  	%rs146, %rs379, 255;
	setp.ne.s16 	%p72, %rs146, 0;
	and.pred  	%p73, %p72, %p70;
	min.s64 	%rd196, %rd195, %rd403;
	setp.eq.s16 	%p74, %rs146, 0;
	selp.b16 	%rs147, %rs145, %rs379, %p74;
	selp.b64 	%rd197, %rd195, %rd403, %p74;
	selp.b16 	%rs148, 1, %rs147, %p73;
	and.b16  	%rs149, %rs148, 255;
	selp.b64 	%rd198, %rd196, %rd197, %p73;
	add.s32 	%r73, %r458, 256;
	cvt.u64.u32 	%rd199, %r73;
	add.s64 	%rd200, %rd422, %rd199;
	add.s64 	%rd201, %rd200, %rd117;
	ld.global.u32 	%r74, [%rd194+1024];
	setp.eq.s32 	%p75, %r74, %r37;
	selp.u16 	%rs150, 1, 0, %p75;
	setp.ne.s16 	%p77, %rs149, 0;
	and.pred  	%p78, %p77, %p75;
	min.s64 	%rd202, %rd201, %rd198;
	setp.eq.s16 	%p79, %rs149, 0;
	selp.b16 	%rs151, %rs150, %rs148, %p79;
	selp.b64 	%rd203, %rd201, %rd198, %p79;
	selp.b16 	%rs152, 1, %rs151, %p78;
	and.b16  	%rs153, %rs152, 255;
	selp.b64 	%rd204, %rd202, %rd203, %p78;
	add.s32 	%r75, %r458, 512;
	cvt.u64.u32 	%rd205, %r75;
	add.s64 	%rd206, %rd422, %rd205;
	add.s64 	%rd207, %rd206, %rd117;
	ld.global.u32 	%r76, [%rd194+2048];
	setp.eq.s32 	%p80, %r76, %r37;
	selp.u16 	%rs154, 1, 0, %p80;
	setp.ne.s16 	%p82, %rs153, 0;
	and.pred  	%p83, %p82, %p80;
	min.s64 	%rd208, %rd207, %rd204;
	setp.eq.s16 	%p84, %rs153, 0;
	selp.b16 	%rs155, %rs154, %rs152, %p84;
	selp.b64 	%rd209, %rd207, %rd204, %p84;
	selp.b16 	%rs156, 1, %rs155, %p83;
	and.b16  	%rs157, %rs156, 255;
	selp.b64 	%rd210, %rd208, %rd209, %p83;
	add.s32 	%r77, %r458, 768;
	cvt.u64.u32 	%rd211, %r77;
	add.s64 	%rd212, %rd422, %rd211;
	add.s64 	%rd213, %rd212, %rd117;
	ld.global.u32 	%r78, [%rd194+3072];
	setp.eq.s32 	%p85, %r78, %r37;
	selp.u16 	%rs158, 1, 0, %p85;
	setp.ne.s16 	%p87, %rs157, 0;
	and.pred  	%p88, %p87, %p85;
	min.s64 	%rd214, %rd213, %rd210;
	setp.eq.s16 	%p89, %rs157, 0;
	selp.b16 	%rs159, %rs158, %rs156, %p89;
	selp.b64 	%rd215, %rd213, %rd210, %p89;
	selp.b16 	%rs379, 1, %rs159, %p88;
	selp.b64 	%rd403, %rd214, %rd215, %p88;
	add.s32 	%r458, %r458, 1024;
$L__BB4_91:
	and.b32  	%r79, %r24, 3;
	setp.eq.s32 	%p90, %r79, 0;
	@%p90 bra 	$L__BB4_96;
	setp.eq.s32 	%p91, %r79, 1;
	@%p91 bra 	$L__BB4_94;
	cvt.u64.u32 	%rd217, %r458;
	add.s64 	%rd218, %rd422, %rd217;
	shl.b64 	%rd219, %rd218, 2;
	add.s64 	%rd220, %rd2, %rd219;
	add.s64 	%rd221, %rd218, %rd117;
	ld.global.u32 	%r80, [%rd220];
	setp.eq.s32 	%p92, %r80, %r37;
	selp.u16 	%rs161, 1, 0, %p92;
	and.b16  	%rs162, %rs379, 255;
	setp.ne.s16 	%p94, %rs162, 0;
	and.pred  	%p95, %p94, %p92;
	min.s64 	%rd222, %rd221, %rd403;
	setp.eq.s16 	%p96, %rs162, 0;
	selp.b16 	%rs163, %rs161, %rs379, %p96;
	selp.b64 	%rd223, %rd221, %rd403, %p96;
	selp.b16 	%rs164, 1, %rs163, %p95;
	and.b16  	%rs165, %rs164, 255;
	selp.b64 	%rd224, %rd222, %rd223, %p95;
	add.s32 	%r81, %r458, 256;
	cvt.u64.u32 	%rd225, %r81;
	add.s64 	%rd226, %rd422, %rd225;
	add.s64 	%rd227, %rd226, %rd117;
	ld.global.u32 	%r82, [%rd220+1024];
	setp.eq.s32 	%p97, %r82, %r37;
	selp.u16 	%rs166, 1, 0, %p97;
	setp.ne.s16 	%p99, %rs165, 0;
	and.pred  	%p100, %p99, %p97;
	min.s64 	%rd228, %rd227, %rd224;
	setp.eq.s16 	%p101, %rs165, 0;
	selp.b16 	%rs167, %rs166, %rs164, %p101;
	selp.b64 	%rd229, %rd227, %rd224, %p101;
	selp.b16 	%rs379, 1, %rs167, %p100;
	selp.b64 	%rd403, %rd228, %rd229, %p100;
	add.s32 	%r458, %r458, 512;
$L__BB4_94:
	and.b32  	%r83, %r23, 256;
	setp.ne.s32 	%p102, %r83, 0;
	@%p102 bra 	$L__BB4_96;
	cvt.u64.u32 	%rd230, %r458;
	add.s64 	%rd231, %rd422, %rd230;
	shl.b64 	%rd232, %rd231, 2;
	add.s64 	%rd233, %rd2, %rd232;
	add.s64 	%rd234, %rd231, %rd117;
	ld.global.u32 	%r84, [%rd233];
	setp.eq.s32 	%p103, %r84, %r37;
	selp.u16 	%rs168, 1, 0, %p103;
	and.b16  	%rs169, %rs379, 255;
	setp.ne.s16 	%p105, %rs169, 0;
	and.pred  	%p106, %p105, %p103;
	min.s64 	%rd235, %rd234, %rd403;
	setp.eq.s16 	%p107, %rs169, 0;
	selp.b16 	%rs170, %rs168, %rs379, %p107;
	selp.b64 	%rd236, %rd234, %rd403, %p107;
	selp.b16 	%rs379, 1, %rs170, %p106;
	selp.b64 	%rd403, %rd235, %rd236, %p106;
$L__BB4_96:
	// begin inline asm
	mov.u32 %r85, %laneid;
	// end inline asm
	cvt.u32.u16 	%r106, %rs379;
	and.b32  	%r87, %r106, 255;
	mov.b32 	%r103, 1;
	mov.b32 	%r104, 31;
	mov.b32 	%r105, -1;
	// begin inline asm
	shfl.sync.down.b32 %r86, %r87, %r103, %r104, %r105;
	// end inline asm
	// begin inline asm
	shfl.sync.down.b32 %r91, %r92, %r103, %r104, %r105;
	// end inline asm
	mov.b64 	{%r97, %r102}, %rd403;
	// begin inline asm
	shfl.sync.down.b32 %r96, %r97, %r103, %r104, %r105;
	// end inline asm
	// begin inline asm
	shfl.sync.down.b32 %r101, %r102, %r103, %r104, %r105;
	// end inline asm
	mov.b64 	%rd94, {%r96, %r101};
	cvt.u16.u32 	%rs75, %r86;
	setp.gt.s32 	%p108, %r85, 30;
	@%p108 bra 	$L__BB4_100;
	and.b16  	%rs171, %rs379, 255;
	setp.eq.s16 	%p109, %rs171, 0;
	and.b16  	%rs172, %rs75, 255;
	setp.eq.s16 	%p110, %rs172, 0;
	or.pred  	%p111, %p109, %p110;
	@%p111 bra 	$L__BB4_99;
	min.s64 	%rd403, %rd94, %rd403;
	mov.b16 	%rs379, 1;
	bra.uni 	$L__BB4_100;
$L__BB4_99:
	setp.eq.s16 	%p112, %rs171, 0;
	selp.b16 	%rs379, %rs75, %rs379, %p112;
	selp.b64 	%rd403, %rd94, %rd403, %p112;
$L__BB4_100:
	cvt.u32.u16 	%r127, %rs379;
	and.b32  	%r108, %r127, 255;
	mov.b32 	%r124, 2;
	mov.b32 	%r125, 31;
	mov.b32 	%r126, -1;
	// begin inline asm
	shfl.sync.down.b32 %r107, %r108, %r124, %r125, %r126;
	// end inline asm
	// begin inline asm
	shfl.sync.down.b32 %r112, %r113, %r124, %r125, %r126;
	// end inline asm
	mov.b64 	{%r118, %r123}, %rd403;
	// begin inline asm
	shfl.sync.down.b32 %r117, %r118, %r124, %r125, %r126;
	// end inline asm
	// begin inline asm
	shfl.sync.down.b32 %r122, %r123, %r124, %r125, %r126;
	// end inline asm
	mov.b64 	%rd98, {%r117, %r122};
	cvt.u16.u32 	%rs78, %r107;
	setp.gt.s32 	%p113, %r85, 29;
	@%p113 bra 	$L__BB4_104;
	and.b16  	%rs175, %rs379, 255;
	setp.eq.s16 	%p114, %rs175, 0;
	and.b16  	%rs176, %rs78, 255;
	setp.eq.s16 	%p115, %rs176, 0;
	or.pred  	%p116, %p114, %p115;
	@%p116 bra 	$L__BB4_103;
	min.s64 	%rd403, %rd98, %rd403;
	mov.b16 	%rs379, 1;
	bra.uni 	$L__BB4_104;
$L__BB4_103:
	setp.eq.s16 	%p117, %rs175, 0;
	selp.b16 	%rs379, %rs78, %rs379, %p117;
	selp.b64 	%rd403, %rd98, %rd403, %p117;
$L__BB4_104:
	cvt.u32.u16 	%r148, %rs379;
	and.b32  	%r129, %r148, 255;
	mov.b32 	%r145, 4;
	mov.b32 	%r146, 31;
	mov.b32 	%r147, -1;
	// begin inline asm
	shfl.sync.down.b32 %r128, %r129, %r145, %r146, %r147;
	// end inline asm
	// begin inline asm
	shfl.sync.down.b32 %r133, %r134, %r145, %r146, %r147;
	// end inline asm
	mov.b64 	{%r139, %r144}, %rd403;
	// begin inline asm
	shfl.sync.down.b32 %r138, %r139, %r145, %r146, %r147;
	// end inline asm
	// begin inline asm
	shfl.sync.down.b32 %r143, %r144, %r145, %r146, %r147;
	// end inline asm
	mov.b64 	%rd102, {%r138, %r143};
	cvt.u16.u32 	%rs81, %r128;
	setp.gt.s32 	%p118, %r85, 27;
	@%p118 bra 	$L__BB4_108;
	and.b16  	%rs179, %rs379, 255;
	setp.eq.s16 	%p119, %rs179, 0;
	and.b16  	%rs180, %rs81, 255;
	setp.eq.s16 	%p120, %rs180, 0;
	or.pred  	%p121, %p119, %p120;
	@%p121 bra 	$L__BB4_107;
	min.s64 	%rd403, %rd102, %rd403;
	mov.b16 	%rs379, 1;
	bra.uni 	$L__BB4_108;
$L__BB4_107:
	setp.eq.s16 	%p122, %rs179, 0;
	selp.b16 	%rs379, %rs81, %rs379, %p122;
	selp.b64 	%rd403, %rd102, %rd403, %p122;
$L__BB4_108:
	cvt.u32.u16 	%r169, %rs379;
	and.b32  	%r150, %r169, 255;
	mov.b32 	%r166, 8;
	mov.b32 	%r167, 31;
	mov.b32 	%r168, -1;
	// begin inline asm
	shfl.sync.down.b32 %r149, %r150, %r166, %r167, %r168;
	// end inline asm
	// begin inline asm
	shfl.sync.down.b32 %r154, %r155, %r166, %r167, %r168;
	// end inline asm
	mov.b64 	{%r160, %r165}, %rd403;
	// begin inline asm
	shfl.sync.down.b32 %r159, %r160, %r166, %r167, %r168;
	// end inline asm
	// begin inline asm
	shfl.sync.down.b32 %r164, %r165, %r166, %r167, %r168;
	// end inline asm
	mov.b64 	%rd106, {%r159, %r164};
	cvt.u16.u32 	%rs84, %r149;
	setp.gt.s32 	%p123, %r85, 23;
	@%p123 bra 	$L__BB4_112;
	and.b16  	%rs183, %rs379, 255;
	setp.eq.s16 	%p124, %rs183, 0;
	and.b16  	%rs184, %rs84, 255;
	setp.eq.s16 	%p125, %rs184, 0;
	or.pred  	%p126, %p124, %p125;
	@%p126 bra 	$L__BB4_111;
	min.s64 	%rd403, %rd106, %rd403;
	mov.b16 	%rs379, 1;
	bra.uni 	$L__BB4_112;
$L__BB4_111:
	setp.eq.s16 	%p127, %rs183, 0;
	selp.b16 	%rs379, %rs84, %rs379, %p127;
	selp.b64 	%rd403, %rd106, %rd403, %p127;
$L__BB4_112:
	cvt.u32.u16 	%r190, %rs379;
	and.b32  	%r171, %r190, 255;
	mov.b32 	%r187, 16;
	mov.b32 	%r188, 31;
	mov.b32 	%r189, -1;
	// begin inline asm
	shfl.sync.down.b32 %r170, %r171, %r187, %r188, %r189;
	// end inline asm
	// begin inline asm
	shfl.sync.down.b32 %r175, %r176, %r187, %r188, %r189;
	// end inline asm
	mov.b64 	{%r181, %r186}, %rd403;
	// begin inline asm
	shfl.sync.down.b32 %r180, %r181, %r187, %r188, %r189;
	// end inline asm
	// begin inline asm
	shfl.sync.down.b32 %r185, %r186, %r187, %r188, %r189;
	// end inline asm
	mov.b64 	%rd110, {%r180, %r185};
	cvt.u16.u32 	%rs87, %r170;
	setp.gt.s32 	%p128, %r85, 15;
	@%p128 bra 	$L__BB4_116;
	and.b16  	%rs187, %rs379, 255;
	setp.eq.s16 	%p129, %rs187, 0;
	and.b16  	%rs188, %rs87, 255;
	setp.eq.s16 	%p130, %rs188, 0;
	or.pred  	%p131, %p129, %p130;
	@%p131 bra 	$L__BB4_115;
	min.s64 	%rd403, %rd110, %rd403;
	mov.b16 	%rs379, 1;
	bra.uni 	$L__BB4_116;
$L__BB4_115:
	setp.eq.s16 	%p132, %rs187, 0;
	selp.b16 	%rs379, %rs87, %rs379, %p132;
	selp.b64 	%rd403, %rd110, %rd403, %p132;
$L__BB4_116:
	setp.ne.s32 	%p133, %r85, 0;
	@%p133 bra 	$L__BB4_118;
	shr.u32 	%r191, %r22, 1;
	and.b32  	%r192, %r191, 496;
	mov.u32 	%r193, _ZZN3cub18CUB_300001_SM_10006detail6reduce28DeviceReduceSingleTileKernelINS2_10policy_hubIN4cuda3std3__45tupleIJblEEEyN6thrust24THRUST_300001_SM_1000_NS8cuda_cub9__find_if7functorIS9_EEE10Policy1000ENSB_12zip_iteratorINS8_IJNSD_26transform_input_iterator_tIbNSB_6detail15normal_iteratorINSB_10device_ptrIiEEEE11is_equal_toEENSB_17counting_iteratorIlNSB_11use_defaultESS_SS_EEEEEEEPS9_ySF_S9_S9_NS7_10__identityEEEvT0_T1_T2_T3_T4_T6_E12temp_storage;
	add.s32 	%r194, %r193, %r192;
	st.shared.u8 	[%r194+8], %rs379;
	st.shared.u64 	[%r194+16], %rd403;
$L__BB4_118:
	bar.sync 	0;
	setp.ne.s32 	%p134, %r22, 0;
	@%p134 bra 	$L__BB4_120;
	ld.shared.u8 	%rs191, [_ZZN3cub18CUB_300001_SM_10006detail6reduce28DeviceReduceSingleTileKernelINS2_10policy_hubIN4cuda3std3__45tupleIJblEEEyN6thrust24THRUST_300001_SM_1000_NS8cuda_cub9__find_if7functorIS9_EEE10Policy1000ENSB_12zip_iteratorINS8_IJNSD_26transform_input_iterator_tIbNSB_6detail15normal_iteratorINSB_10device_ptrIiEEEE11is_equal_toEENSB_17counting_iteratorIlNSB_11use_defaultESS_SS_EEEEEEEPS9_ySF_S9_S9_NS7_10__identityEEEvT0_T1_T2_T3_T4_T6_E12temp_storage+24];
	ld.shared.u64 	%rd237, [_ZZN3cub18CUB_300001_SM_10006detail6reduce28DeviceReduceSingleTileKernelINS2_10policy_hubIN4cuda3std3__45tupleIJblEEEyN6thrust24THRUST_300001_SM_1000_NS8cuda_cub9__find_if7functorIS9_EEE10Policy1000ENSB_12zip_iteratorINS8_IJNSD_26transform_input_iterator_tIbNSB_6detail15normal_iteratorINSB_10device_ptrIiEEEE11is_equal_toEENSB_17counting_iteratorIlNSB_11use_defaultESS_SS_EEEEEEEPS9_ySF_S9_S9_NS7_10__identityEEEvT0_T1_T2_T3_T4_T6_E12temp_storage+32];
	and.b16  	%rs192, %rs379, 255;
	setp.eq.s16 	%p135, %rs192, 0;
	setp.eq.s16 	%p136, %rs191, 0;
	min.s64 	%rd238, %rd237, %rd403;
	selp.b16 	%rs193, %rs379, 1, %p136;
	selp.b16 	%rs194, %rs191, %rs193, %p135;
	and.b16  	%rs195, %rs194, 255;
	selp.b64 	%rd239, %rd403, %rd238, %p136;
	selp.b64 	%rd240, %rd237, %rd239, %p135;
	ld.shared.u8 	%rs196, [_ZZN3cub18CUB_300001_SM_10006detail6reduce28DeviceReduceSingleTileKernelINS2_10policy_hubIN4cuda3std3__45tupleIJblEEEyN6thrust24THRUST_300001_SM_1000_NS8cuda_cub9__find_if7functorIS9_EEE10Policy1000ENSB_12zip_iteratorINS8_IJNSD_26transform_input_iterator_tIbNSB_6detail15normal_iteratorINSB_10device_ptrIiEEEE11is_equal_toEENSB_17counting_iteratorIlNSB_11use_defaultESS_SS_EEEEEEEPS9_ySF_S9_S9_NS7_10__identityEEEvT0_T1_T2_T3_T4_T6_E12temp_storage+40];
	ld.shared.u64 	%rd241, [_ZZN3cub18CUB_300001_SM_10006detail6reduce28DeviceReduceSingleTileKernelINS2_10policy_hubIN4cuda3std3__45tupleIJblEEEyN6thrust24THRUST_300001_SM_1000_NS8cuda_cub9__find_if7functorIS9_EEE10Policy1000ENSB_12zip_iteratorINS8_IJNSD_26transform_input_iterator_tIbNSB_6detail15normal_iteratorINSB_10device_ptrIiEEEE11is_equal_toEENSB_17counting_iteratorIlNSB_11use_defaultESS_SS_EEEEEEEPS9_ySF_S9_S9_NS7_10__identityEEEvT0_T1_T2_T3_T4_T6_E12temp_storage+48];
	setp.eq.s16 	%p137, %rs195, 0;
	setp.eq.s16 	%p138, %rs196, 0;
	min.s64 	%rd242, %rd241, %rd240;
	selp.b16 	%rs197, %rs194, 1, %p138;
	selp.b16 	%rs198, %rs196, %rs197, %p137;
	and.b16  	%rs199, %rs198, 255;
	selp.b64 	%rd243, %rd240, %rd242, %p138;
	selp.b64 	%rd244, %rd241, %rd243, %p137;
	ld.shared.u8 	%rs200, [_ZZN3cub18CUB_300001_SM_10006detail6reduce28DeviceReduceSingleTileKernelINS2_10policy_hubIN4cuda3std3__45tupleIJblEEEyN6thrust24THRUST_300001_SM_1000_NS8cuda_cub9__find_if7functorIS9_EEE10Policy1000ENSB_12zip_iteratorINS8_IJNSD_26transform_input_iterator_tIbNSB_6detail15normal_iteratorINSB_10device_ptrIiEEEE11is_equal_toEENSB_17counting_iteratorIlNSB_11use_defaultESS_SS_EEEEEEEPS9_ySF_S9_S9_NS7_10__identityEEEvT0_T1_T2_T3_T4_T6_E12temp_storage+56];
	ld.shared.u64 	%rd245, [_ZZN3cub18CUB_300001_SM_10006detail6reduce28DeviceReduceSingleTileKernelINS2_10policy_hubIN4cuda3std3__45tupleIJblEEEyN6thrust24THRUST_300001_SM_1000_NS8cuda_cub9__find_if7functorIS9_EEE10Policy1000ENSB_12zip_iteratorINS8_IJNSD_26transform_input_iterator_tIbNSB_6detail15normal_iteratorINSB_10device_ptrIiEEEE11is_equal_toEENSB_17counting_iteratorIlNSB_11use_defaultESS_SS_EEEEEEEPS9_ySF_S9_S9_NS7_10__identityEEEvT0_T1_T2_T3_T4_T6_E12temp_storage+64];
	setp.eq.s16 	%p139, %rs199, 0;
	setp.eq.s16 	%p140, %rs200, 0;
	min.s64 	%rd246, %rd245, %rd244;
	selp.b16 	%rs201, %rs198, 1, %p140;
	selp.b16 	%rs202, %rs200, %rs201, %p139;
	and.b16  	%rs203, %rs202, 255;
	selp.b64 	%rd247, %rd244, %rd246, %p140;
	selp.b64 	%rd248, %rd245, %rd247, %p139;
	ld.shared.u8 	%rs204, [_ZZN3cub18CUB_300001_SM_10006detail6reduce28DeviceReduceSingleTileKernelINS2_10policy_hubIN4cuda3std3__45tupleIJblEEEyN6thrust24THRUST_300001_SM_1000_NS8cuda_cub9__find_if7functorIS9_EEE10Policy1000ENSB_12zip_iteratorINS8_IJNSD_26transform_input_iterator_tIbNSB_6detail15normal_iteratorINSB_10device_ptrIiEEEE11is_equal_toEENSB_17counting_iteratorIlNSB_11use_defaultESS_SS_EEEEEEEPS9_ySF_S9_S9_NS7_10__identityEEEvT0_T1_T2_T3_T4_T6_E12temp_storage+72];
	ld.shared.u64 	%rd249, [_ZZN3cub18CUB_300001_SM_10006detail6reduce28DeviceReduceSingleTileKernelINS2_10policy_hubIN4cuda3std3__45tupleIJblEEEyN6thrust24THRUST_300001_SM_1000_NS8cuda_cub9__find_if7functorIS9_EEE10Policy1000ENSB_12zip_iteratorINS8_IJNSD_26transform_input_iterator_tIbNSB_6detail15normal_iteratorINSB_10device_ptrIiEEEE11is_equal_toEENSB_17counting_iteratorIlNSB_11use_defaultESS_SS_EEEEEEEPS9_ySF_S9_S9_NS7_10__identityEEEvT0_T1_T2_T3_T4_T6_E12temp_storage+80];
	setp.eq.s16 	%p141, %rs203, 0;
	setp.eq.s16 	%p142, %rs204, 0;
	min.s64 	%rd250, %rd249, %rd248;
	selp.b16 	%rs205, %rs202, 1, %p142;
	selp.b16 	%rs206, %rs204, %rs205, %p141;
	and.b16  	%rs207, %rs206, 255;
	selp.b64 	%rd251, %rd248, %rd250, %p142;
	selp.b64 	%rd252, %rd249, %rd251, %p141;
	ld.shared.u8 	%rs208, [_ZZN3cub18CUB_300001_SM_10006detail6reduce28DeviceReduceSingleTileKernelINS2_10policy_hubIN4cuda3std3__45tupleIJblEEEyN6thrust24THRUST_300001_SM_1000_NS8cuda_cub9__find_if7functorIS9_EEE10Policy1000ENSB_12zip_iteratorINS8_IJNSD_26transform_input_iterator_tIbNSB_6detail15normal_iteratorINSB_10device_ptrIiEEEE11is_equal_toEENSB_17counting_iteratorIlNSB_11use_defaultESS_SS_EEEEEEEPS9_ySF_S9_S9_NS7_10__identityEEEvT0_T1_T2_T3_T4_T6_E12temp_storage+88];
	ld.shared.u64 	%rd253, [_ZZN3cub18CUB_300001_SM_10006detail6reduce28DeviceReduceSingleTileKernelINS2_10policy_hubIN4cuda3std3__45tupleIJblEEEyN6thrust24THRUST_300001_SM_1000_NS8cuda_cub9__find_if7functorIS9_EEE10Policy1000ENSB_12zip_iteratorINS8_IJNSD_26transform_input_iterator_tIbNSB_6detail15normal_iteratorINSB_10device_ptrIiEEEE11is_equal_toEENSB_17counting_iteratorIlNSB_11use_defaultESS_SS_EEEEEEEPS9_ySF_S9_S9_NS7_10__identityEEEvT0_T1_T2_T3_T4_T6_E12temp_storage+96];
	setp.eq.s16 	%p143, %rs207, 0;
	setp.eq.s16 	%p144, %rs208, 0;
	min.s64 	%rd254, %rd253, %rd252;
	selp.b16 	%rs209, %rs206, 1, %p144;
	selp.b16 	%rs210, %rs208, %rs209, %p143;
	and.b16  	%rs211, %rs210, 255;
	selp.b64 	%rd255, %rd252, %rd254, %p144;
	selp.b64 	%rd256, %rd253, %rd255, %p143;
	ld.shared.u8 	%rs212, [_ZZN3cub18CUB_300001_SM_10006detail6reduce28DeviceReduceSingleTileKernelINS2_10policy_hubIN4cuda3std3__45tupleIJblEEEyN6thrust24THRUST_300001_SM_1000_NS8cuda_cub9__find_if7functorIS9_EEE10Policy1000ENSB_12zip_iteratorINS8_IJNSD_26transform_input_iterator_tIbNSB_6detail15normal_iteratorINSB_10device_ptrIiEEEE11is_equal_toEENSB_17counting_iteratorIlNSB_11use_defaultESS_SS_EEEEEEEPS9_ySF_S9_S9_NS7_10__identityEEEvT0_T1_T2_T3_T4_T6_E12temp_storage+104];
	ld.shared.u64 	%rd257, [_ZZN3cub18CUB_300001_SM_10006detail6reduce28DeviceReduceSingleTileKernelINS2_10policy_hubIN4cuda3std3__45tupleIJblEEEyN6thrust24THRUST_300001_SM_1000_NS8cuda_cub9__find_if7functorIS9_EEE10Policy1000ENSB_12zip_iteratorINS8_IJNSD_26transform_input_iterator_tIbNSB_6detail15normal_iteratorINSB_10device_ptrIiEEEE11is_equal_toEENSB_17counting_iteratorIlNSB_11use_defaultESS_SS_EEEEEEEPS9_ySF_S9_S9_NS7_10__identityEEEvT0_T1_T2_T3_T4_T6_E12temp_storage+112];
	setp.eq.s16 	%p145, %rs211, 0;
	setp.eq.s16 	%p146, %rs212, 0;
	min.s64 	%rd258, %rd257, %rd256;
	selp.b16 	%rs213, %rs210, 1, %p146;
	selp.b16 	%rs214, %rs212, %rs213, %p145;
	and.b16  	%rs215, %rs214, 255;
	selp.b64 	%rd259, %rd256, %rd258, %p146;
	selp.b64 	%rd260, %rd257, %rd259, %p145;
	ld.shared.u8 	%rs216, [_ZZN3cub18CUB_300001_SM_10006detail6reduce28DeviceReduceSingleTileKernelINS2_10policy_hubIN4cuda3std3__45tupleIJblEEEyN6thrust24THRUST_300001_SM_1000_NS8cuda_cub9__find_if7functorIS9_EEE10Policy1000ENSB_12zip_iteratorINS8_IJNSD_26transform_input_iterator_tIbNSB_6detail15normal_iteratorINSB_10device_ptrIiEEEE11is_equal_toEENSB_17counting_iteratorIlNSB_11use_defaultESS_SS_EEEEEEEPS9_ySF_S9_S9_NS7_10__identityEEEvT0_T1_T2_T3_T4_T6_E12temp_storage+120];
	ld.shared.u64 	%rd261, [_ZZN3cub18CUB_300001_SM_10006detail6reduce28DeviceReduceSingleTileKernelINS2_10policy_hubIN4cuda3std3__45tupleIJblEEEyN6thrust24THRUST_300001_SM_1000_NS8cuda_cub9__find_if7functorIS9_EEE10Policy1000ENSB_12zip_iteratorINS8_IJNSD_26transform_input_iterator_tIbNSB_6detail15normal_iteratorINSB_10device_ptrIiEEEE11is_equal_toEENSB_17counting_iteratorIlNSB_11use_defaultESS_SS_EEEEEEEPS9_ySF_S9_S9_NS7_10__identityEEEvT0_T1_T2_T3_T4_T6_E12temp_storage+128];
	setp.eq.s16 	%p147, %rs215, 0;
	setp.eq.s16 	%p148, %rs216, 0;
	min.s64 	%rd262, %rd261, %rd260;
	selp.b16 	%rs217, %rs214, 1, %p148;
	selp.b16 	%rs379, %rs216, %rs217, %p147;
	selp.b64 	%rd263, %rd260, %rd262, %p148;
	selp.b64 	%rd403, %rd261, %rd263, %p147;
$L__BB4_120:
	mov.u32 	%r448, %tid.x;
	setp.ne.s32 	%p325, %r448, 0;
	@%p325 bra 	$L__BB4_122;
	setp.eq.s16 	%p326, %rs96, 0;
	and.b16  	%rs367, %rs379, 255;
	setp.eq.s16 	%p327, %rs367, 0;
	min.s64 	%rd391, %rd403, %rd119;
	selp.b16 	%rs368, %rs96, 1, %p327;
	selp.b16 	%rs369, %rs379, %rs368, %p326;
	selp.b64 	%rd392, %rd119, %rd391, %p327;
	selp.b64 	%rd393, %rd403, %rd392, %p326;
	st.global.u8 	[%rd1], %rs369;
	st.global.u64 	[%rd1+8], %rd393;
$L__BB4_122:
	ret;

}
	// .globl	_ZN3cub18CUB_300001_SM_10006detail6reduce18DeviceReduceKernelINS2_10policy_hubIN4cuda3std3__45tupleIJblEEEyN6thrust24THRUST_300001_SM_1000_NS8cuda_cub9__find_if7functorIS9_EEE10Policy1000ENSB_12zip_iteratorINS8_IJNSD_26transform_input_iterator_tIbNSB_6detail15normal_iteratorINSB_10device_ptrIiEEEE11is_equal_toEENSB_17counting_iteratorIlNSB_11use_defaultESS_SS_EEEEEEEySF_S9_NS7_10__identityEEEvT0_PT3_T1_NS0_13GridEvenShareIS10_EET2_T4_
.visible .entry _ZN3cub18CUB_300001_SM_10006detail6reduce18DeviceReduceKernelINS2_10policy_hubIN4cuda3std3__45tupleIJblEEEyN6thrust24THRUST_300001_SM_1000_NS8cuda_cub9__find_if7functorIS9_EEE10Policy1000ENSB_12zip_iteratorINS8_IJNSD_26transform_input_iterator_tIbNSB_6detail15normal_iteratorINSB_10device_ptrIiEEEE11is_equal_toEENSB_17counting_iteratorIlNSB_11use_defaultESS_SS_EEEEEEEySF_S9_NS7_10__identityEEEvT0_PT3_T1_NS0_13GridEvenShareIS10_EET2_T4_(
	.param .align 8 .b8 _ZN3cub18CUB_300001_SM_10006detail6reduce18DeviceReduceKernelINS2_10policy_hubIN4cuda3std3__45tupleIJblEEEyN6thrust24THRUST_300001_SM_1000_NS8cuda_cub9__find_if7functorIS9_EEE10Policy1000ENSB_12zip_iteratorINS8_IJNSD_26transform_input_iterator_tIbNSB_6detail15normal_iteratorINSB_10device_ptrIiEEEE11is_equal_toEENSB_17counting_iteratorIlNSB_11use_defaultESS_SS_EEEEEEEySF_S9_NS7_10__identityEEEvT0_PT3_T1_NS0_13GridEvenShareIS10_EET2_T4__param_0[24],
	.param .u64 .ptr .align 1 _ZN3cub18CUB_300001_SM_10006detail6reduce18DeviceReduceKernelINS2_10policy_hubIN4cuda3std3__45tupleIJblEEEyN6thrust24THRUST_300001_SM_1000_NS8cuda_cub9__find_if7functorIS9_EEE10Policy1000ENSB_12zip_iteratorINS8_IJNSD_26transform_input_iterator_tIbNSB_6detail15normal_iteratorINSB_10device_ptrIiEEEE11is_equal_toEENSB_17counting_iteratorIlNSB_11use_defaultESS_SS_EEEEEEEySF_S9_NS7_10__identityEEEvT0_PT3_T1_NS0_13GridEvenShareIS10_EET2_T4__param_1,
	.param .u64 _ZN3cub18CUB_300001_SM_10006detail6reduce18DeviceReduceKernelINS2_10policy_hubIN4cuda3std3__45tupleIJblEEEyN6thrust24THRUST_300001_SM_1000_NS8cuda_cub9__find_if7functorIS9_EEE10Policy1000ENSB_12zip_iteratorINS8_IJNSD_26transform_input_iterator_tIbNSB_6detail15normal_iteratorINSB_10device_ptrIiEEEE11is_equal_toEENSB_17counting_iteratorIlNSB_11use_defaultESS_SS_EEEEEEEySF_S9_NS7_10__identityEEEvT0_PT3_T1_NS0_13GridEvenShareIS10_EET2_T4__param_2,
	.param .align 8 .b8 _ZN3cub18CUB_300001_SM_10006detail6reduce18DeviceReduceKernelINS2_10policy_hubIN4cuda3std3__45tupleIJblEEEyN6thrust24THRUST_300001_SM_1000_NS8cuda_cub9__find_if7functorIS9_EEE10Policy1000ENSB_12zip_iteratorINS8_IJNSD_26transform_input_iterator_tIbNSB_6detail15normal_iteratorINSB_10device_ptrIiEEEE11is_equal_toEENSB_17counting_iteratorIlNSB_11use_defaultESS_SS_EEEEEEEySF_S9_NS7_10__identityEEEvT0_PT3_T1_NS0_13GridEvenShareIS10_EET2_T4__param_3[72],
	.param .align 1 .b8 _ZN3cub18CUB_300001_SM_10006detail6reduce18DeviceReduceKernelINS2_10policy_hubIN4cuda3std3__45tupleIJblEEEyN6thrust24THRUST_300001_SM_1000_NS8cuda_cub9__find_if7functorIS9_EEE10Policy1000ENSB_12zip_iteratorINS8_IJNSD_26transform_input_iterator_tIbNSB_6detail15normal_iteratorINSB_10device_ptrIiEEEE11is_equal_toEENSB_17counting_iteratorIlNSB_11use_defaultESS_SS_EEEEEEEySF_S9_NS7_10__identityEEEvT0_PT3_T1_NS0_13GridEvenShareIS10_EET2_T4__param_4[1],
	.param .align 1 .b8 _ZN3cub18CUB_300001_SM_10006detail6reduce18DeviceReduceKernelINS2_10policy_hubIN4cuda3std3__45tupleIJblEEEyN6thrust24THRUST_300001_SM_1000_NS8cuda_cub9__find_if7functorIS9_EEE10Policy1000ENSB_12zip_iteratorINS8_IJNSD_26transform_input_iterator_tIbNSB_6detail15normal_iteratorINSB_10device_ptrIiEEEE11is_equal_toEENSB_17counting_iteratorIlNSB_11use_defaultESS_SS_EEEEEEEySF_S9_NS7_10__identityEEEvT0_PT3_T1_NS0_13GridEvenShareIS10_EET2_T4__param_5[1]
)
.maxntid 256
{
	.reg .pred 	%p<325>;
	.reg .b16 	%rs<404>;
	.reg .b32 	%r<500>;
	.reg .b64 	%rd<458>;
	// demoted variable
	.shared .align 8 .b8 _ZZN3cub18CUB_300001_SM_10006detail6reduce18DeviceReduceKernelINS2_10policy_hubIN4cuda3std3__45tupleIJblEEEyN6thrust24THRUST_300001_SM_1000_NS8cuda_cub9__find_if7functorIS9_EEE10Policy1000ENSB_12zip_iteratorINS8_IJNSD_26transform_input_iterator_tIbNSB_6detail15normal_iteratorINSB_10device_ptrIiEEEE11is_equal_toEENSB_17counting_iteratorIlNSB_11use_defaultESS_SS_EEEEEEEySF_S9_NS7_10__identityEEEvT0_PT3_T1_NS0_13GridEvenShareIS10_EET2_T4_E12temp_storage[152];
	ld.param.u64 	%rd117, [_ZN3cub18CUB_300001_SM_10006detail6reduce18DeviceReduceKernelINS2_10policy_hubIN4cuda3std3__45tupleIJblEEEyN6thrust24THRUST_300001_SM_1000_NS8cuda_cub9__find_if7functorIS9_EEE10Policy1000ENSB_12zip_iteratorINS8_IJNSD_26transform_input_iterator_tIbNSB_6detail15normal_iteratorINSB_10device_ptrIiEEEE11is_equal_toEENSB_17counting_iteratorIlNSB_11use_defaultESS_SS_EEEEEEEySF_S9_NS7_10__identityEEEvT0_PT3_T1_NS0_13GridEvenShareIS10_EET2_T4__param_0+16];
	ld.param.u32 	%r48, [_ZN3cub18CUB_300001_SM_10006detail6reduce18DeviceReduceKernelINS2_10policy_hubIN4cuda3std3__45tupleIJblEEEyN6thrust24THRUST_300001_SM_1000_NS8cuda_cub9__find_if7functorIS9_EEE10Policy1000ENSB_12zip_iteratorINS8_IJNSD_26transform_input_iterator_tIbNSB_6detail15normal_iteratorINSB_10device_ptrIiEEEE11is_equal_toEENSB_17counting_iteratorIlNSB_11use_defaultESS_SS_EEEEEEEySF_S9_NS7_10__identityEEEvT0_PT3_T1_NS0_13GridEvenShareIS10_EET2_T4__param_0+8];
	ld.param.u64 	%rd1, [_ZN3cub18CUB_300001_SM_10006detail6reduce18DeviceReduceKernelINS2_10policy_hubIN4cuda3std3__45tupleIJblEEEyN6thrust24THRUST_300001_SM_1000_NS8cuda_cub9__find_if7functorIS9_EEE10Policy1000ENSB_12zip_iteratorINS8_IJNSD_26transform_input_iterator_tIbNSB_6detail15normal_iteratorINSB_10device_ptrIiEEEE11is_equal_toEENSB_17counting_iteratorIlNSB_11use_defaultESS_SS_EEEEEEEySF_S9_NS7_10__identityEEEvT0_PT3_T1_NS0_13GridEvenShareIS10_EET2_T4__param_3+32];
	ld.param.u32 	%r1, [_ZN3cub18CUB_300001_SM_10006detail6reduce18DeviceReduceKernelINS2_10policy_hubIN4cuda3std3__45tupleIJblEEEyN6thrust24THRUST_300001_SM_1000_NS8cuda_cub9__find_if7functorIS9_EEE10Policy1000ENSB_12zip_iteratorINS8_IJNSD_26transform_input_iterator_tIbNSB_6detail15normal_iteratorINSB_10device_ptrIiEEEE11is_equal_toEENSB_17counting_iteratorIlNSB_11use_defaultESS_SS_EEEEEEEySF_S9_NS7_10__identityEEEvT0_PT3_T1_NS0_13GridEvenShareIS10_EET2_T4__param_3+40];
	ld.param.u64 	%rd116, [_ZN3cub18CUB_300001_SM_10006detail6reduce18DeviceReduceKernelINS2_10policy_hubIN4cuda3std3__45tupleIJblEEEyN6thrust24THRUST_300001_SM_1000_NS8cuda_cub9__find_if7functorIS9_EEE10Policy1000ENSB_12zip_iteratorINS8_IJNSD_26transform_input_iterator_tIbNSB_6detail15normal_iteratorINSB_10device_ptrIiEEEE11is_equal_toEENSB_17counting_iteratorIlNSB_11use_defaultESS_SS_EEEEEEEySF_S9_NS7_10__identityEEEvT0_PT3_T1_NS0_13GridEvenShareIS10_EET2_T4__param_0];
	cvta.to.global.u64 	%rd2, %rd116;
	mov.u32 	%r3, %ctaid.x;
	shl.b32 	%r54, %r1, 10;
	cvt.s64.s32 	%rd4, %r54;
	shl.b32 	%r55, %r3, 10;
	cvt.u64.u32 	%rd5, %r55;
	sub.s64 	%rd6, %rd1, %rd5;
	setp.gt.u64 	%p1, %rd6, 1023;
	@%p1 bra 	$L__BB5_78;
	cvt.u32.u64 	%r221, %rd5;
	cvt.u32.u64 	%r4, %rd1;
	sub.s32 	%r5, %r4, %r221;
	mov.u32 	%r6, %tid.x;
	setp.ge.s32 	%p148, %r6, %r5;
	mov.b16 	%rs373, 0;
	mov.b64 	%rd426, 0;
	mov.u32 	%r490, %r6;
	@%p148 bra 	$L__BB5_3;
	add.s32 	%r223, %r221, %r6;
	cvt.u64.u32 	%rd265, %r223;
	mul.wide.u32 	%rd266, %r223, 4;
	add.s64 	%rd267, %rd2, %rd266;
	add.s64 	%rd426, %rd117, %rd265;
	ld.global.u32 	%r224, [%rd267];
	setp.eq.s32 	%p149, %r224, %r48;
	selp.u16 	%rs373, 1, 0, %p149;
	add.s32 	%r490, %r6, 256;
$L__BB5_3:
	setp.ge.s32 	%p150, %r490, %r5;
	@%p150 bra 	$L__BB5_16;
	not.b32 	%r226, %r490;
	add.s32 	%r9, %r226, %r4;
	sub.s32 	%r227, %r9, %r221;
	shr.u32 	%r228, %r227, 8;
	add.s32 	%r10, %r228, 1;
	and.b32  	%r11, %r10, 7;
	setp.lt.u32 	%p151, %r227, 1792;
	@%p151 bra 	$L__BB5_8;
	add.s32 	%r489, %r490, 1024;
	and.b32  	%r229, %r10, 33554424;
	neg.s32 	%r488, %r229;
$L__BB5_6:
	.pragma "nounroll";
	add.s32 	%r230, %r489, -1024;
	cvt.s64.s32 	%rd269, %r230;
	add.s64 	%rd270, %rd269, %rd5;
	shl.b64 	%rd271, %rd270, 2;
	add.s64 	%rd272, %rd2, %rd271;
	add.s64 	%rd273, %rd270, %rd117;
	ld.global.u32 	%r231, [%rd272];
	setp.eq.s32 	%p152, %r231, %r48;
	selp.u16 	%rs218, 1, 0, %p152;
	and.b16  	%rs219, %rs373, 255;
	setp.ne.s16 	%p154, %rs219, 0;
	and.pred  	%p155, %p154, %p152;
	min.s64 	%rd274, %rd273, %rd426;
	setp.eq.s16 	%p156, %rs219, 0;
	selp.b64 	%rd275, %rd273, %rd426, %p156;
	selp.b16 	%rs220, %rs218, %rs373, %p156;
	selp.b64 	%rd276, %rd274, %rd275, %p155;
	selp.b16 	%rs221, 1, %rs220, %p155;
	and.b16  	%rs222, %rs221, 255;
	add.s32 	%r232, %r489, -768;
	cvt.s64.s32 	%rd277, %r232;
	add.s64 	%rd278, %rd277, %rd5;
	add.s64 	%rd279, %rd278, %rd117;
	ld.global.u32 	%r233, [%rd272+1024];
	setp.eq.s32 	%p157, %r233, %r48;
	selp.u16 	%rs223, 1, 0, %p157;
	setp.ne.s16 	%p159, %rs222, 0;
	and.pred  	%p160, %p159, %p157;
	min.s64 	%rd280, %rd279, %rd276;
	setp.eq.s16 	%p161, %rs222, 0;
	selp.b64 	%rd281, %rd279, %rd276, %p161;
	selp.b16 	%rs224, %rs223, %rs221, %p161;
	selp.b64 	%rd282, %rd280, %rd281, %p160;
	selp.b16 	%rs225, 1, %rs224, %p160;
	and.b16  	%rs226, %rs225, 255;
	add.s32 	%r234, %r489, -512;
	cvt.s64.s32 	%rd283, %r234;
	add.s64 	%rd284, %rd283, %rd5;
	add.s64 	%rd285, %rd284, %rd117;
	ld.global.u32 	%r235, [%rd272+2048];
	setp.eq.s32 	%p162, %r235, %r48;
	selp.u16 	%rs227, 1, 0, %p162;
	setp.ne.s16 	%p164, %rs226, 0;
	and.pred  	%p165, %p164, %p162;
	min.s64 	%rd286, %rd285, %rd282;
	setp.eq.s16 	%p166, %rs226, 0;
	selp.b64 	%rd287, %rd285, %rd282, %p166;
	selp.b16 	%rs228, %rs227, %rs225, %p166;
	selp.b64 	%rd288, %rd286, %rd287, %p165;
	selp.b16 	%rs229, 1, %rs228, %p165;
	and.b16  	%rs230, %rs229, 255;
	add.s32 	%r236, %r489, -256;
	cvt.s64.s32 	%rd289, %r236;
	add.s64 	%rd290, %rd289, %rd5;
	add.s64 	%rd291, %rd290, %rd117;
	ld.global.u32 	%r237, [%rd272+3072];
	setp.eq.s32 	%p167, %r237, %r48;
	selp.u16 	%rs231, 1, 0, %p167;
	setp.ne.s16 	%p169, %rs230, 0;
	and.pred  	%p170, %p169, %p167;
	min.s64 	%rd292, %rd291, %rd288;
	setp.eq.s16 	%p171, %rs230, 0;
	selp.b64 	%rd293, %rd291, %rd288, %p171;
	selp.b16 	%rs232, %rs231, %rs229, %p171;
	selp.b64 	%rd294, %rd292, %rd293, %p170;
	selp.b16 	%rs233, 1, %rs232, %p170;
	and.b16  	%rs234, %rs233, 255;
	add.s32 	%r238, %r489, 768;
	cvt.s64.s32 	%rd295, %r489;
	add.s64 	%rd296, %rd295, %rd5;
	add.s64 	%rd297, %rd296, %rd117;
	ld.global.u32 	%r239, [%rd272+4096];
	setp.eq.s32 	%p172, %r239, %r48;
	selp.u16 	%rs235, 1, 0, %p172;
	setp.ne.s16 	%p174, %rs234, 0;
	and.pred  	%p175, %p174, %p172;
	min.s64 	%rd298, %rd297, %rd294;
	setp.eq.s16 	%p176, %rs234, 0;
	selp.b64 	%rd299, %rd297, %rd294, %p176;
	selp.b16 	%rs236, %rs235, %rs233, %p176;
	selp.b64 	%rd300, %rd298, %rd299, %p175;
	selp.b16 	%rs237, 1, %rs236, %p175;
	and.b16  	%rs238, %rs237, 255;
	add.s32 	%r240, %r489, 256;
	cvt.s64.s32 	%rd301, %r240;
	add.s64 	%rd302, %rd301, %rd5;
	add.s64 	%rd303, %rd302, %rd117;
	ld.global.u32 	%r241, [%rd272+5120];
	setp.eq.s32 	%p177, %r241, %r48;
	selp.u16 	%rs239, 1, 0, %p177;
	setp.ne.s16 	%p179, %rs238, 0;
	and.pred  	%p180, %p179, %p177;
	min.s64 	%rd304, %rd303, %rd300;
	setp.eq.s16 	%p181, %rs238, 0;
	selp.b64 	%rd305, %rd303, %rd300, %p181;
	selp.b16 	%rs240, %rs239, %rs237, %p181;
	selp.b64 	%rd306, %rd304, %rd305, %p180;
	selp.b16 	%rs241, 1, %rs240, %p180;
	and.b16  	%rs242, %rs241, 255;
	add.s32 	%r242, %r489, 512;
	cvt.s64.s32 	%rd307, %r242;
	add.s64 	%rd308, %rd307, %rd5;
	add.s64 	%rd309, %rd308, %rd117;
	ld.global.u32 	%r243, [%rd272+6144];
	setp.eq.s32 	%p182, %r243, %r48;
	selp.u16 	%rs243, 1, 0, %p182;
	setp.ne.s16 	%p184, %rs242, 0;
	and.pred  	%p185, %p184, %p182;
	min.s64 	%rd310, %rd309, %rd306;
	setp.eq.s16 	%p186, %rs242, 0;
	selp.b64 	%rd311, %rd309, %rd306, %p186;
	selp.b16 	%rs244, %rs243, %rs241, %p186;
	selp.b64 	%rd312, %rd310, %rd311, %p185;
	selp.b16 	%rs245, 1, %rs244, %p185;
	and.b16  	%rs246, %rs245, 255;
	cvt.s64.s32 	%rd313, %r238;
	add.s64 	%rd314, %rd313, %rd5;
	add.s64 	%rd315, %rd314, %rd117;
	ld.global.u32 	%r244, [%rd272+7168];
	setp.eq.s32 	%p187, %r244, %r48;
	selp.u16 	%rs247, 1, 0, %p187;
	setp.ne.s16 	%p189, %rs246, 0;
	and.pred  	%p190, %p189, %p187;
	min.s64 	%rd316, %rd315, %rd312;
	setp.eq.s16 	%p191, %rs246, 0;
	selp.b64 	%rd317, %rd315, %rd312, %p191;
	selp.b16 	%rs248, %rs247, %rs245, %p191;
	selp.b64 	%rd426, %rd316, %rd317, %p190;
	selp.b16 	%rs373, 1, %rs248, %p190;
	add.s32 	%r489, %r489, 2048;
	add.s32 	%r488, %r488, 8;
	setp.ne.s32 	%p192, %r488, 0;
	@%p192 bra 	$L__BB5_6;
	add.s32 	%r490, %r489, -1024;
$L__BB5_8:
	setp.eq.s32 	%p193, %r11, 0;
	@%p193 bra 	$L__BB5_16;
	setp.lt.u32 	%p194, %r11, 4;
	@%p194 bra 	$L__BB5_11;
	cvt.s64.s32 	%rd319, %r490;
	add.s64 	%rd320, %rd319, %rd5;
	shl.b64 	%rd321, %rd320, 2;
	add.s64 	%rd322, %rd2, %rd321;
	add.s64 	%rd323, %rd320, %rd117;
	ld.global.u32 	%r245, [%rd322];
	setp.eq.s32 	%p195, %r245, %r48;
	selp.u16 	%rs250, 1, 0, %p195;
	and.b16  	%rs251, %rs373, 255;
	setp.ne.s16 	%p197, %rs251, 0;
	and.pred  	%p198, %p197, %p195;
	min.s64 	%rd324, %rd323, %rd426;
	setp.eq.s16 	%p199, %rs251, 0;
	selp.b64 	%rd325, %rd323, %rd426, %p199;
	selp.b16 	%rs252, %rs250, %rs373, %p199;
	selp.b64 	%rd326, %rd324, %rd325, %p198;
	selp.b16 	%rs253, 1, %rs252, %p198;
	and.b16  	%rs254, %rs253, 255;
	add.s32 	%r246, %r490, 256;
	cvt.s64.s32 	%rd327, %r246;
	add.s64 	%rd328, %rd327, %rd5;
	add.s64 	%rd329, %rd328, %rd117;
	ld.global.u32 	%r247, [%rd322+1024];
	setp.eq.s32 	%p200, %r247, %r48;
	selp.u16 	%rs255, 1, 0, %p200;
	setp.ne.s16 	%p202, %rs254, 0;
	and.pred  	%p203, %p202, %p200;
	min.s64 	%rd330, %rd329, %rd326;
	setp.eq.s16 	%p204, %rs254, 0;
	selp.b64 	%rd331, %rd329, %rd326, %p204;
	selp.b16 	%rs256, %rs255, %rs253, %p204;
	selp.b64 	%rd332, %rd330, %rd331, %p203;
	selp.b16 	%rs257, 1, %rs256, %p203;
	and.b16  	%rs258, %rs257, 255;
	add.s32 	%r248, %r490, 512;
	cvt.s64.s32 	%rd333, %r248;
	add.s64 	%rd334, %rd333, %rd5;
	add.s64 	%rd335, %rd334, %rd117;
	ld.global.u32 	%r249, [%rd322+2048];
	setp.eq.s32 	%p205, %r249, %r48;
	selp.u16 	%rs259, 1, 0, %p205;
	setp.ne.s16 	%p207, %rs258, 0;
	and.pred  	%p208, %p207, %p205;
	min.s64 	%rd336, %rd335, %rd332;
	setp.eq.s16 	%p209, %rs258, 0;
	selp.b64 	%rd337, %rd335, %rd332, %p209;
	selp.b16 	%rs260, %rs259, %rs257, %p209;
	selp.b64 	%rd338, %rd336, %rd337, %p208;
	selp.b16 	%rs261, 1, %rs260, %p208;
	and.b16  	%rs262, %rs261, 255;
	add.s32 	%r250, %r490, 768;
	cvt.s64.s32 	%rd339, %r250;
	add.s64 	%rd340, %rd339, %rd5;
	add.s64 	%rd341, %rd340, %rd117;
	ld.global.u32 	%r251, [%rd322+3072];
	setp.eq.s32 	%p210, %r251, %r48;
	selp.u16 	%rs263, 1, 0, %p210;
	setp.ne.s16 	%p212, %rs262, 0;
	and.pred  	%p213, %p212, %p210;
	min.s64 	%rd342, %rd341, %rd338;
	setp.eq.s16 	%p214, %rs262, 0;
	selp.b64 	%rd343, %rd341, %rd338, %p214;
	selp.b16 	%rs264, %rs263, %rs261, %p214;
	selp.b64 	%rd426, %rd342, %rd343, %p213;
	selp.b16 	%rs373, 1, %rs264, %p213;
	add.s32 	%r490, %r490, 1024;
$L__BB5_11:
	and.b32  	%r252, %r10, 3;
	setp.eq.s32 	%p215, %r252, 0;
	@%p215 bra 	$L__BB5_16;
	setp.eq.s32 	%p216, %r252, 1;
	@%p216 bra 	$L__BB5_14;
	cvt.s64.s32 	%rd345, %r490;
	add.s64 	%rd346, %rd345, %rd5;
	shl.b64 	%rd347, %rd346, 2;
	add.s64 	%rd348, %rd2, %rd347;
	add.s64 	%rd349, %rd346, %rd117;
	ld.global.u32 	%r253, [%rd348];
	setp.eq.s32 	%p217, %r253, %r48;
	selp.u16 	%rs266, 1, 0, %p217;
	and.b16  	%rs267, %rs373, 255;
	setp.ne.s16 	%p219, %rs267, 0;
	and.pred  	%p220, %p219, %p217;
	min.s64 	%rd350, %rd349, %rd426;
	setp.eq.s16 	%p221, %rs267, 0;
	selp.b64 	%rd351, %rd349, %rd426, %p221;
	selp.b16 	%rs268, %rs266, %rs373, %p221;
	selp.b64 	%rd352, %rd350, %rd351, %p220;
	selp.b16 	%rs269, 1, %rs268, %p220;
	and.b16  	%rs270, %rs269, 255;
	add.s32 	%r254, %r490, 256;
	cvt.s64.s32 	%rd353, %r254;
	add.s64 	%rd354, %rd353, %rd5;
	add.s64 	%rd355, %rd354, %rd117;
	ld.global.u32 	%r255, [%rd348+1024];
	setp.eq.s32 	%p222, %r255, %r48;
	selp.u16 	%rs271, 1, 0, %p222;
	setp.ne.s16 	%p224, %rs270, 0;
	and.pred  	%p225, %p224, %p222;
	min.s64 	%rd356, %rd355, %rd352;
	setp.eq.s16 	%p226, %rs270, 0;
	selp.b64 	%rd357, %rd355, %rd352, %p226;
	selp.b16 	%rs272, %rs271, %rs269, %p226;
	selp.b64 	%rd426, %rd356, %rd357, %p225;
	selp.b16 	%rs373, 1, %rs272, %p225;
	add.s32 	%r490, %r490, 512;
$L__BB5_14:
	and.b32  	%r256, %r9, 256;
	setp.ne.s32 	%p227, %r256, 0;
	@%p227 bra 	$L__BB5_16;
	cvt.s64.s32 	%rd358, %r490;
	add.s64 	%rd359, %rd358, %rd5;
	shl.b64 	%rd360, %rd359, 2;
	add.s64 	%rd361, %rd2, %rd360;
	add.s64 	%rd362, %rd359, %rd117;
	ld.global.u32 	%r257, [%rd361];
	setp.eq.s32 	%p228, %r257, %r48;
	selp.u16 	%rs273, 1, 0, %p228;
	and.b16  	%rs274, %rs373, 255;
	setp.ne.s16 	%p230, %rs274, 0;
	and.pred  	%p231, %p230, %p228;
	min.s64 	%rd363, %rd362, %rd426;
	setp.eq.s16 	%p232, %rs274, 0;
	selp.b64 	%rd364, %rd362, %rd426, %p232;
	selp.b16 	%rs275, %rs273, %rs373, %p232;
	selp.b64 	%rd426, %rd363, %rd364, %p231;
	selp.b16 	%rs373, 1, %rs275, %p231;
$L__BB5_16:
	setp.lt.s32 	%p233, %r5, 256;
	@%p233 bra 	$L__BB5_41;
	// begin inline asm
	mov.u32 %r376, %laneid;
	// end inline asm
	cvt.u32.u16 	%r397, %rs373;
	and.b32  	%r378, %r397, 255;
	mov.b32 	%r394, 1;
	mov.b32 	%r395, 31;
	mov.b32 	%r396, -1;
	// begin inline asm
	shfl.sync.down.b32 %r377, %r378, %r394, %r395, %r396;
	// end inline asm
	// begin inline asm
	shfl.sync.down.b32 %r382, %r383, %r394, %r395, %r396;
	// end inline asm
	mov.b64 	{%r388, %r393}, %rd426;
	// begin inline asm
	shfl.sync.down.b32 %r387, %r388, %r394, %r395, %r396;
	// end inline asm
	// begin inline asm
	shfl.sync.down.b32 %r392, %r393, %r394, %r395, %r396;
	// end inline asm
	mov.b64 	%rd21, {%r387, %r392};
	cvt.u16.u32 	%rs15, %r377;
	setp.gt.s32 	%p283, %r376, 30;
	@%p283 bra 	$L__BB5_21;
	and.b16  	%rs317, %rs373, 255;
	setp.eq.s16 	%p284, %rs317, 0;
	and.b16  	%rs318, %rs15, 255;
	setp.eq.s16 	%p285, %rs318, 0;
	or.pred  	%p286, %p284, %p285;
	@%p286 bra 	$L__BB5_20;
	min.s64 	%rd426, %rd21, %rd426;
	mov.b16 	%rs373, 1;
	bra.uni 	$L__BB5_21;
$L__BB5_20:
	setp.eq.s16 	%p287, %rs317, 0;
	selp.b64 	%rd426, %rd21, %rd426, %p287;
	selp.b16 	%rs373, %rs15, %rs373, %p287;
$L__BB5_21:
	cvt.u32.u16 	%r418, %rs373;
	and.b32  	%r399, %r418, 255;
	mov.b32 	%r415, 2;
	mov.b32 	%r416, 31;
	mov.b32 	%r417, -1;
	// begin inline asm
	shfl.sync.down.b32 %r398, %r399, %r415, %r416, %r417;
	// end inline asm
	// begin inline asm
	shfl.sync.down.b32 %r403, %r404, %r415, %r416, %r417;
	// end inline asm
	mov.b64 	{%r409, %r414}, %rd426;
	// begin inline asm
	shfl.sync.down.b32 %r408, %r409, %r415, %r416, %r417;
	// end inline asm
	// begin inline asm
	shfl.sync.down.b32 %r413, %r414, %r415, %r416, %r417;
	// end inline asm
	mov.b64 	%rd25, {%r408, %r413};
	cvt.u16.u32 	%rs18, %r398;
	setp.gt.s32 	%p288, %r376, 29;
	@%p288 bra 	$L__BB5_25;
	and.b16  	%rs321, %rs373, 255;
	setp.eq.s16 	%p289, %rs321, 0;
	and.b16  	%rs322, %rs18, 255;
	setp.eq.s16 	%p290, %rs322, 0;
	or.pred  	%p291, %p289, %p290;
	@%p291 bra 	$L__BB5_24;
	min.s64 	%rd426, %rd25, %rd426;
	mov.b16 	%rs373, 1;
	bra.uni 	$L__BB5_25;
$L__BB5_24:
	setp.eq.s16 	%p292, %rs321, 0;
	selp.b64 	%rd426, %rd25, %rd426, %p292;
	selp.b16 	%rs373, %rs18, %rs373, %p292;
$L__BB5_25:
	cvt.u32.u16 	%r439, %rs373;
	and.b32  	%r420, %r439, 255;
	mov.b32 	%r436, 4;
	mov.b32 	%r437, 31;
	mov.b32 	%r438, -1;
	// begin inline asm
	shfl.sync.down.b32 %r419, %r420, %r436, %r437, %r438;
	// end inline asm
	// begin inline asm
	shfl.sync.down.b32 %r424, %r425, %r436, %r437, %r438;
	// end inline asm
	mov.b64 	{%r430, %r435}, %rd426;
	// begin inline asm
	shfl.sync.down.b32 %r429, %r430, %r436, %r437, %r438;
	// end inline asm
	// begin inline asm
	shfl.sync.down.b32 %r434, %r435, %r436, %r437, %r438;
	// end inline asm
	mov.b64 	%rd29, {%r429, %r434};
	cvt.u16.u32 	%rs21, %r419;
	setp.gt.s32 	%p293, %r376, 27;
	@%p293 bra 	$L__BB5_29;
	and.b16  	%rs325, %rs373, 255;
	setp.eq.s16 	%p294, %rs325, 0;
	and.b16  	%rs326, %rs21, 255;
	setp.eq.s16 	%p295, %rs326, 0;
	or.pred  	%p296, %p294, %p295;
	@%p296 bra 	$L__BB5_28;
	min.s64 	%rd426, %rd29, %rd426;
	mov.b16 	%rs373, 1;
	bra.uni 	$L__BB5_29;
$L__BB5_28:
	setp.eq.s16 	%p297, %rs325, 0;
	selp.b64 	%rd426, %rd29, %rd426, %p297;
	selp.b16 	%rs373, %rs21, %rs373, %p297;
$L__BB5_29:
	cvt.u32.u16 	%r460, %rs373;
	and.b32  	%r441, %r460, 255;
	mov.b32 	%r457, 8;
	mov.b32 	%r458, 31;
	mov.b32 	%r459, -1;
	// begin inline asm
	shfl.sync.down.b32 %r440, %r441, %r457, %r458, %r459;
	// end inline asm
	// begin inline asm
	shfl.sync.down.b32 %r445, %r446, %r457, %r458, %r459;
	// end inline asm
	mov.b64 	{%r451, %r456}, %rd426;
	// begin inline asm
	shfl.sync.down.b32 %r450, %r451, %r457, %r458, %r459;
	// end inline asm
	// begin inline asm
	shfl.sync.down.b32 %r455, %r456, %r457, %r458, %r459;
	// end inline asm
	mov.b64 	%rd33, {%r450, %r455};
	cvt.u16.u32 	%rs24, %r440;
	setp.gt.s32 	%p298, %r376, 23;
	@%p298 bra 	$L__BB5_33;
	and.b16  	%rs329, %rs373, 255;
	setp.eq.s16 	%p299, %rs329, 0;
	and.b16  	%rs330, %rs24, 255;
	setp.eq.s16 	%p300, %rs330, 0;
	or.pred  	%p301, %p299, %p300;
	@%p301 bra 	$L__BB5_32;
	min.s64 	%rd426, %rd33, %rd426;
	mov.b16 	%rs373, 1;
	bra.uni 	$L__BB5_33;
$L__BB5_32:
	setp.eq.s16 	%p302, %rs329, 0;
	selp.b64 	%rd426, %rd33, %rd426, %p302;
	selp.b16 	%rs373, %rs24, %rs373, %p302;
$L__BB5_33:
	cvt.u32.u16 	%r481, %rs373;
	and.b32  	%r462, %r481, 255;
	mov.b32 	%r478, 16;
	mov.b32 	%r479, 31;
	mov.b32 	%r480, -1;
	// begin inline asm
	shfl.sync.down.b32 %r461, %r462, %r478, %r479, %r480;
	// end inline asm
	// begin inline asm
	shfl.sync.down.b32 %r466, %r467, %r478, %r479, %r480;
	// end inline asm
	mov.b64 	{%r472, %r477}, %rd426;
	// begin inline asm
	shfl.sync.down.b32 %r471, %r472, %r478, %r479, %r480;
	// end inline asm
	// begin inline asm
	shfl.sync.down.b32 %r476, %r477, %r478, %r479, %r480;
	// end inline asm
	mov.b64 	%rd37, {%r471, %r476};
	cvt.u16.u32 	%rs27, %r461;
	setp.gt.s32 	%p303, %r376, 15;
	@%p303 bra 	$L__BB5_37;
	and.b16  	%rs333, %rs373, 255;
	setp.eq.s16 	%p304, %rs333, 0;
	and.b16  	%rs334, %rs27, 255;
	setp.eq.s16 	%p305, %rs334, 0;
	or.pred  	%p306, %p304, %p305;
	@%p306 bra 	$L__BB5_36;
	min.s64 	%rd426, %rd37, %rd426;
	mov.b16 	%rs373, 1;
	bra.uni 	$L__BB5_37;
$L__BB5_36:
	setp.eq.s16 	%p307, %rs333, 0;
	selp.b64 	%rd426, %rd37, %rd426, %p307;
	selp.b16 	%rs373, %rs27, %rs373, %p307;
$L__BB5_37:
	setp.ne.s32 	%p308, %r376, 0;
	@%p308 bra 	$L__BB5_39;
	shr.u32 	%r482, %r6, 1;
	and.b32  	%r483, %r482, 496;
	mov.u32 	%r484, _ZZN3cub18CUB_300001_SM_10006detail6reduce18DeviceReduceKernelINS2_10policy_hubIN4cuda3std3__45tupleIJblEEEyN6thrust24THRUST_300001_SM_1000_NS8cuda_cub9__find_if7functorIS9_EEE10Policy1000ENSB_12zip_iteratorINS8_IJNSD_26transform_input_iterator_tIbNSB_6detail15normal_iteratorINSB_10device_ptrIiEEEE11is_equal_toEENSB_17counting_iteratorIlNSB_11use_defaultESS_SS_EEEEEEEySF_S9_NS7_10__identityEEEvT0_PT3_T1_NS0_13GridEvenShareIS10_EET2_T4_E12temp_storage;
	add.s32 	%r485, %r484, %r483;
	st.shared.u8 	[%r485+8], %rs373;
	st.shared.u64 	[%r485+16], %rd426;
$L__BB5_39:
	bar.sync 	0;
	setp.ne.s32 	%p309, %r6, 0;
	@%p309 bra 	$L__BB5_118;
	ld.shared.u8 	%rs337, [_ZZN3cub18CUB_300001_SM_10006detail6reduce18DeviceReduceKernelINS2_10policy_hubIN4cuda3std3__45tupleIJblEEEyN6thrust24THRUST_300001_SM_1000_NS8cuda_cub9__find_if7functorIS9_EEE10Policy1000ENSB_12zip_iteratorINS8_IJNSD_26transform_input_iterator_tIbNSB_6detail15normal_iteratorINSB_10device_ptrIiEEEE11is_equal_toEENSB_17counting_iteratorIlNSB_11use_defaultESS_SS_EEEEEEEySF_S9_NS7_10__identityEEEvT0_PT3_T1_NS0_13GridEvenShareIS10_EET2_T4_E12temp_storage+24];
	ld.shared.u64 	%rd386, [_ZZN3cub18CUB_300001_SM_10006detail6reduce18DeviceReduceKernelINS2_10policy_hubIN4cuda3std3__45tupleIJblEEEyN6thrust24THRUST_300001_SM_1000_NS8cuda_cub9__find_if7functorIS9_EEE10Policy1000ENSB_12zip_iteratorINS8_IJNSD_26transform_input_iterator_tIbNSB_6detail15normal_iteratorINSB_10device_ptrIiEEEE11is_equal_toEENSB_17counting_iteratorIlNSB_11use_defaultESS_SS_EEEEEEEySF_S9_NS7_10__identityEEEvT0_PT3_T1_NS0_13GridEvenShareIS10_EET2_T4_E12temp_storage+32];
	and.b16  	%rs338, %rs373, 255;
	setp.eq.s16 	%p310, %rs338, 0;
	setp.eq.s16 	%p311, %rs337, 0;
	min.s64 	%rd387, %rd386, %rd426;
	selp.b16 	%rs339, %rs373, 1, %p311;
	selp.b16 	%rs340, %rs337, %rs339, %p310;
	and.b16  	%rs341, %rs340, 255;
	selp.b64 	%rd388, %rd426, %rd387, %p311;
	selp.b64 	%rd389, %rd386, %rd388, %p310;
	ld.shared.u8 	%rs342, [_ZZN3cub18CUB_300001_SM_10006detail6reduce18DeviceReduceKernelINS2_10policy_hubIN4cuda3std3__45tupleIJblEEEyN6thrust24THRUST_300001_SM_1000_NS8cuda_cub9__find_if7functorIS9_EEE10Policy1000ENSB_12zip_iteratorINS8_IJNSD_26transform_input_iterator_tIbNSB_6detail15normal_iteratorINSB_10device_ptrIiEEEE11is_equal_toEENSB_17counting_iteratorIlNSB_11use_defaultESS_SS_EEEEEEEySF_S9_NS7_10__identityEEEvT0_PT3_T1_NS0_13GridEvenShareIS10_EET2_T4_E12temp_storage+40];
	ld.shared.u64 	%rd390, [_ZZN3cub18CUB_300001_SM_10006detail6reduce18DeviceReduceKernelINS2_10policy_hubIN4cuda3std3__45tupleIJblEEEyN6thrust24THRUST_300001_SM_1000_NS8cuda_cub9__find_if7functorIS9_EEE10Policy1000ENSB_12zip_iteratorINS8_IJNSD_26transform_input_iterator_tIbNSB_6detail15normal_iteratorINSB_10device_ptrIiEEEE11is_equal_toEENSB_17counting_iteratorIlNSB_11use_defaultESS_SS_EEEEEEEySF_S9_NS7_10__identityEEEvT0_PT3_T1_NS0_13GridEvenShareIS10_EET2_T4_E12temp_storage+48];
	setp.eq.s16 	%p312, %rs341, 0;
	setp.eq.s16 	%p313, %rs342, 0;
	min.s64 	%rd391, %rd390, %rd389;
	selp.b16 	%rs343, %rs340, 1, %p313;
	selp.b16 	%rs344, %rs342, %rs343, %p312;
	and.b16  	%rs345, %rs344, 255;
	selp.b64 	%rd392, %rd389, %rd391, %p313;
	selp.b64 	%rd393, %rd390, %rd392, %p312;
	ld.shared.u8 	%rs346, [_ZZN3cub18CUB_300001_SM_10006detail6reduce18DeviceReduceKernelINS2_10policy_hubIN4cuda3std3__45tupleIJblEEEyN6thrust24THRUST_300001_SM_1000_NS8cuda_cub9__find_if7functorIS9_EEE10Policy1000ENSB_12zip_iteratorINS8_IJNSD_26transform_input_iterator_tIbNSB_6detail15normal_iteratorINSB_10device_ptrIiEEEE11is_equal_toEENSB_17counting_iteratorIlNSB_11use_defaultESS_SS_EEEEEEEySF_S9_NS7_10__identityEEEvT0_PT3_T1_NS0_13GridEvenShareIS10_EET2_T4_E12temp_storage+56];
	ld.shared.u64 	%rd394, [_ZZN3cub18CUB_300001_SM_10006detail6reduce18DeviceReduceKernelINS2_10policy_hubIN4cuda3std3__45tupleIJblEEEyN6thrust24THRUST_300001_SM_1000_NS8cuda_cub9__find_if7functorIS9_EEE10Policy1000ENSB_12zip_iteratorINS8_IJNSD_26transform_input_iterator_tIbNSB_6detail15normal_iteratorINSB_10device_ptrIiEEEE11is_equal_toEENSB_17counting_iteratorIlNSB_11use_defaultESS_SS_EEEEEEEySF_S9_NS7_10__identityEEEvT0_PT3_T1_NS0_13GridEvenShareIS10_EET2_T4_E12temp_storage+64];
	setp.eq.s16 	%p314, %rs345, 0;
	setp.eq.s16 	%p315, %rs346, 0;
	min.s64 	%rd395, %rd394, %rd393;
	selp.b16 	%rs347, %rs344, 1, %p315;
	selp.b16 	%rs348, %rs346, %rs347, %p314;
	and.b16  	%rs349, %rs348, 255;
	selp.b64 	%rd396, %rd393, %rd395, %p315;
	selp.b64 	%rd397, %rd394, %rd396, %p314;
	ld.shared.u8 	%rs350, [_ZZN3cub18CUB_300001_SM_10006detail6reduce18DeviceReduceKernelINS2_10policy_hubIN4cuda3std3__45tupleIJblEEEyN6thrust24THRUST_300001_SM_1000_NS8cuda_cub9__find_if7functorIS9_EEE10Policy1000ENSB_12zip_iteratorINS8_IJNSD_26transform_input_iterator_tIbNSB_6detail15normal_iteratorINSB_10device_ptrIiEEEE11is_equal_toEENSB_17counting_iteratorIlNSB_11use_defaultESS_SS_EEEEEEEySF_S9_NS7_10__identityEEEvT0_PT3_T1_NS0_13GridEvenShareIS10_EET2_T4_E12temp_storage+72];
	ld.shared.u64 	%rd398, [_ZZN3cub18CUB_300001_SM_10006detail6reduce18DeviceReduceKernelINS2_10policy_hubIN4cuda3std3__45tupleIJblEEEyN6thrust24THRUST_300001_SM_1000_NS8cuda_cub9__find_if7functorIS9_EEE10Policy1000ENSB_12zip_iteratorINS8_IJNSD_26transform_input_iterator_tIbNSB_6detail15normal_iteratorINSB_10device_ptrIiEEEE11is_equal_toEENSB_17counting_iteratorIlNSB_11use_defaultESS_SS_EEEEEEEySF_S9_NS7_10__identityEEEvT0_PT3_T1_NS0_13GridEvenShareIS10_EET2_T4_E12temp_storage+80];
	setp.eq.s16 	%p316, %rs349, 0;
	setp.eq.s16 	%p317, %rs350, 0;
	min.s64 	%rd399, %rd398, %rd397;
	selp.b16 	%rs351, %rs348, 1, %p317;
	selp.b16 	%rs352, %rs350, %rs351, %p316;
	and.b16  	%rs353, %rs352, 255;
	selp.b64 	%rd400, %rd397, %rd399, %p317;
	selp.b64 	%rd401, %rd398, %rd400, %p316;
	ld.shared.u8 	%rs354, [_ZZN3cub18CUB_300001_SM_10006detail6reduce18DeviceReduceKernelINS2_10policy_hubIN4cuda3std3__45tupleIJblEEEyN6thrust24THRUST_300001_SM_1000_NS8cuda_cub9__find_if7functorIS9_EEE10Policy1000ENSB_12zip_iteratorINS8_IJNSD_26transform_input_iterator_tIbNSB_6detail15normal_iteratorINSB_10device_ptrIiEEEE11is_equal_toEENSB_17counting_iteratorIlNSB_11use_defaultESS_SS_EEEEEEEySF_S9_NS7_10__identityEEEvT0_PT3_T1_NS0_13GridEvenShareIS10_EET2_T4_E12temp_storage+88];
	ld.shared.u64 	%rd402, [_ZZN3cub18CUB_300001_SM_10006detail6reduce18DeviceReduceKernelINS2_10policy_hubIN4cuda3std3__45tupleIJblEEEyN6thrust24THRUST_300001_SM_1000_NS8cuda_cub9__find_if7functorIS9_EEE10Policy1000ENSB_12zip_iteratorINS8_IJNSD_26transform_input_iterator_tIbNSB_6detail15normal_iteratorINSB_10device_ptrIiEEEE11is_equal_toEENSB_17counting_iteratorIlNSB_11use_defaultESS_SS_EEEEEEEySF_S9_NS7_10__identityEEEvT0_PT3_T1_NS0_13GridEvenShareIS10_EET2_T4_E12temp_storage+96];
	setp.eq.s16 	%p318, %rs353, 0;
	setp.eq.s16 	%p319, %rs354, 0;
	min.s64 	%rd403, %rd402, %rd401;
	selp.b16 	%rs355, %rs352, 1, %p319;
	selp.b16 	%rs356, %rs354, %rs355, %p318;
	and.b16  	%rs357, %rs356, 255;
	selp.b64 	%rd404, %rd401, %rd403, %p319;
	selp.b64 	%rd405, %rd402, %rd404, %p318;
	ld.shared.u8 	%rs358, [_ZZN3cub18CUB_300001_SM_10006detail6reduce18DeviceReduceKernelINS2_10policy_hubIN4cuda3std3__45tupleIJblEEEyN6thrust24THRUST_300001_SM_1000_NS8cuda_cub9__find_if7functorIS9_EEE10Policy1000ENSB_12zip_iteratorINS8_IJNSD_26transform_input_iterator_tIbNSB_6detail15normal_iteratorINSB_10device_ptrIiEEEE11is_equal_toEENSB_17counting_iteratorIlNSB_11use_defaultESS_SS_EEEEEEEySF_S9_NS7_10__identityEEEvT0_PT3_T1_NS0_13GridEvenShareIS10_EET2_T4_E12temp_storage+104];
	ld.shared.u64 	%rd406, [_ZZN3cub18CUB_300001_SM_10006detail6reduce18DeviceReduceKernelINS2_10policy_hubIN4cuda3std3__45tupleIJblEEEyN6thrust24THRUST_300001_SM_1000_NS8cuda_cub9__find_if7functorIS9_EEE10Policy1000ENSB_12zip_iteratorINS8_IJNSD_26transform_input_iterator_tIbNSB_6detail15normal_iteratorINSB_10device_ptrIiEEEE11is_equal_toEENSB_17counting_iteratorIlNSB_11use_defaultESS_SS_EEEEEEEySF_S9_NS7_10__identityEEEvT0_PT3_T1_NS0_13GridEvenShareIS10_EET2_T4_E12temp_storage+112];
	setp.eq.s16 	%p320, %rs357, 0;
	setp.eq.s16 	%p321, %rs358, 0;
	min.s64 	%rd407, %rd406, %rd405;
	selp.b16 	%rs359, %rs356, 1, %p321;
	selp.b16 	%rs360, %rs358, %rs359, %p320;
	and.b16  	%rs361, %rs360, 255;
	selp.b64 	%rd408, %rd405, %rd407, %p321;
	selp.b64 	%rd409, %rd406, %rd408, %p320;
	ld.shared.u8 	%rs362, [_ZZN3cub18CUB_300001_SM_10006detail6reduce18DeviceReduceKernelINS2_10policy_hubIN4cuda3std3__45tupleIJblEEEyN6thrust24THRUST_300001_SM_1000_NS8cuda_cub9__find_if7functorIS9_EEE10Policy1000ENSB_12zip_iteratorINS8_IJNSD_26transform_input_iterator_tIbNSB_6detail15normal_iteratorINSB_10device_ptrIiEEEE11is_equal_toEENSB_17counting_iteratorIlNSB_11use_defaultESS_SS_EEEEEEEySF_S9_NS7_10__identityEEEvT0_PT3_T1_NS0_13GridEvenShareIS10_EET2_T4_E12temp_storage+120];
	ld.shared.u64 	%rd410, [_ZZN3cub18CUB_300001_SM_10006detail6reduce18DeviceReduceKernelINS2_10policy_hubIN4cuda3std3__45tupleIJblEEEyN6thrust24THRUST_300001_SM_1000_NS8cuda_cub9__find_if7functorIS9_EEE10Policy1000ENSB_12zip_iteratorINS8_IJNSD_26transform_input_iterator_tIbNSB_6detail15normal_iteratorINSB_10device_ptrIiEEEE11is_equal_toEENSB_17counting_iteratorIlNSB_11use_defaultESS_SS_EEEEEEEySF_S9_NS7_10__identityEEEvT0_PT3_T1_NS0_13GridEvenShareIS10_EET2_T4_E12temp_storage+128];
	setp.eq.s16 	%p322, %rs361, 0;
	setp.eq.s16 	%p323, %rs362, 0;
	min.s64 	%rd411, %rd410, %rd409;
	selp.b16 	%rs363, %rs360, 1, %p323;
	selp.b16 	%rs373, %rs362, %rs363, %p322;
	selp.b64 	%rd412, %rd409, %rd411, %p323;
	selp.b64 	%rd426, %rd410, %rd412, %p322;
	bra.uni 	$L__BB5_118;
$L__BB5_41:
	// begin inline asm
	mov.u32 %r258, %laneid;
	// end inline asm
	and.b32  	%r279, %r6, 992;
	add.s32 	%r280, %r279, 32;
	setp.gt.s32 	%p234, %r280, %r5;
	not.b32 	%r281, %r279;
	add.s32 	%r282, %r5, %r281;
	selp.b32 	%r277, %r282, 31, %p234;
	cvt.u32.u16 	%r283, %rs373;
	and.b32  	%r260, %r283, 255;
	mov.b32 	%r276, 1;
	mov.b32 	%r278, -1;
	// begin inline asm
	shfl.sync.down.b32 %r259, %r260, %r276, %r277, %r278;
	// end inline asm
	// begin inline asm
	shfl.sync.down.b32 %r264, %r265, %r276, %r277, %r278;
	// end inline asm
	mov.b64 	{%r270, %r275}, %rd426;
	// begin inline asm
	shfl.sync.down.b32 %r269, %r270, %r276, %r277, %r278;
	// end inline asm
	// begin inline asm
	shfl.sync.down.b32 %r274, %r275, %r276, %r277, %r278;
	// end inline asm
	mov.b64 	%rd42, {%r269, %r274};
	cvt.u16.u32 	%rs31, %r259;
	setp.ge.s32 	%p235, %r258, %r277;
	@%p235 bra 	$L__BB5_45;
	and.b16  	%rs276, %rs373, 255;
	setp.eq.s16 	%p236, %rs276, 0;
	and.b16  	%rs277, %rs31, 255;
	setp.eq.s16 	%p237, %rs277, 0;
	or.pred  	%p238, %p236, %p237;
	@%p238 bra 	$L__BB5_44;
	min.s64 	%rd426, %rd42, %rd426;
	mov.b16 	%rs373, 1;
	bra.uni 	$L__BB5_45;
$L__BB5_44:
	setp.eq.s16 	%p239, %rs276, 0;
	selp.b16 	%rs373, %rs31, %rs373, %p239;
	selp.b64 	%rd426, %rd42, %rd426, %p239;
$L__BB5_45:
	cvt.u32.u16 	%r304, %rs373;
	and.b32  	%r285, %r304, 255;
	mov.b32 	%r301, 2;
	mov.b32 	%r303, -1;
	// begin inline asm
	shfl.sync.down.b32 %r284, %r285, %r301, %r277, %r303;
	// end inline asm
	// begin inline asm
	shfl.sync.down.b32 %r289, %r290, %r301, %r277, %r303;
	// end inline asm
	mov.b64 	{%r295, %r300}, %rd426;
	// begin inline asm
	shfl.sync.down.b32 %r294, %r295, %r301, %r277, %r303;
	// end inline asm
	// begin inline asm
	shfl.sync.down.b32 %r299, %r300, %r301, %r277, %r303;
	// end inline asm
	mov.b64 	%rd46, {%r294, %r299};
	cvt.u16.u32 	%rs34, %r284;
	add.s32 	%r305, %r258, 2;
	setp.gt.s32 	%p240, %r305, %r277;
	@%p240 bra 	$L__BB5_49;
	and.b16  	%rs280, %rs373, 255;
	setp.eq.s16 	%p241, %rs280, 0;
	and.b16  	%rs281, %rs34, 255;
	setp.eq.s16 	%p242, %rs281, 0;
	or.pred  	%p243, %p241, %p242;
	@%p243 bra 	$L__BB5_48;
	min.s64 	%rd426, %rd46, %rd426;
	mov.b16 	%rs373, 1;
	bra.uni 	$L__BB5_49;
$L__BB5_48:
	setp.eq.s16 	%p244, %rs280, 0;
	selp.b16 	%rs373, %rs34, %rs373, %p244;
	selp.b64 	%rd426, %rd46, %rd426, %p244;
$L__BB5_49:
	cvt.u32.u16 	%r326, %rs373;
	and.b32  	%r307, %r326, 255;
	mov.b32 	%r323, 4;
	mov.b32 	%r325, -1;
	// begin inline asm
	shfl.sync.down.b32 %r306, %r307, %r323, %r277, %r325;
	// end inline asm
	// begin inline asm
	shfl.sync.down.b32 %r311, %r312, %r323, %r277, %r325;
	// end inline asm
	mov.b64 	{%r317, %r322}, %rd426;
	// begin inline asm
	shfl.sync.down.b32 %r316, %r317, %r323, %r277, %r325;
	// end inline asm
	// begin inline asm
	shfl.sync.down.b32 %r321, %r322, %r323, %r277, %r325;
	// end inline asm
	mov.b64 	%rd50, {%r316, %r321};
	cvt.u16.u32 	%rs37, %r306;
	add.s32 	%r327, %r258, 4;
	setp.gt.s32 	%p245, %r327, %r277;
	@%p245 bra 	$L__BB5_53;
	and.b16  	%rs284, %rs373, 255;
	setp.eq.s16 	%p246, %rs284, 0;
	and.b16  	%rs285, %rs37, 255;
	setp.eq.s16 	%p247, %rs285, 0;
	or.pred  	%p248, %p246, %p247;
	@%p248 bra 	$L__BB5_52;
	min.s64 	%rd426, %rd50, %rd426;
	mov.b16 	%rs373, 1;
	bra.uni 	$L__BB5_53;
$L__BB5_52:
	setp.eq.s16 	%p249, %rs284, 0;
	selp.b16 	%rs373, %rs37, %rs373, %p249;
	selp.b64 	%rd426, %rd50, %rd426, %p249;
$L__BB5_53:
	cvt.u32.u16 	%r348, %rs373;
	and.b32  	%r329, %r348, 255;
	mov.b32 	%r345, 8;
	mov.b32 	%r347, -1;
	// begin inline asm
	shfl.sync.down.b32 %r328, %r329, %r345, %r277, %r347;
	// end inline asm
	// begin inline asm
	shfl.sync.down.b32 %r333, %r334, %r345, %r277, %r347;
	// end inline asm
	mov.b64 	{%r339, %r344}, %rd426;
	// begin inline asm
	shfl.sync.down.b32 %r338, %r339, %r345, %r277, %r347;
	// end inline asm
	// begin inline asm
	shfl.sync.down.b32 %r343, %r344, %r345, %r277, %r347;
	// end inline asm
	mov.b64 	%rd54, {%r338, %r343};
	cvt.u16.u32 	%rs40, %r328;
	add.s32 	%r349, %r258, 8;
	setp.gt.s32 	%p250, %r349, %r277;
	@%p250 bra 	$L__BB5_57;
	and.b16  	%rs288, %rs373, 255;
	setp.eq.s16 	%p251, %rs288, 0;
	and.b16  	%rs289, %rs40, 255;
	setp.eq.s16 	%p252, %rs289, 0;
	or.pred  	%p253, %p251, %p252;
	@%p253 bra 	$L__BB5_56;
	min.s64 	%rd426, %rd54, %rd426;
	mov.b16 	%rs373, 1;
	bra.uni 	$L__BB5_57;
$L__BB5_56:
	setp.eq.s16 	%p254, %rs288, 0;
	selp.b16 	%rs373, %rs40, %rs373, %p254;
	selp.b64 	%rd426, %rd54, %rd426, %p254;
$L__BB5_57:
	cvt.u32.u16 	%r370, %rs373;
	and.b32  	%r351, %r370, 255;
	mov.b32 	%r367, 16;
	mov.b32 	%r369, -1;
	// begin inline asm
	shfl.sync.down.b32 %r350, %r351, %r367, %r277, %r369;
	// end inline asm
	// begin inline asm
	shfl.sync.down.b32 %r355, %r356, %r367, %r277, %r369;
	// end inline asm
	mov.b64 	{%r361, %r366}, %rd426;
	// begin inline asm
	shfl.sync.down.b32 %r360, %r361, %r367, %r277, %r369;
	// end inline asm
	// begin inline asm
	shfl.sync.down.b32 %r365, %r366, %r367, %r277, %r369;
	// end inline asm
	mov.b64 	%rd58, {%r360, %r365};
	cvt.u16.u32 	%rs43, %r350;
	add.s32 	%r371, %r258, 16;
	setp.gt.s32 	%p255, %r371, %r277;
	@%p255 bra 	$L__BB5_61;
	and.b16  	%rs292, %rs373, 255;
	setp.eq.s16 	%p256, %rs292, 0;
	and.b16  	%rs293, %rs43, 255;
	setp.eq.s16 	%p257, %rs293, 0;
	or.pred  	%p258, %p256, %p257;
	@%p258 bra 	$L__BB5_60;
	min.s64 	%rd426, %rd58, %rd426;
	mov.b16 	%rs373, 1;
	bra.uni 	$L__BB5_61;
$L__BB5_60:
	setp.eq.s16 	%p259, %rs292, 0;
	selp.b16 	%rs373, %rs43, %rs373, %p259;
	selp.b64 	%rd426, %rd58, %rd426, %p259;
$L__BB5_61:
	setp.ne.s32 	%p260, %r258, 0;
	@%p260 bra 	$L__BB5_63;
	shr.u32 	%r372, %r6, 1;
	and.b32  	%r373, %r372, 496;
	mov.u32 	%r374, _ZZN3cub18CUB_300001_SM_10006detail6reduce18DeviceReduceKernelINS2_10policy_hubIN4cuda3std3__45tupleIJblEEEyN6thrust24THRUST_300001_SM_1000_NS8cuda_cub9__find_if7functorIS9_EEE10Policy1000ENSB_12zip_iteratorINS8_IJNSD_26transform_input_iterator_tIbNSB_6detail15normal_iteratorINSB_10device_ptrIiEEEE11is_equal_toEENSB_17counting_iteratorIlNSB_11use_defaultESS_SS_EEEEEEEySF_S9_NS7_10__identityEEEvT0_PT3_T1_NS0_13GridEvenShareIS10_EET2_T4_E12temp_storage;
	add.s32 	%r375, %r374, %r373;
	st.shared.u8 	[%r375+8], %rs373;
	st.shared.u64 	[%r375+16], %rd426;
$L__BB5_63:
	bar.sync 	0;
	setp.ne.s32 	%p261, %r6, 0;
	@%p261 bra 	$L__BB5_118;
	setp.lt.s32 	%p262, %r5, 33;
	@%p262 bra 	$L__BB5_66;
	ld.shared.u8 	%rs296, [_ZZN3cub18CUB_300001_SM_10006detail6reduce18DeviceReduceKernelINS2_10policy_hubIN4cuda3std3__45tupleIJblEEEyN6thrust24THRUST_300001_SM_1000_NS8cuda_cub9__find_if7functorIS9_EEE10Policy1000ENSB_12zip_iteratorINS8_IJNSD_26transform_input_iterator_tIbNSB_6detail15normal_iteratorINSB_10device_ptrIiEEEE11is_equal_toEENSB_17counting_iteratorIlNSB_11use_defaultESS_SS_EEEEEEEySF_S9_NS7_10__identityEEEvT0_PT3_T1_NS0_13GridEvenShareIS10_EET2_T4_E12temp_storage+24];
	ld.shared.u64 	%rd365, [_ZZN3cub18CUB_300001_SM_10006detail6reduce18DeviceReduceKernelINS2_10policy_hubIN4cuda3std3__45tupleIJblEEEyN6thrust24THRUST_300001_SM_1000_NS8cuda_cub9__find_if7functorIS9_EEE10Policy1000ENSB_12zip_iteratorINS8_IJNSD_26transform_input_iterator_tIbNSB_6detail15normal_iteratorINSB_10device_ptrIiEEEE11is_equal_toEENSB_17counting_iteratorIlNSB_11use_defaultESS_SS_EEEEEEEySF_S9_NS7_10__identityEEEvT0_PT3_T1_NS0_13GridEvenShareIS10_EET2_T4_E12temp_storage+32];
	and.b16  	%rs297, %rs373, 255;
	setp.eq.s16 	%p263, %rs297, 0;
	setp.eq.s16 	%p264, %rs296, 0;
	min.s64 	%rd366, %rd365, %rd426;
	selp.b16 	%rs298, %rs373, 1, %p264;
	selp.b16 	%rs373, %rs296, %rs298, %p263;
	selp.b64 	%rd367, %rd426, %rd366, %p264;
	selp.b64 	%rd426, %rd365, %rd367, %p263;
$L__BB5_66:
	setp.lt.s32 	%p265, %r5, 65;
	@%p265 bra 	$L__BB5_68;
	ld.shared.u8 	%rs299, [_ZZN3cub18CUB_300001_SM_10006detail6reduce18DeviceReduceKernelINS2_10policy_hubIN4cuda3std3__45tupleIJblEEEyN6thrust24THRUST_300001_SM_1000_NS8cuda_cub9__find_if7functorIS9_EEE10Policy1000ENSB_12zip_iteratorINS8_IJNSD_26transform_input_iterator_tIbNSB_6detail15normal_iteratorINSB_10device_ptrIiEEEE11is_equal_toEENSB_17counting_iteratorIlNSB_11use_defaultESS_SS_EEEEEEEySF_S9_NS7_10__identityEEEvT0_PT3_T1_NS0_13GridEvenShareIS10_EET2_T4_E12temp_storage+40];
	ld.shared.u64 	%rd368, [_ZZN3cub18CUB_300001_SM_10006detail6reduce18DeviceReduceKernelINS2_10policy_hubIN4cuda3std3__45tupleIJblEEEyN6thrust24THRUST_300001_SM_1000_NS8cuda_cub9__find_if7functorIS9_EEE10Policy1000ENSB_12zip_iteratorINS8_IJNSD_26transform_input_iterator_tIbNSB_6detail15normal_iteratorINSB_10device_ptrIiEEEE11is_equal_toEENSB_17counting_iteratorIlNSB_11use_defaultESS_SS_EEEEEEEySF_S9_NS7_10__identityEEEvT0_PT3_T1_NS0_13GridEvenShareIS10_EET2_T4_E12temp_storage+48];
	and.b16  	%rs300, %rs373, 255;
	setp.eq.s16 	%p266, %rs300, 0;
	setp.eq.s16 	%p267, %rs299, 0;
	min.s64 	%rd369, %rd368, %rd426;
	selp.b16 	%rs301, %rs373, 1, %p267;
	selp.b16 	%rs373, %rs299, %rs301, %p266;
	selp.b64 	%rd370, %rd426, %rd369, %p267;
	selp.b64 	%rd426, %rd368, %rd370, %p266;
$L__BB5_68:
	setp.lt.s32 	%p268, %r5, 97;
	@%p268 bra 	$L__BB5_70;
	ld.shared.u8 	%rs302, [_ZZN3cub18CUB_300001_SM_10006detail6reduce18DeviceReduceKernelINS2_10policy_hubIN4cuda3std3__45tupleIJblEEEyN6thrust24THRUST_300001_SM_1000_NS8cuda_cub9__find_if7functorIS9_EEE10Policy1000ENSB_12zip_iteratorINS8_IJNSD_26transform_input_iterator_tIbNSB_6detail15normal_iteratorINSB_10device_ptrIiEEEE11is_equal_toEENSB_17counting_iteratorIlNSB_11use_defaultESS_SS_EEEEEEEySF_S9_NS7_10__identityEEEvT0_PT3_T1_NS0_13GridEvenShareIS10_EET2_T4_E12temp_storage+56];
	ld.shared.u64 	%rd371, [_ZZN3cub18CUB_300001_SM_10006detail6reduce18DeviceReduceKernelINS2_10policy_hubIN4cuda3std3__45tupleIJblEEEyN6thrust24THRUST_300001_SM_1000_NS8cuda_cub9__find_if7functorIS9_EEE10Policy1000ENSB_12zip_iteratorINS8_IJNSD_26transform_input_iterator_tIbNSB_6detail15normal_iteratorINSB_10device_ptrIiEEEE11is_equal_toEENSB_17counting_iteratorIlNSB_11use_defaultESS_SS_EEEEEEEySF_S9_NS7_10__identityEEEvT0_PT3_T1_NS0_13GridEvenShareIS10_EET2_T4_E12temp_storage+64];
	and.b16  	%rs303, %rs373, 255;
	setp.eq.s16 	%p269, %rs303, 0;
	setp.eq.s16 	%p270, %rs302, 0;
	min.s64 	%rd372, %rd371, %rd426;
	selp.b16 	%rs304, %rs373, 1, %p270;
	selp.b16 	%rs373, %rs302, %rs304, %p269;
	selp.b64 	%rd373, %rd426, %rd372, %p270;
	selp.b64 	%rd426, %rd371, %rd373, %p269;
$L__BB5_70:
	setp.lt.s32 	%p271, %r5, 129;
	@%p271 bra 	$L__BB5_72;
	ld.shared.u8 	%rs305, [_ZZN3cub18CUB_300001_SM_10006detail6reduce18DeviceReduceKernelINS2_10policy_hubIN4cuda3std3__45tupleIJblEEEyN6thrust24THRUST_300001_SM_1000_NS8cuda_cub9__find_if7functorIS9_EEE10Policy1000ENSB_12zip_iteratorINS8_IJNSD_26transform_input_iterator_tIbNSB_6detail15normal_iteratorINSB_10device_ptrIiEEEE11is_equal_toEENSB_17counting_iteratorIlNSB_11use_defaultESS_SS_EEEEEEEySF_S9_NS7_10__identityEEEvT0_PT3_T1_NS0_13GridEvenShareIS10_EET2_T4_E12temp_storage+72];
	ld.shared.u64 	%rd374, [_ZZN3cub18CUB_300001_SM_10006detail6reduce18DeviceReduceKernelINS2_10policy_hubIN4cuda3std3__45tupleIJblEEEyN6thrust24THRUST_300001_SM_1000_NS8cuda_cub9__find_if7functorIS9_EEE10Policy1000ENSB_12zip_iteratorINS8_IJNSD_26transform_input_iterator_tIbNSB_6detail15normal_iteratorINSB_10device_ptrIiEEEE11is_equal_toEENSB_17counting_iteratorIlNSB_11use_defaultESS_SS_EEEEEEEySF_S9_NS7_10__identityEEEvT0_PT3_T1_NS0_13GridEvenShareIS10_EET2_T4_E12temp_storage+80];
	and.b16  	%rs306, %rs373, 255;
	setp.eq.s16 	%p272, %rs306, 0;
	setp.eq.s16 	%p273, %rs305, 0;
	min.s64 	%rd375, %rd374, %rd426;
	selp.b16 	%rs307, %rs373, 1, %p273;
	selp.b16 	%rs373, %rs305, %rs307, %p272;
	selp.b64 	%rd376, %rd426, %rd375, %p273;
	selp.b64 	%rd426, %rd374, %rd376, %p272;
$L__BB5_72:
	setp.lt.s32 	%p274, %r5, 161;
	@%p274 bra 	$L__BB5_74;
	ld.shared.u8 	%rs308, [_ZZN3cub18CUB_300001_SM_10006detail6reduce18DeviceReduceKernelINS2_10policy_hubIN4cuda3std3__45tupleIJblEEEyN6thrust24THRUST_300001_SM_1000_NS8cuda_cub9__find_if7functorIS9_EEE10Policy1000ENSB_12zip_iteratorINS8_IJNSD_26transform_input_iterator_tIbNSB_6detail15normal_iteratorINSB_10device_ptrIiEEEE11is_equal_toEENSB_17counting_iteratorIlNSB_11use_defaultESS_SS_EEEEEEEySF_S9_NS7_10__identityEEEvT0_PT3_T1_NS0_13GridEvenShareIS10_EET2_T4_E12temp_storage+88];
	ld.shared.u64 	%rd377, [_ZZN3cub18CUB_300001_SM_10006detail6reduce18DeviceReduceKernelINS2_10policy_hubIN4cuda3std3__45tupleIJblEEEyN6thrust24THRUST_300001_SM_1000_NS8cuda_cub9__find_if7functorIS9_EEE10Policy1000ENSB_12zip_iteratorINS8_IJNSD_26transform_input_iterator_tIbNSB_6detail15normal_iteratorINSB_10device_ptrIiEEEE11is_equal_toEENSB_17counting_iteratorIlNSB_11use_defaultESS_SS_EEEEEEEySF_S9_NS7_10__identityEEEvT0_PT3_T1_NS0_13GridEvenShareIS10_EET2_T4_E12temp_storage+96];
	and.b16  	%rs309, %rs373, 255;
	setp.eq.s16 	%p275, %rs309, 0;
	setp.eq.s16 	%p276, %rs308, 0;
	min.s64 	%rd378, %rd377, %rd426;
	selp.b16 	%rs310, %rs373, 1, %p276;
	selp.b16 	%rs373, %rs308, %rs310, %p275;
	selp.b64 	%rd379, %rd426, %rd378, %p276;
	selp.b64 	%rd426, %rd377, %rd379, %p275;
$L__BB5_74:
	setp.lt.s32 	%p277, %r5, 193;
	@%p277 bra 	$L__BB5_76;
	ld.shared.u8 	%rs311, [_ZZN3cub18CUB_300001_SM_10006detail6reduce18DeviceReduceKernelINS2_10policy_hubIN4cuda3std3__45tupleIJblEEEyN6thrust24THRUST_300001_SM_1000_NS8cuda_cub9__find_if7functorIS9_EEE10Policy1000ENSB_12zip_iteratorINS8_IJNSD_26transform_input_iterator_tIbNSB_6detail15normal_iteratorINSB_10device_ptrIiEEEE11is_equal_toEENSB_17counting_iteratorIlNSB_11use_defaultESS_SS_EEEEEEEySF_S9_NS7_10__identityEEEvT0_PT3_T1_NS0_13GridEvenShareIS10_EET2_T4_E12temp_storage+104];
	ld.shared.u64 	%rd380, [_ZZN3cub18CUB_300001_SM_10006detail6reduce18DeviceReduceKernelINS2_10policy_hubIN4cuda3std3__45tupleIJblEEEyN6thrust24THRUST_300001_SM_1000_NS8cuda_cub9__find_if7functorIS9_EEE10Policy1000ENSB_12zip_iteratorINS8_IJNSD_26transform_input_iterator_tIbNSB_6detail15normal_iteratorINSB_10device_ptrIiEEEE11is_equal_toEENSB_17counting_iteratorIlNSB_11use_defaultESS_SS_EEEEEEEySF_S9_NS7_10__identityEEEvT0_PT3_T1_NS0_13GridEvenShareIS10_EET2_T4_E12temp_storage+112];
	and.b16  	%rs312, %rs373, 255;
	setp.eq.s16 	%p278, %rs312, 0;
	setp.eq.s16 	%p279, %rs311, 0;
	min.s64 	%rd381, %rd380, %rd426;
	selp.b16 	%rs313, %rs373, 1, %p279;
	selp.b16 	%rs373, %rs311, %rs313, %p278;
	selp.b64 	%rd382, %rd426, %rd381, %p279;
	selp.b64 	%rd426, %rd380, %rd382, %p278;
$L__BB5_76:
	setp.lt.s32 	%p280, %r5, 225;
	@%p280 bra 	$L__BB5_118;
	ld.shared.u8 	%rs314, [_ZZN3cub18CUB_300001_SM_10006detail6reduce18DeviceReduceKernelINS2_10policy_hubIN4cuda3std3__45tupleIJblEEEyN6thrust24THRUST_300001_SM_1000_NS8cuda_cub9__find_if7functorIS9_EEE10Policy1000ENSB_12zip_iteratorINS8_IJNSD_26transform_input_iterator_tIbNSB_6detail15normal_iteratorINSB_10device_ptrIiEEEE11is_equal_toEENSB_17counting_iteratorIlNSB_11use_defaultESS_SS_EEEEEEEySF_S9_NS7_10__identityEEEvT0_PT3_T1_NS0_13GridEvenShareIS10_EET2_T4_E12temp_storage+120];
	ld.shared.u64 	%rd383, [_ZZN3cub18CUB_300001_SM_10006detail6reduce18DeviceReduceKernelINS2_10policy_hubIN4cuda3std3__45tupleIJblEEEyN6thrust24THRUST_300001_SM_1000_NS8cuda_cub9__find_if7functorIS9_EEE10Policy1000ENSB_12zip_iteratorINS8_IJNSD_26transform_input_iterator_tIbNSB_6detail15normal_iteratorINSB_10device_ptrIiEEEE11is_equal_toEENSB_17counting_iteratorIlNSB_11use_defaultESS_SS_EEEEEEEySF_S9_NS7_10__identityEEEvT0_PT3_T1_NS0_13GridEvenShareIS10_EET2_T4_E12temp_storage+128];
	and.b16  	%rs315, %rs373, 255;
	setp.eq.s16 	%p281, %rs315, 0;
	setp.eq.s16 	%p282, %rs314, 0;
	min.s64 	%rd384, %rd383, %rd426;
	selp.b16 	%rs316, %rs373, 1, %p282;
	selp.b16 	%rs373, %rs314, %rs316, %p281;
	selp.b64 	%rd385, %rd426, %rd384, %p282;
	selp.b64 	%rd426, %rd383, %rd385, %p281;
	bra.uni 	$L__BB5_118;
$L__BB5_78:
	mov.u32 	%r27, %tid.x;
	add.s64 	%rd119, %rd117, %rd5;
	cvt.u64.u32 	%rd75, %r27;
	add.s64 	%rd120, %rd75, %rd5;
	shl.b64 	%rd121, %rd120, 2;
	add.s64 	%rd122, %rd2, %rd121;
	ld.global.u32 	%r56, [%rd122];
	setp.eq.s32 	%p2, %r56, %r48;
	add.s32 	%r57, %r27, 256;
	cvt.u64.u32 	%rd123, %r57;
	ld.global.u32 	%r58, [%rd122+1024];
	setp.eq.s32 	%p3, %r58, %r48;
	add.s32 	%r60, %r27, 512;
	cvt.u64.u32 	%rd124, %r60;
	add.s64 	%rd125, %rd119, %rd124;
	ld.global.u32 	%r61, [%rd122+2048];
	setp.eq.s32 	%p4, %r61, %r48;
	add.s64 	%rd126, %rd125, 256;
	ld.global.u32 	%r62, [%rd122+3072];
	setp.eq.s32 	%p6, %r62, %r48;
	or.pred  	%p8, %p2, %p3;
	selp.b64 	%rd127, %rd75, %rd123, %p2;
	add.s64 	%rd128, %rd119, %rd127;
	min.s64 	%rd129, %rd125, %rd128;
	selp.b64 	%rd130, %rd129, %rd128, %p4;
	or.pred  	%p9, %p8, %p4;
	selp.b64 	%rd131, %rd130, %rd125, %p8;
	min.s64 	%rd132, %rd126, %rd131;
	selp.b64 	%rd133, %rd132, %rd131, %p6;
	or.pred  	%p10, %p9, %p6;
	selp.u16 	%rs373, 1, 0, %p10;
	selp.b64 	%rd426, %rd133, %rd126, %p9;
	setp.lt.u64 	%p11, %rd6, %rd4;
	@%p11 bra 	$L__BB5_94;
	cvt.u32.u64 	%r64, %rd4;
	cvt.u32.u64 	%r65, %rd5;
	cvt.u32.u64 	%r28, %rd1;
	not.b32 	%r66, %r27;
	add.s32 	%r67, %r66, %r28;
	sub.s32 	%r68, %r67, %r64;
	sub.s32 	%r493, %r68, %r65;
	mov.b32 	%r494, 0;
	mov.u64 	%rd443, %rd5;
$L__BB5_80:
	add.s64 	%rd443, %rd443, %rd4;
	add.s64 	%rd134, %rd1, -1024;
	setp.gt.u64 	%p12, %rd443, %rd134;
	@%p12 bra 	$L__BB5_82;
	cvt.u32.u64 	%r69, %rd4;
	add.s64 	%rd135, %rd443, %rd75;
	shl.b64 	%rd136, %rd135, 2;
	add.s64 	%rd137, %rd2, %rd136;
	add.s64 	%rd138, %rd135, %rd117;
	ld.global.u32 	%r70, [%rd137];
	setp.eq.s32 	%p13, %r70, %r48;
	add.s64 	%rd139, %rd138, 256;
	ld.global.u32 	%r71, [%rd137+1024];
	setp.eq.s32 	%p14, %r71, %r48;
	selp.u16 	%rs95, 1, 0, %p14;
	add.s64 	%rd140, %rd138, 512;
	ld.global.u32 	%r72, [%rd137+2048];
	setp.eq.s32 	%p15, %r72, %r48;
	selp.u16 	%rs96, 1, 0, %p15;
	add.s64 	%rd141, %rd138, 768;
	ld.global.u32 	%r73, [%rd137+3072];
	setp.eq.s32 	%p16, %r73, %r48;
	selp.u16 	%rs97, 1, 0, %p16;
	and.b16  	%rs98, %rs373, 255;
	setp.eq.s16 	%p17, %rs98, 0;
	selp.u16 	%rs99, 1, 0, %p13;
	min.s64 	%rd142, %rd138, %rd426;
	selp.b16 	%rs100, 1, %rs373, %p13;
	selp.b64 	%rd143, %rd142, %rd426, %p13;
	selp.b16 	%rs101, %rs99, %rs100, %p17;
	and.b16  	%rs102, %rs101, 255;
	selp.b64 	%rd144, %rd138, %rd143, %p17;
	setp.eq.s16 	%p18, %rs102, 0;
	min.s64 	%rd145, %rd139, %rd144;
	selp.b16 	%rs103, 1, %rs101, %p14;
	selp.b64 	%rd146, %rd145, %rd144, %p14;
	selp.b16 	%rs104, %rs95, %rs103, %p18;
	and.b16  	%rs105, %rs104, 255;
	selp.b64 	%rd147, %rd139, %rd146, %p18;
	setp.eq.s16 	%p19, %rs105, 0;
	min.s64 	%rd148, %rd140, %rd147;
	selp.b16 	%rs106, 1, %rs104, %p15;
	selp.b64 	%rd149, %rd148, %rd147, %p15;
	selp.b16 	%rs107, %rs96, %rs106, %p19;
	and.b16  	%rs108, %rs107, 255;
	selp.b64 	%rd150, %rd140, %rd149, %p19;
	setp.eq.s16 	%p20, %rs108, 0;
	min.s64 	%rd151, %rd141, %rd150;
	selp.b16 	%rs109, 1, %rs107, %p16;
	selp.b64 	%rd152, %rd151, %rd150, %p16;
	selp.b16 	%rs373, %rs97, %rs109, %p20;
	selp.b64 	%rd426, %rd141, %rd152, %p20;
	sub.s64 	%rd153, %rd1, %rd443;
	setp.lt.u64 	%p21, %rd153, %rd4;
	add.s32 	%r494, %r494, 1;
	sub.s32 	%r493, %r493, %r69;
	@%p21 bra 	$L__BB5_94;
	bra.uni 	$L__BB5_80;
$L__BB5_82:
	setp.le.u64 	%p22, %rd1, %rd443;
	cvt.u32.u64 	%r74, %rd443;
	cvt.u32.u64 	%r75, %rd1;
	sub.s32 	%r76, %r75, %r74;
	setp.ge.s32 	%p23, %r27, %r76;
	or.pred  	%p24, %p22, %p23;
	@%p24 bra 	$L__BB5_94;
	cvt.u32.u64 	%r78, %rd4;
	cvt.u32.u64 	%r79, %rd5;
	not.b32 	%r80, %r27;
	add.s32 	%r34, %r80, %r28;
	add.s32 	%r81, %r78, %r79;
	sub.s32 	%r82, %r34, %r81;
	mul.lo.s32 	%r83, %r1, %r494;
	shl.b32 	%r84, %r83, 10;
	sub.s32 	%r85, %r82, %r84;
	shr.u32 	%r86, %r85, 8;
	add.s32 	%r35, %r86, 1;
	and.b32  	%r36, %r35, 7;
	setp.lt.u32 	%p25, %r85, 1792;
	mov.u32 	%r497, %r27;
	@%p25 bra 	$L__BB5_86;
	shr.u32 	%r87, %r493, 8;
	add.s32 	%r88, %r87, 1;
	and.b32  	%r89, %r88, 33554424;
	neg.s32 	%r495, %r89;
	mov.u32 	%r497, %r27;
$L__BB5_85:
	.pragma "nounroll";
	cvt.u64.u32 	%rd155, %r497;
	add.s64 	%rd156, %rd443, %rd155;
	shl.b64 	%rd157, %rd156, 2;
	add.s64 	%rd158, %rd2, %rd157;
	add.s64 	%rd159, %rd156, %rd117;
	ld.global.u32 	%r90, [%rd158];
	setp.eq.s32 	%p26, %r90, %r48;
	selp.u16 	%rs111, 1, 0, %p26;
	and.b16  	%rs112, %rs373, 255;
	setp.ne.s16 	%p28, %rs112, 0;
	and.pred  	%p29, %p28, %p26;
	min.s64 	%rd160, %rd159, %rd426;
	setp.eq.s16 	%p30, %rs112, 0;
	selp.b16 	%rs113, %rs111, %rs373, %p30;
	selp.b64 	%rd161, %rd159, %rd426, %p30;
	selp.b16 	%rs114, 1, %rs113, %p29;
	and.b16  	%rs115, %rs114, 255;
	selp.b64 	%rd162, %rd160, %rd161, %p29;
	add.s64 	%rd163, %rd159, 256;
	ld.global.u32 	%r91, [%rd158+1024];
	setp.eq.s32 	%p31, %r91, %r48;
	selp.u16 	%rs116, 1, 0, %p31;
	setp.ne.s16 	%p33, %rs115, 0;
	and.pred  	%p34, %p33, %p31;
	min.s64 	%rd164, %rd163, %rd162;
	setp.eq.s16 	%p35, %rs115, 0;
	selp.b16 	%rs117, %rs116, %rs114, %p35;
	selp.b64 	%rd165, %rd163, %rd162, %p35;
	selp.b16 	%rs118, 1, %rs117, %p34;
	and.b16  	%rs119, %rs118, 255;
	selp.b64 	%rd166, %rd164, %rd165, %p34;
	add.s64 	%rd167, %rd159, 512;
	ld.global.u32 	%r92, [%rd158+2048];
	setp.eq.s32 	%p36, %r92, %r48;
	selp.u16 	%rs120, 1, 0, %p36;
	setp.ne.s16 	%p38, %rs119, 0;
	and.pred  	%p39, %p38, %p36;
	min.s64 	%rd168, %rd167, %rd166;
	setp.eq.s16 	%p40, %rs119, 0;
	selp.b16 	%rs121, %rs120, %rs118, %p40;
	selp.b64 	%rd169, %rd167, %rd166, %p40;
	selp.b16 	%rs122, 1, %rs121, %p39;
	and.b16  	%rs123, %rs122, 255;
	selp.b64 	%rd170, %rd168, %rd169, %p39;
	add.s64 	%rd171, %rd159, 768;
	ld.global.u32 	%r93, [%rd158+3072];
	setp.eq.s32 	%p41, %r93, %r48;
	selp.u16 	%rs124, 1, 0, %p41;
	setp.ne.s16 	%p43, %rs123, 0;
	and.pred  	%p44, %p43, %p41;
	min.s64 	%rd172, %rd171, %rd170;
	setp.eq.s16 	%p45, %rs123, 0;
	selp.b16 	%rs125, %rs124, %rs122, %p45;
	selp.b64 	%rd173, %rd171, %rd170, %p45;
	selp.b16 	%rs126, 1, %rs125, %p44;
	and.b16  	%rs127, %rs126, 255;
	selp.b64 	%rd174, %rd172, %rd173, %p44;
	add.s64 	%rd175, %rd159, 1024;
	ld.global.u32 	%r94, [%rd158+4096];
	setp.eq.s32 	%p46, %r94, %r48;
	selp.u16 	%rs128, 1, 0, %p46;
	setp.ne.s16 	%p48, %rs127, 0;
	and.pred  	%p49, %p48, %p46;
	min.s64 	%rd176, %rd175, %rd174;
	setp.eq.s16 	%p50, %rs127, 0;
	selp.b16 	%rs129, %rs128, %rs126, %p50;
	selp.b64 	%rd177, %rd175, %rd174, %p50;
	selp.b16 	%rs130, 1, %rs129, %p49;
	and.b16  	%rs131, %rs130, 255;
	selp.b64 	%rd178, %rd176, %rd177, %p49;
	add.s64 	%rd179, %rd159, 1280;
	ld.global.u32 	%r95, [%rd158+5120];
	setp.eq.s32 	%p51, %r95, %r48;
	selp.u16 	%rs132, 1, 0, %p51;
	setp.ne.s16 	%p53, %rs131, 0;
	and.pred  	%p54, %p53, %p51;
	min.s64 	%rd180, %rd179, %rd178;
	setp.eq.s16 	%p55, %rs131, 0;
	selp.b16 	%rs133, %rs132, %rs130, %p55;
	selp.b64 	%rd181, %rd179, %rd178, %p55;
	selp.b16 	%rs134, 1, %rs133, %p54;
	and.b16  	%rs135, %rs134, 255;
	selp.b64 	%rd182, %rd180, %rd181, %p54;
	add.s64 	%rd183, %rd159, 1536;
	ld.global.u32 	%r96, [%rd158+6144];
	setp.eq.s32 	%p56, %r96, %r48;
	selp.u16 	%rs136, 1, 0, %p56;
	setp.ne.s16 	%p58, %rs135, 0;
	and.pred  	%p59, %p58, %p56;
	min.s64 	%rd184, %rd183, %rd182;
	setp.eq.s16 	%p60, %rs135, 0;
	selp.b16 	%rs137, %rs136, %rs134, %p60;
	selp.b64 	%rd185, %rd183, %rd182, %p60;
	selp.b16 	%rs138, 1, %rs137, %p59;
	and.b16  	%rs139, %rs138, 255;
	selp.b64 	%rd186, %rd184, %rd185, %p59;
	add.s64 	%rd187, %rd159, 1792;
	ld.global.u32 	%r97, [%rd158+7168];
	setp.eq.s32 	%p61, %r97, %r48;
	selp.u16 	%rs140, 1, 0, %p61;
	setp.ne.s16 	%p63, %rs139, 0;
	and.pred  	%p64, %p63, %p61;
	min.s64 	%rd188, %rd187, %rd186;
	setp.eq.s16 	%p65, %rs139, 0;
	selp.b16 	%rs141, %rs140, %rs138, %p65;
	selp.b64 	%rd189, %rd187, %rd186, %p65;
	selp.b16 	%rs373, 1, %rs141, %p64;
	selp.b64 	%rd426, %rd188, %rd189, %p64;
	add.s32 	%r497, %r497, 2048;
	add.s32 	%r495, %r495, 8;
	setp.ne.s32 	%p66, %r495, 0;
	@%p66 bra 	$L__BB5_85;
$L__BB5_86:
	setp.eq.s32 	%p67, %r36, 0;
	@%p67 bra 	$L__BB5_94;
	setp.lt.u32 	%p68, %r36, 4;
	@%p68 bra 	$L__BB5_89;
	cvt.u64.u32 	%rd191, %r497;
	add.s64 	%rd192, %rd443, %rd191;
	shl.b64 	%rd193, %rd192, 2;
	add.s64 	%rd194, %rd2, %rd193;
	add.s64 	%rd195, %rd192, %rd117;
	ld.global.u32 	%r98, [%rd194];
	setp.eq.s32 	%p69, %r98, %r48;
	selp.u16 	%rs143, 1, 0, %p69;
	and.b16  	%rs144, %rs373, 255;
	setp.ne.s16 	%p71, %rs144, 0;
	and.pred  	%p72, %p71, %p69;
	min.s64 	%rd196, %rd195, %rd426;
	setp.eq.s16 	%p73, %rs144, 0;
	selp.b16 	%rs145, %rs143, %rs373, %p73;
	selp.b64 	%rd197, %rd195, %rd426, %p73;
	selp.b16 	%rs146, 1, %rs145, %p72;
	and.b16  	%rs147, %rs146, 255;
	selp.b64 	%rd198, %rd196, %rd197, %p72;
	add.s32 	%r99, %r497, 256;
	cvt.u64.u32 	%rd199, %r99;
	add.s64 	%rd200, %rd443, %rd199;
	add.s64 	%rd201, %rd200, %rd117;
	ld.global.u32 	%r100, [%rd194+1024];
	setp.eq.s32 	%p74, %r100, %r48;
	selp.u16 	%rs148, 1, 0, %p74;
	setp.ne.s16 	%p76, %rs147, 0;
	and.pred  	%p77, %p76, %p74;
	min.s64 	%rd202, %rd201, %rd198;
	setp.eq.s16 	%p78, %rs147, 0;
	selp.b16 	%rs149, %rs148, %rs146, %p78;
	selp.b64 	%rd203, %rd201, %rd198, %p78;
	selp.b16 	%rs150, 1, %rs149, %p77;
	and.b16  	%rs151, %rs150, 255;
	selp.b64 	%rd204, %rd202, %rd203, %p77;
	add.s32 	%r101, %r497, 512;
	cvt.u64.u32 	%rd205, %r101;
	add.s64 	%rd206, %rd443, %rd205;
	add.s64 	%rd207, %rd206, %rd117;
	ld.global.u32 	%r102, [%rd194+2048];
	setp.eq.s32 	%p79, %r102, %r48;
	selp.u16 	%rs152, 1, 0, %p79;
	setp.ne.s16 	%p81, %rs151, 0;
	and.pred  	%p82, %p81, %p79;
	min.s64 	%rd208, %rd207, %rd204;
	setp.eq.s16 	%p83, %rs151, 0;
	selp.b16 	%rs153, %rs152, %rs150, %p83;
	selp.b64 	%rd209, %rd207, %rd204, %p83;
	selp.b16 	%rs154, 1, %rs153, %p82;
	and.b16  	%rs155, %rs154, 255;
	selp.b64 	%rd210, %rd208, %rd209, %p82;
	add.s32 	%r103, %r497, 768;
	cvt.u64.u32 	%rd211, %r103;
	add.s64 	%rd212, %rd443, %rd211;
	add.s64 	%rd213, %rd212, %rd117;
	ld.global.u32 	%r104, [%rd194+3072];
	setp.eq.s32 	%p84, %r104, %r48;
	selp.u16 	%rs156, 1, 0, %p84;
	setp.ne.s16 	%p86, %rs155, 0;
	and.pred  	%p87, %p86, %p84;
	min.s64 	%rd214, %rd213, %rd210;
	setp.eq.s16 	%p88, %rs155, 0;
	selp.b16 	%rs157, %rs156, %rs154, %p88;
	selp.b64 	%rd215, %rd213, %rd210, %p88;
	selp.b16 	%rs373, 1, %rs157, %p87;
	selp.b64 	%rd426, %rd214, %rd215, %p87;
	add.s32 	%r497, %r497, 1024;
$L__BB5_89:
	and.b32  	%r105, %r35, 3;
	setp.eq.s32 	%p89, %r105, 0;
	@%p89 bra 	$L__BB5_94;
	setp.eq.s32 	%p90, %r105, 1;
	@%p90 bra 	$L__BB5_92;
	cvt.u64.u32 	%rd217, %r497;
	add.s64 	%rd218, %rd443, %rd217;
	shl.b64 	%rd219, %rd218, 2;
	add.s64 	%rd220, %rd2, %rd219;
	add.s64 	%rd221, %rd218, %rd117;
	ld.global.u32 	%r106, [%rd220];
	setp.eq.s32 	%p91, %r106, %r48;
	selp.u16 	%rs159, 1, 0, %p91;
	and.b16  	%rs160, %rs373, 255;
	setp.ne.s16 	%p93, %rs160, 0;
	and.pred  	%p94, %p93, %p91;
	min.s64 	%rd222, %rd221, %rd426;
	setp.eq.s16 	%p95, %rs160, 0;
	selp.b16 	%rs161, %rs159, %rs373, %p95;
	selp.b64 	%rd223, %rd221, %rd426, %p95;
	selp.b16 	%rs162, 1, %rs161, %p94;
	and.b16  	%rs163, %rs162, 255;
	selp.b64 	%rd224, %rd222, %rd223, %p94;
	add.s32 	%r107, %r497, 256;
	cvt.u64.u32 	%rd225, %r107;
	add.s64 	%rd226, %rd443, %rd225;
	add.s64 	%rd227, %rd226, %rd117;
	ld.global.u32 	%r108, [%rd220+1024];
	setp.eq.s32 	%p96, %r108, %r48;
	selp.u16 	%rs164, 1, 0, %p96;
	setp.ne.s16 	%p98, %rs163, 0;
	and.pred  	%p99, %p98, %p96;
	min.s64 	%rd228, %rd227, %rd224;
	setp.eq.s16 	%p100, %rs163, 0;
	selp.b16 	%rs165, %rs164, %rs162, %p100;
	selp.b64 	%rd229, %rd227, %rd224, %p100;
	selp.b16 	%rs373, 1, %rs165, %p99;
	selp.b64 	%rd426, %rd228, %rd229, %p99;
	add.s32 	%r497, %r497, 512;
$L__BB5_92:
	and.b32  	%r109, %r34, 256;
	setp.ne.s32 	%p101, %r109, 0;
	@%p101 bra 	$L__BB5_94;
	cvt.u64.u32 	%rd230, %r497;
	add.s64 	%rd231, %rd443, %rd230;
	shl.b64 	%rd232, %rd231, 2;
	add.s64 	%rd233, %rd2, %rd232;
	add.s64 	%rd234, %rd231, %rd117;
	ld.global.u32 	%r110, [%rd233];
	setp.eq.s32 	%p102, %r110, %r48;
	selp.u16 	%rs166, 1, 0, %p102;
	and.b16  	%rs167, %rs373, 255;
	setp.ne.s16 	%p104, %rs167, 0;
	and.pred  	%p105, %p104, %p102;
	min.s64 	%rd235, %rd234, %rd426;
	setp.eq.s16 	%p106, %rs167, 0;
	selp.b16 	%rs168, %rs166, %rs373, %p106;
	selp.b64 	%rd236, %rd234, %rd426, %p106;
	selp.b16 	%rs373, 1, %rs168, %p105;
	selp.b64 	%rd426, %rd235, %rd236, %p105;
$L__BB5_94:
	// begin inline asm
	mov.u32 %r111, %laneid;
	// end inline asm
	cvt.u32.u16 	%r132, %rs373;
	and.b32  	%r113, %r132, 255;
	mov.b32 	%r129, 1;
	mov.b32 	%r130, 31;
	mov.b32 	%r131, -1;
	// begin inline asm
	shfl.sync.down.b32 %r112, %r113, %r129, %r130, %r131;
	// end inline asm
	// begin inline asm
	shfl.sync.down.b32 %r117, %r118, %r129, %r130, %r131;
	// end inline asm
	mov.b64 	{%r123, %r128}, %rd426;
	// begin inline asm
	shfl.sync.down.b32 %r122, %r123, %r129, %r130, %r131;
	// end inline asm
	// begin inline asm
	shfl.sync.down.b32 %r127, %r128, %r129, %r130, %r131;
	// end inline asm
	mov.b64 	%rd94, {%r122, %r127};
	cvt.u16.u32 	%rs74, %r112;
	setp.gt.s32 	%p107, %r111, 30;
	@%p107 bra 	$L__BB5_98;
	and.b16  	%rs169, %rs373, 255;
	setp.eq.s16 	%p108, %rs169, 0;
	and.b16  	%rs170, %rs74, 255;
	setp.eq.s16 	%p109, %rs170, 0;
	or.pred  	%p110, %p108, %p109;
	@%p110 bra 	$L__BB5_97;
	min.s64 	%rd426, %rd94, %rd426;
	mov.b16 	%rs373, 1;
	bra.uni 	$L__BB5_98;
$L__BB5_97:
	setp.eq.s16 	%p111, %rs169, 0;
	selp.b16 	%rs373, %rs74, %rs373, %p111;
	selp.b64 	%rd426, %rd94, %rd426, %p111;
$L__BB5_98:
	cvt.u32.u16 	%r153, %rs373;
	and.b32  	%r134, %r153, 255;
	mov.b32 	%r150, 2;
	mov.b32 	%r151, 31;
	mov.b32 	%r152, -1;
	// begin inline asm
	shfl.sync.down.b32 %r133, %r134, %r150, %r151, %r152;
	// end inline asm
	// begin inline asm
	shfl.sync.down.b32 %r138, %r139, %r150, %r151, %r152;
	// end inline asm
	mov.b64 	{%r144, %r149}, %rd426;
	// begin inline asm
	shfl.sync.down.b32 %r143, %r144, %r150, %r151, %r152;
	// end inline asm
	// begin inline asm
	shfl.sync.down.b32 %r148, %r149, %r150, %r151, %r152;
	// end inline asm
	mov.b64 	%rd98, {%r143, %r148};
	cvt.u16.u32 	%rs77, %r133;
	setp.gt.s32 	%p112, %r111, 29;
	@%p112 bra 	$L__BB5_102;
	and.b16  	%rs173, %rs373, 255;
	setp.eq.s16 	%p113, %rs173, 0;
	and.b16  	%rs174, %rs77, 255;
	setp.eq.s16 	%p114, %rs174, 0;
	or.pred  	%p115, %p113, %p114;
	@%p115 bra 	$L__BB5_101;
	min.s64 	%rd426, %rd98, %rd426;
	mov.b16 	%rs373, 1;
	bra.uni 	$L__BB5_102;
$L__BB5_101:
	setp.eq.s16 	%p116, %rs173, 0;
	selp.b16 	%rs373, %rs77, %rs373, %p116;
	selp.b64 	%rd426, %rd98, %rd426, %p116;
$L__BB5_102:
	cvt.u32.u16 	%r174, %rs373;
	and.b32  	%r155, %r174, 255;
	mov.b32 	%r171, 4;
	mov.b32 	%r172, 31;
	mov.b32 	%r173, -1;
	// begin inline asm
	shfl.sync.down.b32 %r154, %r155, %r171, %r172, %r173;
	// end inline asm
	// begin inline asm
	shfl.sync.down.b32 %r159, %r160, %r171, %r172, %r173;
	// end inline asm
	mov.b64 	{%r165, %r170}, %rd426;
	// begin inline asm
	shfl.sync.down.b32 %r164, %r165, %r171, %r172, %r173;
	// end inline asm
	// begin inline asm
	shfl.sync.down.b32 %r169, %r170, %r171, %r172, %r173;
	// end inline asm
	mov.b64 	%rd102, {%r164, %r169};
	cvt.u16.u32 	%rs80, %r154;
	setp.gt.s32 	%p117, %r111, 27;
	@%p117 bra 	$L__BB5_106;
	and.b16  	%rs177, %rs373, 255;
	setp.eq.s16 	%p118, %rs177, 0;
	and.b16  	%rs178, %rs80, 255;
	setp.eq.s16 	%p119, %rs178, 0;
	or.pred  	%p120, %p118, %p119;
	@%p120 bra 	$L__BB5_105;
	min.s64 	%rd426, %rd102, %rd426;
	mov.b16 	%rs373, 1;
	bra.uni 	$L__BB5_106;
$L__BB5_105:
	setp.eq.s16 	%p121, %rs177, 0;
	selp.b16 	%rs373, %rs80, %rs373, %p121;
	selp.b64 	%rd426, %rd102, %rd426, %p121;
$L__BB5_106:
	cvt.u32.u16 	%r195, %rs373;
	and.b32  	%r176, %r195, 255;
	mov.b32 	%r192, 8;
	mov.b32 	%r193, 31;
	mov.b32 	%r194, -1;
	// begin inline asm
	shfl.sync.down.b32 %r175, %r176, %r192, %r193, %r194;
	// end inline asm
	// begin inline asm
	shfl.sync.down.b32 %r180, %r181, %r192, %r193, %r194;
	// end inline asm
	mov.b64 	{%r186, %r191}, %rd426;
	// begin inline asm
	shfl.sync.down.b32 %r185, %r186, %r192, %r193, %r194;
	// end inline asm
	// begin inline asm
	shfl.sync.down.b32 %r190, %r191, %r192, %r193, %r194;
	// end inline asm
	mov.b64 	%rd106, {%r185, %r190};
	cvt.u16.u32 	%rs83, %r175;
	setp.gt.s32 	%p122, %r111, 23;
	@%p122 bra 	$L__BB5_110;
	and.b16  	%rs181, %rs373, 255;
	setp.eq.s16 	%p123, %rs181, 0;
	and.b16  	%rs182, %rs83, 255;
	setp.eq.s16 	%p124, %rs182, 0;
	or.pred  	%p125, %p123, %p124;
	@%p125 bra 	$L__BB5_109;
	min.s64 	%rd426, %rd106, %rd426;
	mov.b16 	%rs373, 1;
	bra.uni 	$L__BB5_110;
$L__BB5_109:
	setp.eq.s16 	%p126, %rs181, 0;
	selp.b16 	%rs373, %rs83, %rs373, %p126;
	selp.b64 	%rd426, %rd106, %rd426, %p126;
$L__BB5_110:
	cvt.u32.u16 	%r216, %rs373;
	and.b32  	%r197, %r216, 255;
	mov.b32 	%r213, 16;
	mov.b32 	%r214, 31;
	mov.b32 	%r215, -1;
	// begin inline asm
	shfl.sync.down.b32 %r196, %r197, %r213, %r214, %r215;
	// end inline asm
	// begin inline asm
	shfl.sync.down.b32 %r201, %r202, %r213, %r214, %r215;
	// end inline asm
	mov.b64 	{%r207, %r212}, %rd426;
	// begin inline asm
	shfl.sync.down.b32 %r206, %r207, %r213, %r214, %r215;
	// end inline asm
	// begin inline asm
	shfl.sync.down.b32 %r211, %r212, %r213, %r214, %r215;
	// end inline asm
	mov.b64 	%rd110, {%r206, %r211};
	cvt.u16.u32 	%rs86, %r196;
	setp.gt.s32 	%p127, %r111, 15;
	@%p127 bra 	$L__BB5_114;
	and.b16  	%rs185, %rs373, 255;
	setp.eq.s16 	%p128, %rs185, 0;
	and.b16  	%rs186, %rs86, 255;
	setp.eq.s16 	%p129, %rs186, 0;
	or.pred  	%p130, %p128, %p129;
	@%p130 bra 	$L__BB5_113;
	min.s64 	%rd426, %rd110, %rd426;
	mov.b16 	%rs373, 1;
	bra.uni 	$L__BB5_114;
$L__BB5_113:
	setp.eq.s16 	%p131, %rs185, 0;
	selp.b16 	%rs373, %rs86, %rs373, %p131;
	selp.b64 	%rd426, %rd110, %rd426, %p131;
$L__BB5_114:
	setp.ne.s32 	%p132, %r111, 0;
	@%p132 bra 	$L__BB5_116;
	shr.u32 	%r217, %r27, 1;
	and.b32  	%r218, %r217, 496;
	mov.u32 	%r219, _ZZN3cub18CUB_300001_SM_10006detail6reduce18DeviceReduceKernelINS2_10policy_hubIN4cuda3std3__45tupleIJblEEEyN6thrust24THRUST_300001_SM_1000_NS8cuda_cub9__find_if7functorIS9_EEE10Policy1000ENSB_12zip_iteratorINS8_IJNSD_26transform_input_iterator_tIbNSB_6detail15normal_iteratorINSB_10device_ptrIiEEEE11is_equal_toEENSB_17counting_iteratorIlNSB_11use_defaultESS_SS_EEEEEEEySF_S9_NS7_10__identityEEEvT0_PT3_T1_NS0_13GridEvenShareIS10_EET2_T4_E12temp_storage;
	add.s32 	%r220, %r219, %r218;
	st.shared.u8 	[%r220+8], %rs373;
	st.shared.u64 	[%r220+16], %rd426;
$L__BB5_116:
	bar.sync 	0;
	setp.ne.s32 	%p133, %r27, 0;
	@%p133 bra 	$L__BB5_118;
	ld.shared.u8 	%rs189, [_ZZN3cub18CUB_300001_SM_10006detail6reduce18DeviceReduceKernelINS2_10policy_hubIN4cuda3std3__45tupleIJblEEEyN6thrust24THRUST_300001_SM_1000_NS8cuda_cub9__find_if7functorIS9_EEE10Policy1000ENSB_12zip_iteratorINS8_IJNSD_26transform_input_iterator_tIbNSB_6detail15normal_iteratorINSB_10device_ptrIiEEEE11is_equal_toEENSB_17counting_iteratorIlNSB_11use_defaultESS_SS_EEEEEEEySF_S9_NS7_10__identityEEEvT0_PT3_T1_NS0_13GridEvenShareIS10_EET2_T4_E12temp_storage+24];
	ld.shared.u64 	%rd237, [_ZZN3cub18CUB_300001_SM_10006detail6reduce18DeviceReduceKernelINS2_10policy_hubIN4cuda3std3__45tupleIJblEEEyN6thrust24THRUST_300001_SM_1000_NS8cuda_cub9__find_if7functorIS9_EEE10Policy1000ENSB_12zip_iteratorINS8_IJNSD_26transform_input_iterator_tIbNSB_6detail15normal_iteratorINSB_10device_ptrIiEEEE11is_equal_toEENSB_17counting_iteratorIlNSB_11use_defaultESS_SS_EEEEEEEySF_S9_NS7_10__identityEEEvT0_PT3_T1_NS0_13GridEvenShareIS10_EET2_T4_E12temp_storage+32];
	and.b16  	%rs190, %rs373, 255;
	setp.eq.s16 	%p134, %rs190, 0;
	setp.eq.s16 	%p135, %rs189, 0;
	min.s64 	%rd238, %rd237, %rd426;
	selp.b16 	%rs191, %rs373, 1, %p135;
	selp.b16 	%rs192, %rs189, %rs191, %p134;
	and.b16  	%rs193, %rs192, 255;
	selp.b64 	%rd239, %rd426, %rd238, %p135;
	selp.b64 	%rd240, %rd237, %rd239, %p134;
	ld.shared.u8 	%rs194, [_ZZN3cub18CUB_300001_SM_10006detail6reduce18DeviceReduceKernelINS2_10policy_hubIN4cuda3std3__45tupleIJblEEEyN6thrust24THRUST_300001_SM_1000_NS8cuda_cub9__find_if7functorIS9_EEE10Policy1000ENSB_12zip_iteratorINS8_IJNSD_26transform_input_iterator_tIbNSB_6detail15normal_iteratorINSB_10device_ptrIiEEEE11is_equal_toEENSB_17counting_iteratorIlNSB_11use_defaultESS_SS_EEEEEEEySF_S9_NS7_10__identityEEEvT0_PT3_T1_NS0_13GridEvenShareIS10_EET2_T4_E12temp_storage+40];
	ld.shared.u64 	%rd241, [_ZZN3cub18CUB_300001_SM_10006detail6reduce18DeviceReduceKernelINS2_10policy_hubIN4cuda3std3__45tupleIJblEEEyN6thrust24THRUST_300001_SM_1000_NS8cuda_cub9__find_if7functorIS9_EEE10Policy1000ENSB_12zip_iteratorINS8_IJNSD_26transform_input_iterator_tIbNSB_6detail15normal_iteratorINSB_10device_ptrIiEEEE11is_equal_toEENSB_17counting_iteratorIlNSB_11use_defaultESS_SS_EEEEEEEySF_S9_NS7_10__identityEEEvT0_PT3_T1_NS0_13GridEvenShareIS10_EET2_T4_E12temp_storage+48];
	setp.eq.s16 	%p136, %rs193, 0;
	setp.eq.s16 	%p137, %rs194, 0;
	min.s64 	%rd242, %rd241, %rd240;
	selp.b16 	%rs195, %rs192, 1, %p137;
	selp.b16 	%rs196, %rs194, %rs195, %p136;
	and.b16  	%rs197, %rs196, 255;
	selp.b64 	%rd243, %rd240, %rd242, %p137;
	selp.b64 	%rd244, %rd241, %rd243, %p136;
	ld.shared.u8 	%rs198, [_ZZN3cub18CUB_300001_SM_10006detail6reduce18DeviceReduceKernelINS2_10policy_hubIN4cuda3std3__45tupleIJblEEEyN6thrust24THRUST_300001_SM_1000_NS8cuda_cub9__find_if7functorIS9_EEE10Policy1000ENSB_12zip_iteratorINS8_IJNSD_26transform_input_iterator_tIbNSB_6detail15normal_iteratorINSB_10device_ptrIiEEEE11is_equal_toEENSB_17counting_iteratorIlNSB_11use_defaultESS_SS_EEEEEEEySF_S9_NS7_10__identityEEEvT0_PT3_T1_NS0_13GridEvenShareIS10_EET2_T4_E12temp_storage+56];
	ld.shared.u64 	%rd245, [_ZZN3cub18CUB_300001_SM_10006detail6reduce18DeviceReduceKernelINS2_10policy_hubIN4cuda3std3__45tupleIJblEEEyN6thrust24THRUST_300001_SM_1000_NS8cuda_cub9__find_if7functorIS9_EEE10Policy1000ENSB_12zip_iteratorINS8_IJNSD_26transform_input_iterator_tIbNSB_6detail15normal_iteratorINSB_10device_ptrIiEEEE11is_equal_toEENSB_17counting_iteratorIlNSB_11use_defaultESS_SS_EEEEEEEySF_S9_NS7_10__identityEEEvT0_PT3_T1_NS0_13GridEvenShareIS10_EET2_T4_E12temp_storage+64];
	setp.eq.s16 	%p138, %rs197, 0;
	setp.eq.s16 	%p139, %rs198, 0;
	min.s64 	%rd246, %rd245, %rd244;
	selp.b16 	%rs199, %rs196, 1, %p139;
	selp.b16 	%rs200, %rs198, %rs199, %p138;
	and.b16  	%rs201, %rs200, 255;
	selp.b64 	%rd247, %rd244, %rd246, %p139;
	selp.b64 	%rd248, %rd245, %rd247, %p138;
	ld.shared.u8 	%rs202, [_ZZN3cub18CUB_300001_SM_10006detail6reduce18DeviceReduceKernelINS2_10policy_hubIN4cuda3std3__45tupleIJblEEEyN6thrust24THRUST_300001_SM_1000_NS8cuda_cub9__find_if7functorIS9_EEE10Policy1000ENSB_12zip_iteratorINS8_IJNSD_26transform_input_iterator_tIbNSB_6detail15normal_iteratorINSB_10device_ptrIiEEEE11is_equal_toEENSB_17counting_iteratorIlNSB_11use_defaultESS_SS_EEEEEEEySF_S9_NS7_10__identityEEEvT0_PT3_T1_NS0_13GridEvenShareIS10_EET2_T4_E12temp_storage+72];
	ld.shared.u64 	%rd249, [_ZZN3cub18CUB_300001_SM_10006detail6reduce18DeviceReduceKernelINS2_10policy_hubIN4cuda3std3__45tupleIJblEEEyN6thrust24THRUST_300001_SM_1000_NS8cuda_cub9__find_if7functorIS9_EEE10Policy1000ENSB_12zip_iteratorINS8_IJNSD_26transform_input_iterator_tIbNSB_6detail15normal_iteratorINSB_10device_ptrIiEEEE11is_equal_toEENSB_17counting_iteratorIlNSB_11use_defaultESS_SS_EEEEEEEySF_S9_NS7_10__identityEEEvT0_PT3_T1_NS0_13GridEvenShareIS10_EET2_T4_E12temp_storage+80];
	setp.eq.s16 	%p140, %rs201, 0;
	setp.eq.s16 	%p141, %rs202, 0;
	min.s64 	%rd250, %rd249, %rd248;
	selp.b16 	%rs203, %rs200, 1, %p141;
	selp.b16 	%rs204, %rs202, %rs203, %p140;
	and.b16  	%rs205, %rs204, 255;
	selp.b64 	%rd251, %rd248, %rd250, %p141;
	selp.b64 	%rd252, %rd249, %rd251, %p140;
	ld.shared.u8 	%rs206, [_ZZN3cub18CUB_300001_SM_10006detail6reduce18DeviceReduceKernelINS2_10policy_hubIN4cuda3std3__45tupleIJblEEEyN6thrust24THRUST_300001_SM_1000_NS8cuda_cub9__find_if7functorIS9_EEE10Policy1000ENSB_12zip_iteratorINS8_IJNSD_26transform_input_iterator_tIbNSB_6detail15normal_iteratorINSB_10device_ptrIiEEEE11is_equal_toEENSB_17counting_iteratorIlNSB_11use_defaultESS_SS_EEEEEEEySF_S9_NS7_10__identityEEEvT0_PT3_T1_NS0_13GridEvenShareIS10_EET2_T4_E12temp_storage+88];
	ld.shared.u64 	%rd253, [_ZZN3cub18CUB_300001_SM_10006detail6reduce18DeviceReduceKernelINS2_10policy_hubIN4cuda3std3__45tupleIJblEEEyN6thrust24THRUST_300001_SM_1000_NS8cuda_cub9__find_if7functorIS9_EEE10Policy1000ENSB_12zip_iteratorINS8_IJNSD_26transform_input_iterator_tIbNSB_6detail15normal_iteratorINSB_10device_ptrIiEEEE11is_equal_toEENSB_17counting_iteratorIlNSB_11use_defaultESS_SS_EEEEEEEySF_S9_NS7_10__identityEEEvT0_PT3_T1_NS0_13GridEvenShareIS10_EET2_T4_E12temp_storage+96];
	setp.eq.s16 	%p142, %rs205, 0;
	setp.eq.s16 	%p143, %rs206, 0;
	min.s64 	%rd254, %rd253, %rd252;
	selp.b16 	%rs207, %rs204, 1, %p143;
	selp.b16 	%rs208, %rs206, %rs207, %p142;
	and.b16  	%rs209, %rs208, 255;
	selp.b64 	%rd255, %rd252, %rd254, %p143;
	selp.b64 	%rd256, %rd253, %rd255, %p142;
	ld.shared.u8 	%rs210, [_ZZN3cub18CUB_300001_SM_10006detail6reduce18DeviceReduceKernelINS2_10policy_hubIN4cuda3std3__45tupleIJblEEEyN6thrust24THRUST_300001_SM_1000_NS8cuda_cub9__find_if7functorIS9_EEE10Policy1000ENSB_12zip_iteratorINS8_IJNSD_26transform_input_iterator_tIbNSB_6detail15normal_iteratorINSB_10device_ptrIiEEEE11is_equal_toEENSB_17counting_iteratorIlNSB_11use_defaultESS_SS_EEEEEEEySF_S9_NS7_10__identityEEEvT0_PT3_T1_NS0_13GridEvenShareIS10_EET2_T4_E12temp_storage+104];
	ld.shared.u64 	%rd257, [_ZZN3cub18CUB_300001_SM_10006detail6reduce18DeviceReduceKernelINS2_10policy_hubIN4cuda3std3__45tupleIJblEEEyN6thrust24THRUST_300001_SM_1000_NS8cuda_cub9__find_if7functorIS9_EEE10Policy1000ENSB_12zip_iteratorINS8_IJNSD_26transform_input_iterator_tIbNSB_6detail15normal_iteratorINSB_10device_ptrIiEEEE11is_equal_toEENSB_17counting_iteratorIlNSB_11use_defaultESS_SS_EEEEEEEySF_S9_NS7_10__identityEEEvT0_PT3_T1_NS0_13GridEvenShareIS10_EET2_T4_E12temp_storage+112];
	setp.eq.s16 	%p144, %rs209, 0;
	setp.eq.s16 	%p145, %rs210, 0;
	min.s64 	%rd258, %rd257, %rd256;
	selp.b16 	%rs211, %rs208, 1, %p145;
	selp.b16 	%rs212, %rs210, %rs211, %p144;
	and.b16  	%rs213, %rs212, 255;
	selp.b64 	%rd259, %rd256, %rd258, %p145;
	selp.b64 	%rd260, %rd257, %rd259, %p144;
	ld.shared.u8 	%rs214, [_ZZN3cub18CUB_300001_SM_10006detail6reduce18DeviceReduceKernelINS2_10policy_hubIN4cuda3std3__45tupleIJblEEEyN6thrust24THRUST_300001_SM_1000_NS8cuda_cub9__find_if7functorIS9_EEE10Policy1000ENSB_12zip_iteratorINS8_IJNSD_26transform_input_iterator_tIbNSB_6detail15normal_iteratorINSB_10device_ptrIiEEEE11is_equal_toEENSB_17counting_iteratorIlNSB_11use_defaultESS_SS_EEEEEEEySF_S9_NS7_10__identityEEEvT0_PT3_T1_NS0_13GridEvenShareIS10_EET2_T4_E12temp_storage+120];
	ld.shared.u64 	%rd261, [_ZZN3cub18CUB_300001_SM_10006detail6reduce18DeviceReduceKernelINS2_10policy_hubIN4cuda3std3__45tupleIJblEEEyN6thrust24THRUST_300001_SM_1000_NS8cuda_cub9__find_if7functorIS9_EEE10Policy1000ENSB_12zip_iteratorINS8_IJNSD_26transform_input_iterator_tIbNSB_6detail15normal_iteratorINSB_10device_ptrIiEEEE11is_equal_toEENSB_17counting_iteratorIlNSB_11use_defaultESS_SS_EEEEEEEySF_S9_NS7_10__identityEEEvT0_PT3_T1_NS0_13GridEvenShareIS10_EET2_T4_E12temp_storage+128];
	setp.eq.s16 	%p146, %rs213, 0;
	setp.eq.s16 	%p147, %rs214, 0;
	min.s64 	%rd262, %rd261, %rd260;
	selp.b16 	%rs215, %rs212, 1, %p147;
	selp.b16 	%rs373, %rs214, %rs215, %p146;
	selp.b64 	%rd263, %rd260, %rd262, %p147;
	selp.b64 	%rd426, %rd261, %rd263, %p146;
$L__BB5_118:
	mov.u32 	%r486, %tid.x;
	setp.ne.s32 	%p324, %r486, 0;
	@%p324 bra 	$L__BB5_120;
	ld.param.u64 	%rd416, [_ZN3cub18CUB_300001_SM_10006detail6reduce18DeviceReduceKernelINS2_10policy_hubIN4cuda3std3__45tupleIJblEEEyN6thrust24THRUST_300001_SM_1000_NS8cuda_cub9__find_if7functorIS9_EEE10Policy1000ENSB_12zip_iteratorINS8_IJNSD_26transform_input_iterator_tIbNSB_6detail15normal_iteratorINSB_10device_ptrIiEEEE11is_equal_toEENSB_17counting_iteratorIlNSB_11use_defaultESS_SS_EEEEEEEySF_S9_NS7_10__identityEEEvT0_PT3_T1_NS0_13GridEvenShareIS10_EET2_T4__param_1];
	cvta.to.global.u64 	%rd413, %rd416;
	mul.wide.u32 	%rd414, %r3, 16;
	add.s64 	%rd415, %rd413, %rd414;
	st.global.u8 	[%rd415], %rs373;
	st.global.u64 	[%rd415+8], %rd426;
$L__BB5_120:
	ret;

}
	// .globl	_ZN3cub18CUB_300001_SM_10006detail6reduce28DeviceReduceSingleTileKernelINS2_10policy_hubIN4cuda3std3__45tupleIJblEEEyN6thrust24THRUST_300001_SM_1000_NS8cuda_cub9__find_if7functorIS9_EEE10Policy1000EPS9_SI_iSF_S9_S9_NS7_10__identityEEEvT0_T1_T2_T3_T4_T6_
.visible .entry _ZN3cub18CUB_300001_SM_10006detail6reduce28DeviceReduceSingleTileKernelINS2_10policy_hubIN4cuda3std3__45tupleIJblEEEyN6thrust24THRUST_300001_SM_1000_NS8cuda_cub9__find_if7functorIS9_EEE10Policy1000EPS9_SI_iSF_S9_S9_NS7_10__identityEEEvT0_T1_T2_T3_T4_T6_(
	.param .u64 .ptr .align 1 _ZN3cub18CUB_300001_SM_10006detail6reduce28DeviceReduceSingleTileKernelINS2_10policy_hubIN4cuda3std3__45tupleIJblEEEyN6thrust24THRUST_300001_SM_1000_NS8cuda_cub9__find_if7functorIS9_EEE10Policy1000EPS9_SI_iSF_S9_S9_NS7_10__identityEEEvT0_T1_T2_T3_T4_T6__param_0,
	.param .u64 .ptr .align 1 _ZN3cub18CUB_300001_SM_10006detail6reduce28DeviceReduceSingleTileKernelINS2_10policy_hubIN4cuda3std3__45tupleIJblEEEyN6thrust24THRUST_300001_SM_1000_NS8cuda_cub9__find_if7functorIS9_EEE10Policy1000EPS9_SI_iSF_S9_S9_NS7_10__identityEEEvT0_T1_T2_T3_T4_T6__param_1,
	.param .u32 _ZN3cub18CUB_300001_SM_10006detail6reduce28DeviceReduceSingleTileKernelINS2_10policy_hubIN4cuda3std3__45tupleIJblEEEyN6thrust24THRUST_300001_SM_1000_NS8cuda_cub9__find_if7functorIS9_EEE10Policy1000EPS9_SI_iSF_S9_S9_NS7_10__identityEEEvT0_T1_T2_T3_T4_T6__param_2,
	.param .align 1 .b8 _ZN3cub18CUB_300001_SM_10006detail6reduce28DeviceReduceSingleTileKernelINS2_10policy_hubIN4cuda3std3__45tupleIJblEEEyN6thrust24THRUST_300001_SM_1000_NS8cuda_cub9__find_if7functorIS9_EEE10Policy1000EPS9_SI_iSF_S9_S9_NS7_10__identityEEEvT0_T1_T2_T3_T4_T6__param_3[1],
	.param .align 8 .b8 _ZN3cub18CUB_300001_SM_10006detail6reduce28DeviceReduceSingleTileKernelINS2_10policy_hubIN4cuda3std3__45tupleIJblEEEyN6thrust24THRUST_300001_SM_1000_NS8cuda_cub9__find_if7functorIS9_EEE10Policy1000EPS9_SI_iSF_S9_S9_NS7_10__identityEEEvT0_T1_T2_T3_T4_T6__param_4[16],
	.param .align 1 .b8 _ZN3cub18CUB_300001_SM_10006detail6reduce28DeviceReduceSingleTileKernelINS2_10policy_hubIN4cuda3std3__45tupleIJblEEEyN6thrust24THRUST_300001_SM_1000_NS8cuda_cub9__find_if7functorIS9_EEE10Policy1000EPS9_SI_iSF_S9_S9_NS7_10__identityEEEvT0_T1_T2_T3_T4_T6__param_5[1]
)
.maxntid 256
.minnctapersm 1
{
	.reg .pred 	%p<188>;
	.reg .b16 	%rs<340>;
	.reg .b32 	%r<406>;
	.reg .b64 	%rd<359>;
	// demoted variable
	.shared .align 8 .b8 _ZZN3cub18CUB_300001_SM_10006detail6reduce28DeviceReduceSingleTileKernelINS2_10policy_hubIN4cuda3std3__45tupleIJblEEEyN6thrust24THRUST_300001_SM_1000_NS8cuda_cub9__find_if7functorIS9_EEE10Policy1000EPS9_SI_iSF_S9_S9_NS7_10__identityEEEvT0_T1_T2_T3_T4_T6_E12temp_storage[152];
	ld.param.u64 	%rd106, [_ZN3cub18CUB_300001_SM_10006detail6reduce28DeviceReduceSingleTileKernelINS2_10policy_hubIN4cuda3std3__45tupleIJblEEEyN6thrust24THRUST_300001_SM_1000_NS8cuda_cub9__find_if7functorIS9_EEE10Policy1000EPS9_SI_iSF_S9_S9_NS7_10__identityEEEvT0_T1_T2_T3_T4_T6__param_4+8];
	ld.param.u64 	%rd105, [_ZN3cub18CUB_300001_SM_10006detail6reduce28DeviceReduceSingleTileKernelINS2_10policy_hubIN4cuda3std3__45tupleIJblEEEyN6thrust24THRUST_300001_SM_1000_NS8cuda_cub9__find_if7functorIS9_EEE10Policy1000EPS9_SI_iSF_S9_S9_NS7_10__identityEEEvT0_T1_T2_T3_T4_T6__param_0];
	ld.param.u64 	%rd107, [_ZN3cub18CUB_300001_SM_10006detail6reduce28DeviceReduceSingleTileKernelINS2_10policy_hubIN4cuda3std3__45tupleIJblEEEyN6thrust24THRUST_300001_SM_1000_NS8cuda_cub9__find_if7functorIS9_EEE10Policy1000EPS9_SI_iSF_S9_S9_NS7_10__identityEEEvT0_T1_T2_T3_T4_T6__param_1];
	ld.param.u32 	%r38, [_ZN3cub18CUB_300001_SM_10006detail6reduce28DeviceReduceSingleTileKernelINS2_10policy_hubIN4cuda3std3__45tupleIJblEEEyN6thrust24THRUST_300001_SM_1000_NS8cuda_cub9__find_if7functorIS9_EEE10Policy1000EPS9_SI_iSF_S9_S9_NS7_10__identityEEEvT0_T1_T2_T3_T4_T6__param_2];
	ld.param.u8 	%rs82, [_ZN3cub18CUB_300001_SM_10006detail6reduce28DeviceReduceSingleTileKernelINS2_10policy_hubIN4cuda3std3__45tupleIJblEEEyN6thrust24THRUST_300001_SM_1000_NS8cuda_cub9__find_if7functorIS9_EEE10Policy1000EPS9_SI_iSF_S9_S9_NS7_10__identityEEEvT0_T1_T2_T3_T4_T6__param_4];
	cvta.to.global.u64 	%rd1, %rd107;
	setp.ne.s32 	%p1, %r38, 0;
	@%p1 bra 	$L__BB6_3;
	mov.u32 	%r392, %tid.x;
	setp.ne.s32 	%p187, %r392, 0;
	@%p187 bra 	$L__BB6_112;
	st.global.u8 	[%rd1], %rs82;
	st.global.u64 	[%rd1+8], %rd106;
	bra.uni 	$L__BB6_112;
$L__BB6_3:
	setp.gt.s32 	%p2, %r38, 1023;
	@%p2 bra 	$L__BB6_74;
	mov.u32 	%r1, %tid.x;
	setp.ge.s32 	%p77, %r1, %r38;
	mov.b16 	%rs311, 0;
	mov.b64 	%rd329, 0;
	mov.u32 	%r396, %r1;
	@%p77 bra 	$L__BB6_6;
	mul.wide.u32 	%rd234, %r1, 16;
	add.s64 	%rd231, %rd105, %rd234;
	// begin inline asm
	ld.global.nc.u64 %rd230, [%rd231];
	// end inline asm
	add.s64 	%rd233, %rd231, 8;
	// begin inline asm
	ld.global.nc.u64 %rd329, [%rd233];
	// end inline asm
	cvt.u16.u64 	%rs311, %rd230;
	add.s32 	%r396, %r1, 256;
$L__BB6_6:
	setp.ge.s32 	%p78, %r396, %r38;
	@%p78 bra 	$L__BB6_12;
	not.b32 	%r158, %r396;
	add.s32 	%r4, %r38, %r158;
	and.b32  	%r159, %r4, 768;
	setp.eq.s32 	%p79, %r159, 768;
	@%p79 bra 	$L__BB6_10;
	mul.wide.u32 	%rd236, %r396, 16;
	add.s64 	%rd323, %rd105, %rd236;
	shr.u32 	%r160, %r4, 8;
	add.s32 	%r161, %r160, 1;
	and.b32  	%r162, %r161, 3;
	neg.s32 	%r394, %r162;
$L__BB6_9:
	.pragma "nounroll";
	// begin inline asm
	ld.global.nc.u64 %rd237, [%rd323];
	// end inline asm
	add.s64 	%rd240, %rd323, 8;
	// begin inline asm
	ld.global.nc.u64 %rd239, [%rd240];
	// end inline asm
	cvt.u16.u64 	%rs190, %rd237;
	and.b16  	%rs191, %rs190, 255;
	and.b16  	%rs192, %rs311, 255;
	setp.eq.s16 	%p80, %rs192, 0;
	setp.eq.s16 	%p81, %rs191, 0;
	min.s64 	%rd241, %rd239, %rd329;
	selp.b64 	%rd242, %rd329, %rd241, %p81;
	selp.b64 	%rd329, %rd239, %rd242, %p80;
	selp.b16 	%rs193, %rs311, 1, %p81;
	selp.b16 	%rs311, %rs190, %rs193, %p80;
	add.s32 	%r396, %r396, 256;
	add.s64 	%rd323, %rd323, 4096;
	add.s32 	%r394, %r394, 1;
	setp.ne.s32 	%p82, %r394, 0;
	@%p82 bra 	$L__BB6_9;
$L__BB6_10:
	setp.lt.u32 	%p83, %r4, 768;
	@%p83 bra 	$L__BB6_12;
$L__BB6_11:
	mul.wide.s32 	%rd259, %r396, 16;
	add.s64 	%rd244, %rd105, %rd259;
	// begin inline asm
	ld.global.nc.u64 %rd243, [%rd244];
	// end inline asm
	add.s64 	%rd246, %rd244, 8;
	// begin inline asm
	ld.global.nc.u64 %rd245, [%rd246];
	// end inline asm
	cvt.u16.u64 	%rs194, %rd243;
	and.b16  	%rs195, %rs194, 255;
	and.b16  	%rs196, %rs311, 255;
	setp.eq.s16 	%p84, %rs196, 0;
	setp.eq.s16 	%p85, %rs195, 0;
	min.s64 	%rd260, %rd245, %rd329;
	selp.b64 	%rd261, %rd329, %rd260, %p85;
	selp.b64 	%rd262, %rd245, %rd261, %p84;
	selp.b16 	%rs197, %rs311, 1, %p85;
	selp.b16 	%rs198, %rs194, %rs197, %p84;
	and.b16  	%rs199, %rs198, 255;
	add.s64 	%rd248, %rd244, 4096;
	// begin inline asm
	ld.global.nc.u64 %rd247, [%rd248];
	// end inline asm
	add.s64 	%rd250, %rd244, 4104;
	// begin inline asm
	ld.global.nc.u64 %rd249, [%rd250];
	// end inline asm
	cvt.u16.u64 	%rs200, %rd247;
	and.b16  	%rs201, %rs200, 255;
	setp.eq.s16 	%p86, %rs199, 0;
	setp.eq.s16 	%p87, %rs201, 0;
	min.s64 	%rd263, %rd249, %rd262;
	selp.b64 	%rd264, %rd262, %rd263, %p87;
	selp.b64 	%rd265, %rd249, %rd264, %p86;
	selp.b16 	%rs202, %rs198, 1, %p87;
	selp.b16 	%rs203, %rs200, %rs202, %p86;
	and.b16  	%rs204, %rs203, 255;
	add.s64 	%rd252, %rd244, 8192;
	// begin inline asm
	ld.global.nc.u64 %rd251, [%rd252];
	// end inline asm
	add.s64 	%rd254, %rd244, 8200;
	// begin inline asm
	ld.global.nc.u64 %rd253, [%rd254];
	// end inline asm
	cvt.u16.u64 	%rs205, %rd251;
	and.b16  	%rs206, %rs205, 255;
	setp.eq.s16 	%p88, %rs204, 0;
	setp.eq.s16 	%p89, %rs206, 0;
	min.s64 	%rd266, %rd253, %rd265;
	selp.b64 	%rd267, %rd265, %rd266, %p89;
	selp.b64 	%rd268, %rd253, %rd267, %p88;
	selp.b16 	%rs207, %rs203, 1, %p89;
	selp.b16 	%rs208, %rs205, %rs207, %p88;
	and.b16  	%rs209, %rs208, 255;
	add.s64 	%rd256, %rd244, 12288;
	// begin inline asm
	ld.global.nc.u64 %rd255, [%rd256];
	// end inline asm
	add.s64 	%rd258, %rd244, 12296;
	// begin inline asm
	ld.global.nc.u64 %rd257, [%rd258];
	// end inline asm
	cvt.u16.u64 	%rs210, %rd255;
	and.b16  	%rs211, %rs210, 255;
	setp.eq.s16 	%p90, %rs209, 0;
	setp.eq.s16 	%p91, %rs211, 0;
	min.s64 	%rd269, %rd257, %rd268;
	selp.b64 	%rd270, %rd268, %rd269, %p91;
	selp.b64 	%rd329, %rd257, %rd270, %p90;
	selp.b16 	%rs212, %rs208, 1, %p91;
	selp.b16 	%rs311, %rs210, %rs212, %p90;
	add.s32 	%r396, %r396, 1024;
	setp.lt.s32 	%p92, %r396, %r38;
	@%p92 bra 	$L__BB6_11;
$L__BB6_12:
	setp.lt.s32 	%p93, %r38, 256;
	@%p93 bra 	$L__BB6_37;
	// begin inline asm
	mov.u32 %r281, %laneid;
	// end inline asm
	cvt.u32.u16 	%r302, %rs311;
	and.b32  	%r283, %r302, 255;
	mov.b32 	%r299, 1;
	mov.b32 	%r300, 31;
	mov.b32 	%r301, -1;
	// begin inline asm
	shfl.sync.down.b32 %r282, %r283, %r299, %r300, %r301;
	// end inline asm
	// begin inline asm
	shfl.sync.down.b32 %r287, %r288, %r299, %r300, %r301;
	// end inline asm
	mov.b64 	{%r293, %r298}, %rd329;
	// begin inline asm
	shfl.sync.down.b32 %r292, %r293, %r299, %r300, %r301;
	// end inline asm
	// begin inline asm
	shfl.sync.down.b32 %r297, %r298, %r299, %r300, %r301;
	// end inline asm
	mov.b64 	%rd14, {%r292, %r297};
	cvt.u16.u32 	%rs10, %r282;
	setp.gt.s32 	%p143, %r281, 30;
	@%p143 bra 	$L__BB6_17;
	and.b16  	%rs254, %rs311, 255;
	setp.eq.s16 	%p144, %rs254, 0;
	and.b16  	%rs255, %rs10, 255;
	setp.eq.s16 	%p145, %rs255, 0;
	or.pred  	%p146, %p144, %p145;
	@%p146 bra 	$L__BB6_16;
	min.s64 	%rd329, %rd14, %rd329;
	mov.b16 	%rs311, 1;
	bra.uni 	$L__BB6_17;
$L__BB6_16:
	setp.eq.s16 	%p147, %rs254, 0;
	selp.b64 	%rd329, %rd14, %rd329, %p147;
	selp.b16 	%rs311, %rs10, %rs311, %p147;
$L__BB6_17:
	cvt.u32.u16 	%r323, %rs311;
	and.b32  	%r304, %r323, 255;
	mov.b32 	%r320, 2;
	mov.b32 	%r321, 31;
	mov.b32 	%r322, -1;
	// begin inline asm
	shfl.sync.down.b32 %r303, %r304, %r320, %r321, %r322;
	// end inline asm
	// begin inline asm
	shfl.sync.down.b32 %r308, %r309, %r320, %r321, %r322;
	// end inline asm
	mov.b64 	{%r314, %r319}, %rd329;
	// begin inline asm
	shfl.sync.down.b32 %r313, %r314, %r320, %r321, %r322;
	// end inline asm
	// begin inline asm
	shfl.sync.down.b32 %r318, %r319, %r320, %r321, %r322;
	// end inline asm
	mov.b64 	%rd18, {%r313, %r318};
	cvt.u16.u32 	%rs13, %r303;
	setp.gt.s32 	%p148, %r281, 29;
	@%p148 bra 	$L__BB6_21;
	and.b16  	%rs258, %rs311, 255;
	setp.eq.s16 	%p149, %rs258, 0;
	and.b16  	%rs259, %rs13, 255;
	setp.eq.s16 	%p150, %rs259, 0;
	or.pred  	%p151, %p149, %p150;
	@%p151 bra 	$L__BB6_20;
	min.s64 	%rd329, %rd18, %rd329;
	mov.b16 	%rs311, 1;
	bra.uni 	$L__BB6_21;
$L__BB6_20:
	setp.eq.s16 	%p152, %rs258, 0;
	selp.b64 	%rd329, %rd18, %rd329, %p152;
	selp.b16 	%rs311, %rs13, %rs311, %p152;
$L__BB6_21:
	cvt.u32.u16 	%r344, %rs311;
	and.b32  	%r325, %r344, 255;
	mov.b32 	%r341, 4;
	mov.b32 	%r342, 31;
	mov.b32 	%r343, -1;
	// begin inline asm
	shfl.sync.down.b32 %r324, %r325, %r341, %r342, %r343;
	// end inline asm
	// begin inline asm
	shfl.sync.down.b32 %r329, %r330, %r341, %r342, %r343;
	// end inline asm
	mov.b64 	{%r335, %r340}, %rd329;
	// begin inline asm
	shfl.sync.down.b32 %r334, %r335, %r341, %r342, %r343;
	// end inline asm
	// begin inline asm
	shfl.sync.down.b32 %r339, %r340, %r341, %r342, %r343;
	// end inline asm
	mov.b64 	%rd22, {%r334, %r339};
	cvt.u16.u32 	%rs16, %r324;
	setp.gt.s32 	%p153, %r281, 27;
	@%p153 bra 	$L__BB6_25;
	and.b16  	%rs262, %rs311, 255;
	setp.eq.s16 	%p154, %rs262, 0;
	and.b16  	%rs263, %rs16, 255;
	setp.eq.s16 	%p155, %rs263, 0;
	or.pred  	%p156, %p154, %p155;
	@%p156 bra 	$L__BB6_24;
	min.s64 	%rd329, %rd22, %rd329;
	mov.b16 	%rs311, 1;
	bra.uni 	$L__BB6_25;
$L__BB6_24:
	setp.eq.s16 	%p157, %rs262, 0;
	selp.b64 	%rd329, %rd22, %rd329, %p157;
	selp.b16 	%rs311, %rs16, %rs311, %p157;
$L__BB6_25:
	cvt.u32.u16 	%r365, %rs311;
	and.b32  	%r346, %r365, 255;
	mov.b32 	%r362, 8;
	mov.b32 	%r363, 31;
	mov.b32 	%r364, -1;
	// begin inline asm
	shfl.sync.down.b32 %r345, %r346, %r362, %r363, %r364;
	// end inline asm
	// begin inline asm
	shfl.sync.down.b32 %r350, %r351, %r362, %r363, %r364;
	// end inline asm
	mov.b64 	{%r356, %r361}, %rd329;
	// begin inline asm
	shfl.sync.down.b32 %r355, %r356, %r362, %r363, %r364;
	// end inline asm
	// begin inline asm
	shfl.sync.down.b32 %r360, %r361, %r362, %r363, %r364;
	// end inline asm
	mov.b64 	%rd26, {%r355, %r360};
	cvt.u16.u32 	%rs19, %r345;
	setp.gt.s32 	%p158, %r281, 23;
	@%p158 bra 	$L__BB6_29;
	and.b16  	%rs266, %rs311, 255;
	setp.eq.s16 	%p159, %rs266, 0;
	and.b16  	%rs267, %rs19, 255;
	setp.eq.s16 	%p160, %rs267, 0;
	or.pred  	%p161, %p159, %p160;
	@%p161 bra 	$L__BB6_28;
	min.s64 	%rd329, %rd26, %rd329;
	mov.b16 	%rs311, 1;
	bra.uni 	$L__BB6_29;
$L__BB6_28:
	setp.eq.s16 	%p162, %rs266, 0;
	selp.b64 	%rd329, %rd26, %rd329, %p162;
	selp.b16 	%rs311, %rs19, %rs311, %p162;
$L__BB6_29:
	cvt.u32.u16 	%r386, %rs311;
	and.b32  	%r367, %r386, 255;
	mov.b32 	%r383, 16;
	mov.b32 	%r384, 31;
	mov.b32 	%r385, -1;
	// begin inline asm
	shfl.sync.down.b32 %r366, %r367, %r383, %r384, %r385;
	// end inline asm
	// begin inline asm
	shfl.sync.down.b32 %r371, %r372, %r383, %r384, %r385;
	// end inline asm
	mov.b64 	{%r377, %r382}, %rd329;
	// begin inline asm
	shfl.sync.down.b32 %r376, %r377, %r383, %r384, %r385;
	// end inline asm
	// begin inline asm
	shfl.sync.down.b32 %r381, %r382, %r383, %r384, %r385;
	// end inline asm
	mov.b64 	%rd30, {%r376, %r381};
	cvt.u16.u32 	%rs22, %r366;
	setp.gt.s32 	%p163, %r281, 15;
	@%p163 bra 	$L__BB6_33;
	and.b16  	%rs270, %rs311, 255;
	setp.eq.s16 	%p164, %rs270, 0;
	and.b16  	%rs271, %rs22, 255;
	setp.eq.s16 	%p165, %rs271, 0;
	or.pred  	%p166, %p164, %p165;
	@%p166 bra 	$L__BB6_32;
	min.s64 	%rd329, %rd30, %rd329;
	mov.b16 	%rs311, 1;
	bra.uni 	$L__BB6_33;
$L__BB6_32:
	setp.eq.s16 	%p167, %rs270, 0;
	selp.b64 	%rd329, %rd30, %rd329, %p167;
	selp.b16 	%rs311, %rs22, %rs311, %p167;
$L__BB6_33:
	setp.ne.s32 	%p168, %r281, 0;
	@%p168 bra 	$L__BB6_35;
	shr.u32 	%r387, %r1, 1;
	and.b32  	%r388, %r387, 496;
	mov.u32 	%r389, _ZZN3cub18CUB_300001_SM_10006detail6reduce28DeviceReduceSingleTileKernelINS2_10policy_hubIN4cuda3std3__45tupleIJblEEEyN6thrust24THRUST_300001_SM_1000_NS8cuda_cub9__find_if7functorIS9_EEE10Policy1000EPS9_SI_iSF_S9_S9_NS7_10__identityEEEvT0_T1_T2_T3_T4_T6_E12temp_storage;
	add.s32 	%r390, %r389, %r388;
	st.shared.u8 	[%r390+8], %rs311;
	st.shared.u64 	[%r390+16], %rd329;
$L__BB6_35:
	bar.sync 	0;
	setp.ne.s32 	%p169, %r1, 0;
	@%p169 bra 	$L__BB6_110;
	ld.shared.u8 	%rs274, [_ZZN3cub18CUB_300001_SM_10006detail6reduce28DeviceReduceSingleTileKernelINS2_10policy_hubIN4cuda3std3__45tupleIJblEEEyN6thrust24THRUST_300001_SM_1000_NS8cuda_cub9__find_if7functorIS9_EEE10Policy1000EPS9_SI_iSF_S9_S9_NS7_10__identityEEEvT0_T1_T2_T3_T4_T6_E12temp_storage+24];
	ld.shared.u64 	%rd292, [_ZZN3cub18CUB_300001_SM_10006detail6reduce28DeviceReduceSingleTileKernelINS2_10policy_hubIN4cuda3std3__45tupleIJblEEEyN6thrust24THRUST_300001_SM_1000_NS8cuda_cub9__find_if7functorIS9_EEE10Policy1000EPS9_SI_iSF_S9_S9_NS7_10__identityEEEvT0_T1_T2_T3_T4_T6_E12temp_storage+32];
	and.b16  	%rs275, %rs311, 255;
	setp.eq.s16 	%p170, %rs275, 0;
	setp.eq.s16 	%p171, %rs274, 0;
	min.s64 	%rd293, %rd292, %rd329;
	selp.b64 	%rd294, %rd329, %rd293, %p171;
	selp.b64 	%rd295, %rd292, %rd294, %p170;
	selp.b16 	%rs276, %rs311, 1, %p171;
	selp.b16 	%rs277, %rs274, %rs276, %p170;
	and.b16  	%rs278, %rs277, 255;
	ld.shared.u8 	%rs279, [_ZZN3cub18CUB_300001_SM_10006detail6reduce28DeviceReduceSingleTileKernelINS2_10policy_hubIN4cuda3std3__45tupleIJblEEEyN6thrust24THRUST_300001_SM_1000_NS8cuda_cub9__find_if7functorIS9_EEE10Policy1000EPS9_SI_iSF_S9_S9_NS7_10__identityEEEvT0_T1_T2_T3_T4_T6_E12temp_storage+40];
	ld.shared.u64 	%rd296, [_ZZN3cub18CUB_300001_SM_10006detail6reduce28DeviceReduceSingleTileKernelINS2_10policy_hubIN4cuda3std3__45tupleIJblEEEyN6thrust24THRUST_300001_SM_1000_NS8cuda_cub9__find_if7functorIS9_EEE10Policy1000EPS9_SI_iSF_S9_S9_NS7_10__identityEEEvT0_T1_T2_T3_T4_T6_E12temp_storage+48];
	setp.eq.s16 	%p172, %rs278, 0;
	setp.eq.s16 	%p173, %rs279, 0;
	min.s64 	%rd297, %rd296, %rd295;
	selp.b64 	%rd298, %rd295, %rd297, %p173;
	selp.b64 	%rd299, %rd296, %rd298, %p172;
	selp.b16 	%rs280, %rs277, 1, %p173;
	selp.b16 	%rs281, %rs279, %rs280, %p172;
	and.b16  	%rs282, %rs281, 255;
	ld.shared.u8 	%rs283, [_ZZN3cub18CUB_300001_SM_10006detail6reduce28DeviceReduceSingleTileKernelINS2_10policy_hubIN4cuda3std3__45tupleIJblEEEyN6thrust24THRUST_300001_SM_1000_NS8cuda_cub9__find_if7functorIS9_EEE10Policy1000EPS9_SI_iSF_S9_S9_NS7_10__identityEEEvT0_T1_T2_T3_T4_T6_E12temp_storage+56];
	ld.shared.u64 	%rd300, [_ZZN3cub18CUB_300001_SM_10006detail6reduce28DeviceReduceSingleTileKernelINS2_10policy_hubIN4cuda3std3__45tupleIJblEEEyN6thrust24THRUST_300001_SM_1000_NS8cuda_cub9__find_if7functorIS9_EEE10Policy1000EPS9_SI_iSF_S9_S9_NS7_10__identityEEEvT0_T1_T2_T3_T4_T6_E12temp_storage+64];
	setp.eq.s16 	%p174, %rs282, 0;
	setp.eq.s16 	%p175, %rs283, 0;
	min.s64 	%rd301, %rd300, %rd299;
	selp.b16 	%rs284, %rs281, 1, %p175;
	selp.b16 	%rs285, %rs283, %rs284, %p174;
	and.b16  	%rs286, %rs285, 255;
	selp.b64 	%rd302, %rd299, %rd301, %p175;
	selp.b64 	%rd303, %rd300, %rd302, %p174;
	ld.shared.u8 	%rs287, [_ZZN3cub18CUB_300001_SM_10006detail6reduce28DeviceReduceSingleTileKernelINS2_10policy_hubIN4cuda3std3__45tupleIJblEEEyN6thrust24THRUST_300001_SM_1000_NS8cuda_cub9__find_if7functorIS9_EEE10Policy1000EPS9_SI_iSF_S9_S9_NS7_10__identityEEEvT0_T1_T2_T3_T4_T6_E12temp_storage+72];
	ld.shared.u64 	%rd304, [_ZZN3cub18CUB_300001_SM_10006detail6reduce28DeviceReduceSingleTileKernelINS2_10policy_hubIN4cuda3std3__45tupleIJblEEEyN6thrust24THRUST_300001_SM_1000_NS8cuda_cub9__find_if7functorIS9_EEE10Policy1000EPS9_SI_iSF_S9_S9_NS7_10__identityEEEvT0_T1_T2_T3_T4_T6_E12temp_storage+80];
	setp.eq.s16 	%p176, %rs286, 0;
	setp.eq.s16 	%p177, %rs287, 0;
	min.s64 	%rd305, %rd304, %rd303;
	selp.b16 	%rs288, %rs285, 1, %p177;
	selp.b16 	%rs289, %rs287, %rs288, %p176;
	and.b16  	%rs290, %rs289, 255;
	selp.b64 	%rd306, %rd303, %rd305, %p177;
	selp.b64 	%rd307, %rd304, %rd306, %p176;
	ld.shared.u8 	%rs291, [_ZZN3cub18CUB_300001_SM_10006detail6reduce28DeviceReduceSingleTileKernelINS2_10policy_hubIN4cuda3std3__45tupleIJblEEEyN6thrust24THRUST_300001_SM_1000_NS8cuda_cub9__find_if7functorIS9_EEE10Policy1000EPS9_SI_iSF_S9_S9_NS7_10__identityEEEvT0_T1_T2_T3_T4_T6_E12temp_storage+88];
	ld.shared.u64 	%rd308, [_ZZN3cub18CUB_300001_SM_10006detail6reduce28DeviceReduceSingleTileKernelINS2_10policy_hubIN4cuda3std3__45tupleIJblEEEyN6thrust24THRUST_300001_SM_1000_NS8cuda_cub9__find_if7functorIS9_EEE10Policy1000EPS9_SI_iSF_S9_S9_NS7_10__identityEEEvT0_T1_T2_T3_T4_T6_E12temp_storage+96];
	setp.eq.s16 	%p178, %rs290, 0;
	setp.eq.s16 	%p179, %rs291, 0;
	min.s64 	%rd309, %rd308, %rd307;
	selp.b16 	%rs292, %rs289, 1, %p179;
	selp.b16 	%rs293, %rs291, %rs292, %p178;
	and.b16  	%rs294, %rs293, 255;
	selp.b64 	%rd310, %rd307, %rd309, %p179;
	selp.b64 	%rd311, %rd308, %rd310, %p178;
	ld.shared.u8 	%rs295, [_ZZN3cub18CUB_300001_SM_10006detail6reduce28DeviceReduceSingleTileKernelINS2_10policy_hubIN4cuda3std3__45tupleIJblEEEyN6thrust24THRUST_300001_SM_1000_NS8cuda_cub9__find_if7functorIS9_EEE10Policy1000EPS9_SI_iSF_S9_S9_NS7_10__identityEEEvT0_T1_T2_T3_T4_T6_E12temp_storage+104];
	ld.shared.u64 	%rd312, [_ZZN3cub18CUB_300001_SM_10006detail6reduce28DeviceReduceSingleTileKernelINS2_10policy_hubIN4cuda3std3__45tupleIJblEEEyN6thrust24THRUST_300001_SM_1000_NS8cuda_cub9__find_if7functorIS9_EEE10Policy1000EPS9_SI_iSF_S9_S9_NS7_10__identityEEEvT0_T1_T2_T3_T4_T6_E12temp_storage+112];
	setp.eq.s16 	%p180, %rs294, 0;
	setp.eq.s16 	%p181, %rs295, 0;
	min.s64 	%rd313, %rd312, %rd311;
	selp.b16 	%rs296, %rs293, 1, %p181;
	selp.b16 	%rs297, %rs295, %rs296, %p180;
	and.b16  	%rs298, %rs297, 255;
	selp.b64 	%rd314, %rd311, %rd313, %p181;
	selp.b64 	%rd315, %rd312, %rd314, %p180;
	ld.shared.u8 	%rs299, [_ZZN3cub18CUB_300001_SM_10006detail6reduce28DeviceReduceSingleTileKernelINS2_10policy_hubIN4cuda3std3__45tupleIJblEEEyN6thrust24THRUST_300001_SM_1000_NS8cuda_cub9__find_if7functorIS9_EEE10Policy1000EPS9_SI_iSF_S9_S9_NS7_10__identityEEEvT0_T1_T2_T3_T4_T6_E12temp_storage+120];
	ld.shared.u64 	%rd316, [_ZZN3cub18CUB_300001_SM_10006detail6reduce28DeviceReduceSingleTileKernelINS2_10policy_hubIN4cuda3std3__45tupleIJblEEEyN6thrust24THRUST_300001_SM_1000_NS8cuda_cub9__find_if7functorIS9_EEE10Policy1000EPS9_SI_iSF_S9_S9_NS7_10__identityEEEvT0_T1_T2_T3_T4_T6_E12temp_storage+128];
	setp.eq.s16 	%p182, %rs298, 0;
	setp.eq.s16 	%p183, %rs299, 0;
	min.s64 	%rd317, %rd316, %rd315;
	selp.b16 	%rs300, %rs297, 1, %p183;
	selp.b16 	%rs311, %rs299, %rs300, %p182;
	selp.b64 	%rd318, %rd315, %rd317, %p183;
	selp.b64 	%rd329, %rd316, %rd318, %p182;
	bra.uni 	$L__BB6_110;
$L__BB6_37:
	// begin inline asm
	mov.u32 %r163, %laneid;
	// end inline asm
	and.b32  	%r184, %r1, 992;
	add.s32 	%r185, %r184, 32;
	setp.gt.s32 	%p94, %r185, %r38;
	not.b32 	%r186, %r184;
	add.s32 	%r187, %r38, %r186;
	selp.b32 	%r182, %r187, 31, %p94;
	cvt.u32.u16 	%r188, %rs311;
	and.b32  	%r165, %r188, 255;
	mov.b32 	%r181, 1;
	mov.b32 	%r183, -1;
	// begin inline asm
	shfl.sync.down.b32 %r164, %r165, %r181, %r182, %r183;
	// end inline asm
	// begin inline asm
	shfl.sync.down.b32 %r169, %r170, %r181, %r182, %r183;
	// end inline asm
	mov.b64 	{%r175, %r180}, %rd329;
	// begin inline asm
	shfl.sync.down.b32 %r174, %r175, %r181, %r182, %r183;
	// end inline asm
	// begin inline asm
	shfl.sync.down.b32 %r179, %r180, %r181, %r182, %r183;
	// end inline asm
	mov.b64 	%rd35, {%r174, %r179};
	cvt.u16.u32 	%rs26, %r164;
	setp.ge.s32 	%p95, %r163, %r182;
	@%p95 bra 	$L__BB6_41;
	and.b16  	%rs213, %rs311, 255;
	setp.eq.s16 	%p96, %rs213, 0;
	and.b16  	%rs214, %rs26, 255;
	setp.eq.s16 	%p97, %rs214, 0;
	or.pred  	%p98, %p96, %p97;
	@%p98 bra 	$L__BB6_40;
	min.s64 	%rd329, %rd35, %rd329;
	mov.b16 	%rs311, 1;
	bra.uni 	$L__BB6_41;
$L__BB6_40:
	setp.eq.s16 	%p99, %rs213, 0;
	selp.b16 	%rs311, %rs26, %rs311, %p99;
	selp.b64 	%rd329, %rd35, %rd329, %p99;
$L__BB6_41:
	cvt.u32.u16 	%r209, %rs311;
	and.b32  	%r190, %r209, 255;
	mov.b32 	%r206, 2;
	mov.b32 	%r208, -1;
	// begin inline asm
	shfl.sync.down.b32 %r189, %r190, %r206, %r182, %r208;
	// end inline asm
	// begin inline asm
	shfl.sync.down.b32 %r194, %r195, %r206, %r182, %r208;
	// end inline asm
	mov.b64 	{%r200, %r205}, %rd329;
	// begin inline asm
	shfl.sync.down.b32 %r199, %r200, %r206, %r182, %r208;
	// end inline asm
	// begin inline asm
	shfl.sync.down.b32 %r204, %r205, %r206, %r182, %r208;
	// end inline asm
	mov.b64 	%rd39, {%r199, %r204};
	cvt.u16.u32 	%rs29, %r189;
	add.s32 	%r210, %r163, 2;
	setp.gt.s32 	%p100, %r210, %r182;
	@%p100 bra 	$L__BB6_45;
	and.b16  	%rs217, %rs311, 255;
	setp.eq.s16 	%p101, %rs217, 0;
	and.b16  	%rs218, %rs29, 255;
	setp.eq.s16 	%p102, %rs218, 0;
	or.pred  	%p103, %p101, %p102;
	@%p103 bra 	$L__BB6_44;
	min.s64 	%rd329, %rd39, %rd329;
	mov.b16 	%rs311, 1;
	bra.uni 	$L__BB6_45;
$L__BB6_44:
	setp.eq.s16 	%p104, %rs217, 0;
	selp.b16 	%rs311, %rs29, %rs311, %p104;
	selp.b64 	%rd329, %rd39, %rd329, %p104;
$L__BB6_45:
	cvt.u32.u16 	%r231, %rs311;
	and.b32  	%r212, %r231, 255;
	mov.b32 	%r228, 4;
	mov.b32 	%r230, -1;
	// begin inline asm
	shfl.sync.down.b32 %r211, %r212, %r228, %r182, %r230;
	// end inline asm
	// begin inline asm
	shfl.sync.down.b32 %r216, %r217, %r228, %r182, %r230;
	// end inline asm
	mov.b64 	{%r222, %r227}, %rd329;
	// begin inline asm
	shfl.sync.down.b32 %r221, %r222, %r228, %r182, %r230;
	// end inline asm
	// begin inline asm
	shfl.sync.down.b32 %r226, %r227, %r228, %r182, %r230;
	// end inline asm
	mov.b64 	%rd43, {%r221, %r226};
	cvt.u16.u32 	%rs32, %r211;
	add.s32 	%r232, %r163, 4;
	setp.gt.s32 	%p105, %r232, %r182;
	@%p105 bra 	$L__BB6_49;
	and.b16  	%rs221, %rs311, 255;
	setp.eq.s16 	%p106, %rs221, 0;
	and.b16  	%rs222, %rs32, 255;
	setp.eq.s16 	%p107, %rs222, 0;
	or.pred  	%p108, %p106, %p107;
	@%p108 bra 	$L__BB6_48;
	min.s64 	%rd329, %rd43, %rd329;
	mov.b16 	%rs311, 1;
	bra.uni 	$L__BB6_49;
$L__BB6_48:
	setp.eq.s16 	%p109, %rs221, 0;
	selp.b16 	%rs311, %rs32, %rs311, %p109;
	selp.b64 	%rd329, %rd43, %rd329, %p109;
$L__BB6_49:
	cvt.u32.u16 	%r253, %rs311;
	and.b32  	%r234, %r253, 255;
	mov.b32 	%r250, 8;
	mov.b32 	%r252, -1;
	// begin inline asm
	shfl.sync.down.b32 %r233, %r234, %r250, %r182, %r252;
	// end inline asm
	// begin inline asm
	shfl.sync.down.b32 %r238, %r239, %r250, %r182, %r252;
	// end inline asm
	mov.b64 	{%r244, %r249}, %rd329;
	// begin inline asm
	shfl.sync.down.b32 %r243, %r244, %r250, %r182, %r252;
	// end inline asm
	// begin inline asm
	shfl.sync.down.b32 %r248, %r249, %r250, %r182, %r252;
	// end inline asm
	mov.b64 	%rd47, {%r243, %r248};
	cvt.u16.u32 	%rs35, %r233;
	add.s32 	%r254, %r163, 8;
	setp.gt.s32 	%p110, %r254, %r182;
	@%p110 bra 	$L__BB6_53;
	and.b16  	%rs225, %rs311, 255;
	setp.eq.s16 	%p111, %rs225, 0;
	and.b16  	%rs226, %rs35, 255;
	setp.eq.s16 	%p112, %rs226, 0;
	or.pred  	%p113, %p111, %p112;
	@%p113 bra 	$L__BB6_52;
	min.s64 	%rd329, %rd47, %rd329;
	mov.b16 	%rs311, 1;
	bra.uni 	$L__BB6_53;
$L__BB6_52:
	setp.eq.s16 	%p114, %rs225, 0;
	selp.b16 	%rs311, %rs35, %rs311, %p114;
	selp.b64 	%rd329, %rd47, %rd329, %p114;
$L__BB6_53:
	cvt.u32.u16 	%r275, %rs311;
	and.b32  	%r256, %r275, 255;
	mov.b32 	%r272, 16;
	mov.b32 	%r274, -1;
	// begin inline asm
	shfl.sync.down.b32 %r255, %r256, %r272, %r182, %r274;
	// end inline asm
	// begin inline asm
	shfl.sync.down.b32 %r260, %r261, %r272, %r182, %r274;
	// end inline asm
	mov.b64 	{%r266, %r271}, %rd329;
	// begin inline asm
	shfl.sync.down.b32 %r265, %r266, %r272, %r182, %r274;
	// end inline asm
	// begin inline asm
	shfl.sync.down.b32 %r270, %r271, %r272, %r182, %r274;
	// end inline asm
	mov.b64 	%rd51, {%r265, %r270};
	cvt.u16.u32 	%rs38, %r255;
	add.s32 	%r276, %r163, 16;
	setp.gt.s32 	%p115, %r276, %r182;
	@%p115 bra 	$L__BB6_57;
	and.b16  	%rs229, %rs311, 255;
	setp.eq.s16 	%p116, %rs229, 0;
	and.b16  	%rs230, %rs38, 255;
	setp.eq.s16 	%p117, %rs230, 0;
	or.pred  	%p118, %p116, %p117;
	@%p118 bra 	$L__BB6_56;
	min.s64 	%rd329, %rd51, %rd329;
	mov.b16 	%rs311, 1;
	bra.uni 	$L__BB6_57;
$L__BB6_56:
	setp.eq.s16 	%p119, %rs229, 0;
	selp.b16 	%rs311, %rs38, %rs311, %p119;
	selp.b64 	%rd329, %rd51, %rd329, %p119;
$L__BB6_57:
	setp.ne.s32 	%p120, %r163, 0;
	@%p120 bra 	$L__BB6_59;
	shr.u32 	%r277, %r1, 1;
	and.b32  	%r278, %r277, 496;
	mov.u32 	%r279, _ZZN3cub18CUB_300001_SM_10006detail6reduce28DeviceReduceSingleTileKernelINS2_10policy_hubIN4cuda3std3__45tupleIJblEEEyN6thrust24THRUST_300001_SM_1000_NS8cuda_cub9__find_if7functorIS9_EEE10Policy1000EPS9_SI_iSF_S9_S9_NS7_10__identityEEEvT0_T1_T2_T3_T4_T6_E12temp_storage;
	add.s32 	%r280, %r279, %r278;
	st.shared.u8 	[%r280+8], %rs311;
	st.shared.u64 	[%r280+16], %rd329;
$L__BB6_59:
	bar.sync 	0;
	setp.ne.s32 	%p121, %r1, 0;
	@%p121 bra 	$L__BB6_110;
	setp.lt.s32 	%p122, %r38, 33;
	@%p122 bra 	$L__BB6_62;
	ld.shared.u8 	%rs233, [_ZZN3cub18CUB_300001_SM_10006detail6reduce28DeviceReduceSingleTileKernelINS2_10policy_hubIN4cuda3std3__45tupleIJblEEEyN6thrust24THRUST_300001_SM_1000_NS8cuda_cub9__find_if7functorIS9_EEE10Policy1000EPS9_SI_iSF_S9_S9_NS7_10__identityEEEvT0_T1_T2_T3_T4_T6_E12temp_storage+24];
	ld.shared.u64 	%rd271, [_ZZN3cub18CUB_300001_SM_10006detail6reduce28DeviceReduceSingleTileKernelINS2_10policy_hubIN4cuda3std3__45tupleIJblEEEyN6thrust24THRUST_300001_SM_1000_NS8cuda_cub9__find_if7functorIS9_EEE10Policy1000EPS9_SI_iSF_S9_S9_NS7_10__identityEEEvT0_T1_T2_T3_T4_T6_E12temp_storage+32];
	and.b16  	%rs234, %rs311, 255;
	setp.eq.s16 	%p123, %rs234, 0;
	setp.eq.s16 	%p124, %rs233, 0;
	min.s64 	%rd272, %rd271, %rd329;
	selp.b16 	%rs235, %rs311, 1, %p124;
	selp.b16 	%rs311, %rs233, %rs235, %p123;
	selp.b64 	%rd273, %rd329, %rd272, %p124;
	selp.b64 	%rd329, %rd271, %rd273, %p123;
$L__BB6_62:
	setp.lt.s32 	%p125, %r38, 65;
	@%p125 bra 	$L__BB6_64;
	ld.shared.u8 	%rs236, [_ZZN3cub18CUB_300001_SM_10006detail6reduce28DeviceReduceSingleTileKernelINS2_10policy_hubIN4cuda3std3__45tupleIJblEEEyN6thrust24THRUST_300001_SM_1000_NS8cuda_cub9__find_if7functorIS9_EEE10Policy1000EPS9_SI_iSF_S9_S9_NS7_10__identityEEEvT0_T1_T2_T3_T4_T6_E12temp_storage+40];
	ld.shared.u64 	%rd274, [_ZZN3cub18CUB_300001_SM_10006detail6reduce28DeviceReduceSingleTileKernelINS2_10policy_hubIN4cuda3std3__45tupleIJblEEEyN6thrust24THRUST_300001_SM_1000_NS8cuda_cub9__find_if7functorIS9_EEE10Policy1000EPS9_SI_iSF_S9_S9_NS7_10__identityEEEvT0_T1_T2_T3_T4_T6_E12temp_storage+48];
	and.b16  	%rs237, %rs311, 255;
	setp.eq.s16 	%p126, %rs237, 0;
	setp.eq.s16 	%p127, %rs236, 0;
	min.s64 	%rd275, %rd274, %rd329;
	selp.b16 	%rs238, %rs311, 1, %p127;
	selp.b16 	%rs311, %rs236, %rs238, %p126;
	selp.b64 	%rd276, %rd329, %rd275, %p127;
	selp.b64 	%rd329, %rd274, %rd276, %p126;
$L__BB6_64:
	setp.lt.s32 	%p128, %r38, 97;
	@%p128 bra 	$L__BB6_66;
	ld.shared.u8 	%rs239, [_ZZN3cub18CUB_300001_SM_10006detail6reduce28DeviceReduceSingleTileKernelINS2_10policy_hubIN4cuda3std3__45tupleIJblEEEyN6thrust24THRUST_300001_SM_1000_NS8cuda_cub9__find_if7functorIS9_EEE10Policy1000EPS9_SI_iSF_S9_S9_NS7_10__identityEEEvT0_T1_T2_T3_T4_T6_E12temp_storage+56];
	ld.shared.u64 	%rd277, [_ZZN3cub18CUB_300001_SM_10006detail6reduce28DeviceReduceSingleTileKernelINS2_10policy_hubIN4cuda3std3__45tupleIJblEEEyN6thrust24THRUST_300001_SM_1000_NS8cuda_cub9__find_if7functorIS9_EEE10Policy1000EPS9_SI_iSF_S9_S9_NS7_10__identityEEEvT0_T1_T2_T3_T4_T6_E12temp_storage+64];
	and.b16  	%rs240, %rs311, 255;
	setp.eq.s16 	%p129, %rs240, 0;
	setp.eq.s16 	%p130, %rs239, 0;
	min.s64 	%rd278, %rd277, %rd329;
	selp.b16 	%rs241, %rs311, 1, %p130;
	selp.b16 	%rs311, %rs239, %rs241, %p129;
	selp.b64 	%rd279, %rd329, %rd278, %p130;
	selp.b64 	%rd329, %rd277, %rd279, %p129;
$L__BB6_66:
	setp.lt.s32 	%p131, %r38, 129;
	@%p131 bra 	$L__BB6_68;
	ld.shared.u8 	%rs242, [_ZZN3cub18CUB_300001_SM_10006detail6reduce28DeviceReduceSingleTileKernelINS2_10policy_hubIN4cuda3std3__45tupleIJblEEEyN6thrust24THRUST_300001_SM_1000_NS8cuda_cub9__find_if7functorIS9_EEE10Policy1000EPS9_SI_iSF_S9_S9_NS7_10__identityEEEvT0_T1_T2_T3_T4_T6_E12temp_storage+72];
	ld.shared.u64 	%rd280, [_ZZN3cub18CUB_300001_SM_10006detail6reduce28DeviceReduceSingleTileKernelINS2_10policy_hubIN4cuda3std3__45tupleIJblEEEyN6thrust24THRUST_300001_SM_1000_NS8cuda_cub9__find_if7functorIS9_EEE10Policy1000EPS9_SI_iSF_S9_S9_NS7_10__identityEEEvT0_T1_T2_T3_T4_T6_E12temp_storage+80];
	and.b16  	%rs243, %rs311, 255;
	setp.eq.s16 	%p132, %rs243, 0;
	setp.eq.s16 	%p133, %rs242, 0;
	min.s64 	%rd281, %rd280, %rd329;
	selp.b16 	%rs244, %rs311, 1, %p133;
	selp.b16 	%rs311, %rs242, %rs244, %p132;
	selp.b64 	%rd282, %rd329, %rd281, %p133;
	selp.b64 	%rd329, %rd280, %rd282, %p132;
$L__BB6_68:
	setp.lt.s32 	%p134, %r38, 161;
	@%p134 bra 	$L__BB6_70;
	ld.shared.u8 	%rs245, [_ZZN3cub18CUB_300001_SM_10006detail6reduce28DeviceReduceSingleTileKernelINS2_10policy_hubIN4cuda3std3__45tupleIJblEEEyN6thrust24THRUST_300001_SM_1000_NS8cuda_cub9__find_if7functorIS9_EEE10Policy1000EPS9_SI_iSF_S9_S9_NS7_10__identityEEEvT0_T1_T2_T3_T4_T6_E12temp_storage+88];
	ld.shared.u64 	%rd283, [_ZZN3cub18CUB_300001_SM_10006detail6reduce28DeviceReduceSingleTileKernelINS2_10policy_hubIN4cuda3std3__45tupleIJblEEEyN6thrust24THRUST_300001_SM_1000_NS8cuda_cub9__find_if7functorIS9_EEE10Policy1000EPS9_SI_iSF_S9_S9_NS7_10__identityEEEvT0_T1_T2_T3_T4_T6_E12temp_storage+96];
	and.b16  	%rs246, %rs311, 255;
	setp.eq.s16 	%p135, %rs246, 0;
	setp.eq.s16 	%p136, %rs245, 0;
	min.s64 	%rd284, %rd283, %rd329;
	selp.b16 	%rs247, %rs311, 1, %p136;
	selp.b16 	%rs311, %rs245, %rs247, %p135;
	selp.b64 	%rd285, %rd329, %rd284, %p136;
	selp.b64 	%rd329, %rd283, %rd285, %p135;
$L__BB6_70:
	setp.lt.s32 	%p137, %r38, 193;
	@%p137 bra 	$L__BB6_72;
	ld.shared.u8 	%rs248, [_ZZN3cub18CUB_300001_SM_10006detail6reduce28DeviceReduceSingleTileKernelINS2_10policy_hubIN4cuda3std3__45tupleIJblEEEyN6thrust24THRUST_300001_SM_1000_NS8cuda_cub9__find_if7functorIS9_EEE10Policy1000EPS9_SI_iSF_S9_S9_NS7_10__identityEEEvT0_T1_T2_T3_T4_T6_E12temp_storage+104];
	ld.shared.u64 	%rd286, [_ZZN3cub18CUB_300001_SM_10006detail6reduce28DeviceReduceSingleTileKernelINS2_10policy_hubIN4cuda3std3__45tupleIJblEEEyN6thrust24THRUST_300001_SM_1000_NS8cuda_cub9__find_if7functorIS9_EEE10Policy1000EPS9_SI_iSF_S9_S9_NS7_10__identityEEEvT0_T1_T2_T3_T4_T6_E12temp_storage+112];
	and.b16  	%rs249, %rs311, 255;
	setp.eq.s16 	%p138, %rs249, 0;
	setp.eq.s16 	%p139, %rs248, 0;
	min.s64 	%rd287, %rd286, %rd329;
	selp.b16 	%rs250, %rs311, 1, %p139;
	selp.b16 	%rs311, %rs248, %rs250, %p138;
	selp.b64 	%rd288, %rd329, %rd287, %p139;
	selp.b64 	%rd329, %rd286, %rd288, %p138;
$L__BB6_72:
	setp.lt.s32 	%p140, %r38, 225;
	@%p140 bra 	$L__BB6_110;
	ld.shared.u8 	%rs251, [_ZZN3cub18CUB_300001_SM_10006detail6reduce28DeviceReduceSingleTileKernelINS2_10policy_hubIN4cuda3std3__45tupleIJblEEEyN6thrust24THRUST_300001_SM_1000_NS8cuda_cub9__find_if7functorIS9_EEE10Policy1000EPS9_SI_iSF_S9_S9_NS7_10__identityEEEvT0_T1_T2_T3_T4_T6_E12temp_storage+120];
	ld.shared.u64 	%rd289, [_ZZN3cub18CUB_300001_SM_10006detail6reduce28DeviceReduceSingleTileKernelINS2_10policy_hubIN4cuda3std3__45tupleIJblEEEyN6thrust24THRUST_300001_SM_1000_NS8cuda_cub9__find_if7functorIS9_EEE10Policy1000EPS9_SI_iSF_S9_S9_NS7_10__identityEEEvT0_T1_T2_T3_T4_T6_E12temp_storage+128];
	and.b16  	%rs252, %rs311, 255;
	setp.eq.s16 	%p141, %rs252, 0;
	setp.eq.s16 	%p142, %rs251, 0;
	min.s64 	%rd290, %rd289, %rd329;
	selp.b16 	%rs253, %rs311, 1, %p142;
	selp.b16 	%rs311, %rs251, %rs253, %p141;
	selp.b64 	%rd291, %rd329, %rd290, %p142;
	selp.b64 	%rd329, %rd289, %rd291, %p141;
	bra.uni 	$L__BB6_110;
$L__BB6_74:
	mov.u32 	%r16, %tid.x;
	mul.wide.u32 	%rd124, %r16, 16;
	add.s64 	%rd109, %rd105, %rd124;
	// begin inline asm
	ld.global.nc.u64 %rd108, [%rd109];
	// end inline asm
	add.s64 	%rd111, %rd109, 8;
	// begin inline asm
	ld.global.nc.u64 %rd110, [%rd111];
	// end inline asm
	cvt.u16.u64 	%rs83, %rd108;
	and.b16  	%rs84, %rs83, 255;
	add.s64 	%rd113, %rd109, 4096;
	// begin inline asm
	ld.global.nc.u64 %rd112, [%rd113];
	// end inline asm
	add.s64 	%rd115, %rd109, 4104;
	// begin inline asm
	ld.global.nc.u64 %rd114, [%rd115];
	// end inline asm
	cvt.u16.u64 	%rs85, %rd112;
	and.b16  	%rs86, %rs85, 255;
	add.s64 	%rd117, %rd109, 8192;
	// begin inline asm
	ld.global.nc.u64 %rd116, [%rd117];
	// end inline asm
	add.s64 	%rd119, %rd109, 8200;
	// begin inline asm
	ld.global.nc.u64 %rd118, [%rd119];
	// end inline asm
	cvt.u16.u64 	%rs87, %rd116;
	and.b16  	%rs88, %rs87, 255;
	add.s64 	%rd121, %rd109, 12288;
	// begin inline asm
	ld.global.nc.u64 %rd120, [%rd121];
	// end inline asm
	add.s64 	%rd123, %rd109, 12296;
	// begin inline asm
	ld.global.nc.u64 %rd122, [%rd123];
	// end inline asm
	cvt.u16.u64 	%rs89, %rd120;
	and.b16  	%rs90, %rs89, 255;
	setp.eq.s16 	%p3, %rs84, 0;
	setp.eq.s16 	%p4, %rs86, 0;
	min.s64 	%rd125, %rd114, %rd110;
	selp.b16 	%rs91, %rs83, 1, %p4;
	selp.b64 	%rd126, %rd110, %rd125, %p4;
	selp.b16 	%rs92, %rs85, %rs91, %p3;
	and.b16  	%rs93, %rs92, 255;
	selp.b64 	%rd127, %rd114, %rd126, %p3;
	setp.eq.s16 	%p5, %rs93, 0;
	setp.eq.s16 	%p6, %rs88, 0;
	min.s64 	%rd128, %rd118, %rd127;
	selp.b16 	%rs94, %rs92, 1, %p6;
	selp.b64 	%rd129, %rd127, %rd128, %p6;
	selp.b16 	%rs95, %rs87, %rs94, %p5;
	and.b16  	%rs96, %rs95, 255;
	selp.b64 	%rd130, %rd118, %rd129, %p5;
	setp.eq.s16 	%p7, %rs96, 0;
	setp.eq.s16 	%p8, %rs90, 0;
	min.s64 	%rd131, %rd122, %rd130;
	selp.b16 	%rs97, %rs95, 1, %p8;
	selp.b64 	%rd132, %rd130, %rd131, %p8;
	selp.b16 	%rs311, %rs89, %rs97, %p7;
	selp.b64 	%rd329, %rd122, %rd132, %p7;
	setp.lt.u32 	%p9, %r38, 2048;
	mov.b32 	%r399, 1024;
	@%p9 bra 	$L__BB6_78;
	add.s32 	%r17, %r38, -1024;
	mov.b32 	%r399, 1024;
$L__BB6_76:
	mul.wide.s32 	%rd149, %r399, 16;
	add.s64 	%rd134, %rd109, %rd149;
	// begin inline asm
	ld.global.nc.u64 %rd133, [%rd134];
	// end inline asm
	add.s64 	%rd136, %rd134, 8;
	// begin inline asm
	ld.global.nc.u64 %rd135, [%rd136];
	// end inline asm
	cvt.u16.u64 	%rs98, %rd133;
	and.b16  	%rs99, %rs98, 255;
	add.s64 	%rd138, %rd134, 4096;
	// begin inline asm
	ld.global.nc.u64 %rd137, [%rd138];
	// end inline asm
	add.s64 	%rd140, %rd134, 4104;
	// begin inline asm
	ld.global.nc.u64 %rd139, [%rd140];
	// end inline asm
	cvt.u16.u64 	%rs100, %rd137;
	and.b16  	%rs101, %rs100, 255;
	add.s64 	%rd142, %rd134, 8192;
	// begin inline asm
	ld.global.nc.u64 %rd141, [%rd142];
	// end inline asm
	add.s64 	%rd144, %rd134, 8200;
	// begin inline asm
	ld.global.nc.u64 %rd143, [%rd144];
	// end inline asm
	cvt.u16.u64 	%rs102, %rd141;
	and.b16  	%rs103, %rs102, 255;
	add.s64 	%rd146, %rd134, 12288;
	// begin inline asm
	ld.global.nc.u64 %rd145, [%rd146];
	// end inline asm
	add.s64 	%rd148, %rd134, 12296;
	// begin inline asm
	ld.global.nc.u64 %rd147, [%rd148];
	// end inline asm
	cvt.u16.u64 	%rs104, %rd145;
	and.b16  	%rs105, %rs104, 255;
	and.b16  	%rs106, %rs311, 255;
	setp.eq.s16 	%p10, %rs106, 0;
	setp.eq.s16 	%p11, %rs99, 0;
	min.s64 	%rd150, %rd135, %rd329;
	selp.b16 	%rs107, %rs311, 1, %p11;
	selp.b64 	%rd151, %rd329, %rd150, %p11;
	selp.b16 	%rs108, %rs98, %rs107, %p10;
	and.b16  	%rs109, %rs108, 255;
	selp.b64 	%rd152, %rd135, %rd151, %p10;
	setp.eq.s16 	%p12, %rs109, 0;
	setp.eq.s16 	%p13, %rs101, 0;
	min.s64 	%rd153, %rd139, %rd152;
	selp.b16 	%rs110, %rs108, 1, %p13;
	selp.b64 	%rd154, %rd152, %rd153, %p13;
	selp.b16 	%rs111, %rs100, %rs110, %p12;
	and.b16  	%rs112, %rs111, 255;
	selp.b64 	%rd155, %rd139, %rd154, %p12;
	setp.eq.s16 	%p14, %rs112, 0;
	setp.eq.s16 	%p15, %rs103, 0;
	min.s64 	%rd156, %rd143, %rd155;
	selp.b16 	%rs113, %rs111, 1, %p15;
	selp.b64 	%rd157, %rd155, %rd156, %p15;
	selp.b16 	%rs114, %rs102, %rs113, %p14;
	and.b16  	%rs115, %rs114, 255;
	selp.b64 	%rd158, %rd143, %rd157, %p14;
	setp.eq.s16 	%p16, %rs115, 0;
	setp.eq.s16 	%p17, %rs105, 0;
	min.s64 	%rd159, %rd147, %rd158;
	selp.b16 	%rs116, %rs114, 1, %p17;
	selp.b64 	%rd160, %rd158, %rd159, %p17;
	selp.b16 	%rs311, %rs104, %rs116, %p16;
	selp.b64 	%rd329, %rd147, %rd160, %p16;
	sub.s32 	%r41, %r38, %r399;
	setp.lt.s32 	%p18, %r41, 1024;
	@%p18 bra 	$L__BB6_86;
	add.s32 	%r399, %r399, 1024;
	setp.le.s32 	%p19, %r399, %r17;
	@%p19 bra 	$L__BB6_76;
$L__BB6_78:
	setp.le.s32 	%p20, %r38, %r399;
	@%p20 bra 	$L__BB6_86;
	sub.s32 	%r21, %r38, %r399;
	setp.ge.s32 	%p21, %r16, %r21;
	@%p21 bra 	$L__BB6_86;
	not.b32 	%r42, %r16;
	add.s32 	%r43, %r38, %r42;
	sub.s32 	%r22, %r43, %r399;
	and.b32  	%r44, %r22, 768;
	setp.eq.s32 	%p22, %r44, 768;
	mov.u32 	%r403, %r16;
	@%p22 bra 	$L__BB6_83;
	add.s32 	%r401, %r16, %r399;
	shr.u32 	%r45, %r22, 8;
	add.s32 	%r46, %r45, 1;
	and.b32  	%r47, %r46, 3;
	neg.s32 	%r400, %r47;
	mov.u32 	%r403, %r16;
$L__BB6_82:
	.pragma "nounroll";
	mul.wide.u32 	%rd166, %r401, 16;
	add.s64 	%rd163, %rd105, %rd166;
	// begin inline asm
	ld.global.nc.u64 %rd162, [%rd163];
	// end inline asm
	add.s64 	%rd165, %rd163, 8;
	// begin inline asm
	ld.global.nc.u64 %rd164, [%rd165];
	// end inline asm
	cvt.u16.u64 	%rs118, %rd162;
	and.b16  	%rs119, %rs118, 255;
	and.b16  	%rs120, %rs311, 255;
	setp.eq.s16 	%p23, %rs120, 0;
	setp.eq.s16 	%p24, %rs119, 0;
	min.s64 	%rd167, %rd164, %rd329;
	selp.b16 	%rs121, %rs311, 1, %p24;
	selp.b16 	%rs311, %rs118, %rs121, %p23;
	selp.b64 	%rd168, %rd329, %rd167, %p24;
	selp.b64 	%rd329, %rd164, %rd168, %p23;
	add.s32 	%r403, %r403, 256;
	add.s32 	%r401, %r401, 256;
	add.s32 	%r400, %r400, 1;
	setp.ne.s32 	%p25, %r400, 0;
	@%p25 bra 	$L__BB6_82;
$L__BB6_83:
	setp.lt.u32 	%p26, %r22, 768;
	@%p26 bra 	$L__BB6_86;
	cvt.u64.u32 	%rd169, %r403;
	cvt.u64.u32 	%rd170, %r399;
	add.s64 	%rd171, %rd169, %rd170;
	shl.b64 	%rd172, %rd171, 4;
	add.s64 	%rd173, %rd172, %rd105;
	add.s64 	%rd350, %rd173, 12296;
	add.s32 	%r404, %r403, %r399;
$L__BB6_85:
	mul.wide.u32 	%rd190, %r404, 16;
	add.s64 	%rd175, %rd105, %rd190;
	// begin inline asm
	ld.global.nc.u64 %rd174, [%rd175];
	// end inline asm
	add.s64 	%rd177, %rd175, 8;
	// begin inline asm
	ld.global.nc.u64 %rd176, [%rd177];
	// end inline asm
	cvt.u16.u64 	%rs122, %rd174;
	and.b16  	%rs123, %rs122, 255;
	and.b16  	%rs124, %rs311, 255;
	setp.eq.s16 	%p27, %rs124, 0;
	setp.eq.s16 	%p28, %rs123, 0;
	min.s64 	%rd191, %rd176, %rd329;
	selp.b16 	%rs125, %rs311, 1, %p28;
	selp.b16 	%rs126, %rs122, %rs125, %p27;
	and.b16  	%rs127, %rs126, 255;
	selp.b64 	%rd192, %rd329, %rd191, %p28;
	selp.b64 	%rd193, %rd176, %rd192, %p27;
	add.s64 	%rd179, %rd350, -8200;
	// begin inline asm
	ld.global.nc.u64 %rd178, [%rd179];
	// end inline asm
	add.s64 	%rd181, %rd350, -8192;
	// begin inline asm
	ld.global.nc.u64 %rd180, [%rd181];
	// end inline asm
	cvt.u16.u64 	%rs128, %rd178;
	and.b16  	%rs129, %rs128, 255;
	setp.eq.s16 	%p29, %rs127, 0;
	setp.eq.s16 	%p30, %rs129, 0;
	min.s64 	%rd194, %rd180, %rd193;
	selp.b16 	%rs130, %rs126, 1, %p30;
	selp.b16 	%rs131, %rs128, %rs130, %p29;
	and.b16  	%rs132, %rs131, 255;
	selp.b64 	%rd195, %rd193, %rd194, %p30;
	selp.b64 	%rd196, %rd180, %rd195, %p29;
	add.s64 	%rd183, %rd350, -4104;
	// begin inline asm
	ld.global.nc.u64 %rd182, [%rd183];
	// end inline asm
	add.s64 	%rd185, %rd350, -4096;
	// begin inline asm
	ld.global.nc.u64 %rd184, [%rd185];
	// end inline asm
	cvt.u16.u64 	%rs133, %rd182;
	and.b16  	%rs134, %rs133, 255;
	setp.eq.s16 	%p31, %rs132, 0;
	setp.eq.s16 	%p32, %rs134, 0;
	min.s64 	%rd197, %rd184, %rd196;
	selp.b16 	%rs135, %rs131, 1, %p32;
	selp.b16 	%rs136, %rs133, %rs135, %p31;
	and.b16  	%rs137, %rs136, 255;
	selp.b64 	%rd198, %rd196, %rd197, %p32;
	selp.b64 	%rd199, %rd184, %rd198, %p31;
	add.s64 	%rd187, %rd350, -8;
	// begin inline asm
	ld.global.nc.u64 %rd186, [%rd187];
	// end inline asm
	// begin inline asm
	ld.global.nc.u64 %rd188, [%rd350];
	// end inline asm
	cvt.u16.u64 	%rs138, %rd186;
	and.b16  	%rs139, %rs138, 255;
	setp.eq.s16 	%p33, %rs137, 0;
	setp.eq.s16 	%p34, %rs139, 0;
	min.s64 	%rd200, %rd188, %rd199;
	selp.b16 	%rs140, %rs136, 1, %p34;
	selp.b16 	%rs311, %rs138, %rs140, %p33;
	selp.b64 	%rd201, %rd199, %rd200, %p34;
	selp.b64 	%rd329, %rd188, %rd201, %p33;
	add.s32 	%r403, %r403, 1024;
	add.s64 	%rd350, %rd350, 16384;
	add.s32 	%r404, %r404, 1024;
	setp.lt.s32 	%p35, %r403, %r21;
	@%p35 bra 	$L__BB6_85;
$L__BB6_86:
	// begin inline asm
	mov.u32 %r48, %laneid;
	// end inline asm
	cvt.u32.u16 	%r69, %rs311;
	and.b32  	%r50, %r69, 255;
	mov.b32 	%r66, 1;
	mov.b32 	%r67, 31;
	mov.b32 	%r68, -1;
	// begin inline asm
	shfl.sync.down.b32 %r49, %r50, %r66, %r67, %r68;
	// end inline asm
	// begin inline asm
	shfl.sync.down.b32 %r54, %r55, %r66, %r67, %r68;
	// end inline asm
	mov.b64 	{%r60, %r65}, %rd329;
	// begin inline asm
	shfl.sync.down.b32 %r59, %r60, %r66, %r67, %r68;
	// end inline asm
	// begin inline asm
	shfl.sync.down.b32 %r64, %r65, %r66, %r67, %r68;
	// end inline asm
	mov.b64 	%rd83, {%r59, %r64};
	cvt.u16.u32 	%rs65, %r49;
	setp.gt.s32 	%p36, %r48, 30;
	@%p36 bra 	$L__BB6_90;
	and.b16  	%rs141, %rs311, 255;
	setp.eq.s16 	%p37, %rs141, 0;
	and.b16  	%rs142, %rs65, 255;
	setp.eq.s16 	%p38, %rs142, 0;
	or.pred  	%p39, %p37, %p38;
	@%p39 bra 	$L__BB6_89;
	min.s64 	%rd329, %rd83, %rd329;
	mov.b16 	%rs311, 1;
	bra.uni 	$L__BB6_90;
$L__BB6_89:
	setp.eq.s16 	%p40, %rs141, 0;
	selp.b16 	%rs311, %rs65, %rs311, %p40;
	selp.b64 	%rd329, %rd83, %rd329, %p40;
$L__BB6_90:
	cvt.u32.u16 	%r90, %rs311;
	and.b32  	%r71, %r90, 255;
	mov.b32 	%r87, 2;
	mov.b32 	%r88, 31;
	mov.b32 	%r89, -1;
	// begin inline asm
	shfl.sync.down.b32 %r70, %r71, %r87, %r88, %r89;
	// end inline asm
	// begin inline asm
	shfl.sync.down.b32 %r75, %r76, %r87, %r88, %r89;
	// end inline asm
	mov.b64 	{%r81, %r86}, %rd329;
	// begin inline asm
	shfl.sync.down.b32 %r80, %r81, %r87, %r88, %r89;
	// end inline asm
	// begin inline asm
	shfl.sync.down.b32 %r85, %r86, %r87, %r88, %r89;
	// end inline asm
	mov.b64 	%rd87, {%r80, %r85};
	cvt.u16.u32 	%rs68, %r70;
	setp.gt.s32 	%p41, %r48, 29;
	@%p41 bra 	$L__BB6_94;
	and.b16  	%rs145, %rs311, 255;
	setp.eq.s16 	%p42, %rs145, 0;
	and.b16  	%rs146, %rs68, 255;
	setp.eq.s16 	%p43, %rs146, 0;
	or.pred  	%p44, %p42, %p43;
	@%p44 bra 	$L__BB6_93;
	min.s64 	%rd329, %rd87, %rd329;
	mov.b16 	%rs311, 1;
	bra.uni 	$L__BB6_94;
$L__BB6_93:
	setp.eq.s16 	%p45, %rs145, 0;
	selp.b16 	%rs311, %rs68, %rs311, %p45;
	selp.b64 	%rd329, %rd87, %rd329, %p45;
$L__BB6_94:
	cvt.u32.u16 	%r111, %rs311;
	and.b32  	%r92, %r111, 255;
	mov.b32 	%r108, 4;
	mov.b32 	%r109, 31;
	mov.b32 	%r110, -1;
	// begin inline asm
	shfl.sync.down.b32 %r91, %r92, %r108, %r109, %r110;
	// end inline asm
	// begin inline asm
	shfl.sync.down.b32 %r96, %r97, %r108, %r109, %r110;
	// end inline asm
	mov.b64 	{%r102, %r107}, %rd329;
	// begin inline asm
	shfl.sync.down.b32 %r101, %r102, %r108, %r109, %r110;
	// end inline asm
	// begin inline asm
	shfl.sync.down.b32 %r106, %r107, %r108, %r109, %r110;
	// end inline asm
	mov.b64 	%rd91, {%r101, %r106};
	cvt.u16.u32 	%rs71, %r91;
	setp.gt.s32 	%p46, %r48, 27;
	@%p46 bra 	$L__BB6_98;
	and.b16  	%rs149, %rs311, 255;
	setp.eq.s16 	%p47, %rs149, 0;
	and.b16  	%rs150, %rs71, 255;
	setp.eq.s16 	%p48, %rs150, 0;
	or.pred  	%p49, %p47, %p48;
	@%p49 bra 	$L__BB6_97;
	min.s64 	%rd329, %rd91, %rd329;
	mov.b16 	%rs311, 1;
	bra.uni 	$L__BB6_98;
$L__BB6_97:
	setp.eq.s16 	%p50, %rs149, 0;
	selp.b16 	%rs311, %rs71, %rs311, %p50;
	selp.b64 	%rd329, %rd91, %rd329, %p50;
$L__BB6_98:
	cvt.u32.u16 	%r132, %rs311;
	and.b32  	%r113, %r132, 255;
	mov.b32 	%r129, 8;
	mov.b32 	%r130, 31;
	mov.b32 	%r131, -1;
	// begin inline asm
	shfl.sync.down.b32 %r112, %r113, %r129, %r130, %r131;
	// end inline asm
	// begin inline asm
	shfl.sync.down.b32 %r117, %r118, %r129, %r130, %r131;
	// end inline asm
	mov.b64 	{%r123, %r128}, %rd329;
	// begin inline asm
	shfl.sync.down.b32 %r122, %r123, %r129, %r130, %r131;
	// end inline asm
	// begin inline asm
	shfl.sync.down.b32 %r127, %r128, %r129, %r130, %r131;
	// end inline asm
	mov.b64 	%rd95, {%r122, %r127};
	cvt.u16.u32 	%rs74, %r112;
	setp.gt.s32 	%p51, %r48, 23;
	@%p51 bra 	$L__BB6_102;
	and.b16  	%rs153, %rs311, 255;
	setp.eq.s16 	%p52, %rs153, 0;
	and.b16  	%rs154, %rs74, 255;
	setp.eq.s16 	%p53, %rs154, 0;
	or.pred  	%p54, %p52, %p53;
	@%p54 bra 	$L__BB6_101;
	min.s64 	%rd329, %rd95, %rd329;
	mov.b16 	%rs311, 1;
	bra.uni 	$L__BB6_102;
$L__BB6_101:
	setp.eq.s16 	%p55, %rs153, 0;
	selp.b16 	%rs311, %rs74, %rs311, %p55;
	selp.b64 	%rd329, %rd95, %rd329, %p55;
$L__BB6_102:
	cvt.u32.u16 	%r153, %rs311;
	and.b32  	%r134, %r153, 255;
	mov.b32 	%r150, 16;
	mov.b32 	%r151, 31;
	mov.b32 	%r152, -1;
	// begin inline asm
	shfl.sync.down.b32 %r133, %r134, %r150, %r151, %r152;
	// end inline asm
	// begin inline asm
	shfl.sync.down.b32 %r138, %r139, %r150, %r151, %r152;
	// end inline asm
	mov.b64 	{%r144, %r149}, %rd329;
	// begin inline asm
	shfl.sync.down.b32 %r143, %r144, %r150, %r151, %r152;
	// end inline asm
	// begin inline asm
	shfl.sync.down.b32 %r148, %r149, %r150, %r151, %r152;
	// end inline asm
	mov.b64 	%rd99, {%r143, %r148};
	cvt.u16.u32 	%rs77, %r133;
	setp.gt.s32 	%p56, %r48, 15;
	@%p56 bra 	$L__BB6_106;
	and.b16  	%rs157, %rs311, 255;
	setp.eq.s16 	%p57, %rs157, 0;
	and.b16  	%rs158, %rs77, 255;
	setp.eq.s16 	%p58, %rs158, 0;
	or.pred  	%p59, %p57, %p58;
	@%p59 bra 	$L__BB6_105;
	min.s64 	%rd329, %rd99, %rd329;
	mov.b16 	%rs311, 1;
	bra.uni 	$L__BB6_106;
$L__BB6_105:
	setp.eq.s16 	%p60, %rs157, 0;
	selp.b16 	%rs311, %rs77, %rs311, %p60;
	selp.b64 	%rd329, %rd99, %rd329, %p60;
$L__BB6_106:
	setp.ne.s32 	%p61, %r48, 0;
	@%p61 bra 	$L__BB6_108;
	shr.u32 	%r154, %r16, 1;
	and.b32  	%r155, %r154, 496;
	mov.u32 	%r156, _ZZN3cub18CUB_300001_SM_10006detail6reduce28DeviceReduceSingleTileKernelINS2_10policy_hubIN4cuda3std3__45tupleIJblEEEyN6thrust24THRUST_300001_SM_1000_NS8cuda_cub9__find_if7functorIS9_EEE10Policy1000EPS9_SI_iSF_S9_S9_NS7_10__identityEEEvT0_T1_T2_T3_T4_T6_E12temp_storage;
	add.s32 	%r157, %r156, %r155;
	st.shared.u8 	[%r157+8], %rs311;
	st.shared.u64 	[%r157+16], %rd329;
$L__BB6_108:
	bar.sync 	0;
	setp.ne.s32 	%p62, %r16, 0;
	@%p62 bra 	$L__BB6_110;
	ld.shared.u8 	%rs161, [_ZZN3cub18CUB_300001_SM_10006detail6reduce28DeviceReduceSingleTileKernelINS2_10policy_hubIN4cuda3std3__45tupleIJblEEEyN6thrust24THRUST_300001_SM_1000_NS8cuda_cub9__find_if7functorIS9_EEE10Policy1000EPS9_SI_iSF_S9_S9_NS7_10__identityEEEvT0_T1_T2_T3_T4_T6_E12temp_storage+24];
	ld.shared.u64 	%rd202, [_ZZN3cub18CUB_300001_SM_10006detail6reduce28DeviceReduceSingleTileKernelINS2_10policy_hubIN4cuda3std3__45tupleIJblEEEyN6thrust24THRUST_300001_SM_1000_NS8cuda_cub9__find_if7functorIS9_EEE10Policy1000EPS9_SI_iSF_S9_S9_NS7_10__identityEEEvT0_T1_T2_T3_T4_T6_E12temp_storage+32];
	and.b16  	%rs162, %rs311, 255;
	setp.eq.s16 	%p63, %rs162, 0;
	setp.eq.s16 	%p64, %rs161, 0;
	min.s64 	%rd203, %rd202, %rd329;
	selp.b16 	%rs163, %rs311, 1, %p64;
	selp.b16 	%rs164, %rs161, %rs163, %p63;
	and.b16  	%rs165, %rs164, 255;
	selp.b64 	%rd204, %rd329, %rd203, %p64;
	selp.b64 	%rd205, %rd202, %rd204, %p63;
	ld.shared.u8 	%rs166, [_ZZN3cub18CUB_300001_SM_10006detail6reduce28DeviceReduceSingleTileKernelINS2_10policy_hubIN4cuda3std3__45tupleIJblEEEyN6thrust24THRUST_300001_SM_1000_NS8cuda_cub9__find_if7functorIS9_EEE10Policy1000EPS9_SI_iSF_S9_S9_NS7_10__identityEEEvT0_T1_T2_T3_T4_T6_E12temp_storage+40];
	ld.shared.u64 	%rd206, [_ZZN3cub18CUB_300001_SM_10006detail6reduce28DeviceReduceSingleTileKernelINS2_10policy_hubIN4cuda3std3__45tupleIJblEEEyN6thrust24THRUST_300001_SM_1000_NS8cuda_cub9__find_if7functorIS9_EEE10Policy1000EPS9_SI_iSF_S9_S9_NS7_10__identityEEEvT0_T1_T2_T3_T4_T6_E12temp_storage+48];
	setp.eq.s16 	%p65, %rs165, 0;
	setp.eq.s16 	%p66, %rs166, 0;
	min.s64 	%rd207, %rd206, %rd205;
	selp.b16 	%rs167, %rs164, 1, %p66;
	selp.b16 	%rs168, %rs166, %rs167, %p65;
	and.b16  	%rs169, %rs168, 255;
	selp.b64 	%rd208, %rd205, %rd207, %p66;
	selp.b64 	%rd209, %rd206, %rd208, %p65;
	ld.shared.u8 	%rs170, [_ZZN3cub18CUB_300001_SM_10006detail6reduce28DeviceReduceSingleTileKernelINS2_10policy_hubIN4cuda3std3__45tupleIJblEEEyN6thrust24THRUST_300001_SM_1000_NS8cuda_cub9__find_if7functorIS9_EEE10Policy1000EPS9_SI_iSF_S9_S9_NS7_10__identityEEEvT0_T1_T2_T3_T4_T6_E12temp_storage+56];
	ld.shared.u64 	%rd210, [_ZZN3cub18CUB_300001_SM_10006detail6reduce28DeviceReduceSingleTileKernelINS2_10policy_hubIN4cuda3std3__45tupleIJblEEEyN6thrust24THRUST_300001_SM_1000_NS8cuda_cub9__find_if7functorIS9_EEE10Policy1000EPS9_SI_iSF_S9_S9_NS7_10__identityEEEvT0_T1_T2_T3_T4_T6_E12temp_storage+64];
	setp.eq.s16 	%p67, %rs169, 0;
	setp.eq.s16 	%p68, %rs170, 0;
	min.s64 	%rd211, %rd210, %rd209;
	selp.b16 	%rs171, %rs168, 1, %p68;
	selp.b16 	%rs172, %rs170, %rs171, %p67;
	and.b16  	%rs173, %rs172, 255;
	selp.b64 	%rd212, %rd209, %rd211, %p68;
	selp.b64 	%rd213, %rd210, %rd212, %p67;
	ld.shared.u8 	%rs174, [_ZZN3cub18CUB_300001_SM_10006detail6reduce28DeviceReduceSingleTileKernelINS2_10policy_hubIN4cuda3std3__45tupleIJblEEEyN6thrust24THRUST_300001_SM_1000_NS8cuda_cub9__find_if7functorIS9_EEE10Policy1000EPS9_SI_iSF_S9_S9_NS7_10__identityEEEvT0_T1_T2_T3_T4_T6_E12temp_storage+72];
	ld.shared.u64 	%rd214, [_ZZN3cub18CUB_300001_SM_10006detail6reduce28DeviceReduceSingleTileKernelINS2_10policy_hubIN4cuda3std3__45tupleIJblEEEyN6thrust24THRUST_300001_SM_1000_NS8cuda_cub9__find_if7functorIS9_EEE10Policy1000EPS9_SI_iSF_S9_S9_NS7_10__identityEEEvT0_T1_T2_T3_T4_T6_E12temp_storage+80];
	setp.eq.s16 	%p69, %rs173, 0;
	setp.eq.s16 	%p70, %rs174, 0;
	min.s64 	%rd215, %rd214, %rd213;
	selp.b16 	%rs175, %rs172, 1, %p70;
	selp.b16 	%rs176, %rs174, %rs175, %p69;
	and.b16  	%rs177, %rs176, 255;
	selp.b64 	%rd216, %rd213, %rd215, %p70;
	selp.b64 	%rd217, %rd214, %rd216, %p69;
	ld.shared.u8 	%rs178, [_ZZN3cub18CUB_300001_SM_10006detail6reduce28DeviceReduceSingleTileKernelINS2_10policy_hubIN4cuda3std3__45tupleIJblEEEyN6thrust24THRUST_300001_SM_1000_NS8cuda_cub9__find_if7functorIS9_EEE10Policy1000EPS9_SI_iSF_S9_S9_NS7_10__identityEEEvT0_T1_T2_T3_T4_T6_E12temp_storage+88];
	ld.shared.u64 	%rd218, [_ZZN3cub18CUB_300001_SM_10006detail6reduce28DeviceReduceSingleTileKernelINS2_10policy_hubIN4cuda3std3__45tupleIJblEEEyN6thrust24THRUST_300001_SM_1000_NS8cuda_cub9__find_if7functorIS9_EEE10Policy1000EPS9_SI_iSF_S9_S9_NS7_10__identityEEEvT0_T1_T2_T3_T4_T6_E12temp_storage+96];
	setp.eq.s16 	%p71, %rs177, 0;
	setp.eq.s16 	%p72, %rs178, 0;
	min.s64 	%rd219, %rd218, %rd217;
	selp.b16 	%rs179, %rs176, 1, %p72;
	selp.b16 	%rs180, %rs178, %rs179, %p71;
	and.b16  	%rs181, %rs180, 255;
	selp.b64 	%rd220, %rd217, %rd219, %p72;
	selp.b64 	%rd221, %rd218, %rd220, %p71;
	ld.shared.u8 	%rs182, [_ZZN3cub18CUB_300001_SM_10006detail6reduce28DeviceReduceSingleTileKernelINS2_10policy_hubIN4cuda3std3__45tupleIJblEEEyN6thrust24THRUST_300001_SM_1000_NS8cuda_cub9__find_if7functorIS9_EEE10Policy1000EPS9_SI_iSF_S9_S9_NS7_10__identityEEEvT0_T1_T2_T3_T4_T6_E12temp_storage+104];
	ld.shared.u64 	%rd222, [_ZZN3cub18CUB_300001_SM_10006detail6reduce28DeviceReduceSingleTileKernelINS2_10policy_hubIN4cuda3std3__45tupleIJblEEEyN6thrust24THRUST_300001_SM_1000_NS8cuda_cub9__find_if7functorIS9_EEE10Policy1000EPS9_SI_iSF_S9_S9_NS7_10__identityEEEvT0_T1_T2_T3_T4_T6_E12temp_storage+112];
	setp.eq.s16 	%p73, %rs181, 0;
	setp.eq.s16 	%p74, %rs182, 0;
	min.s64 	%rd223, %rd222, %rd221;
	selp.b16 	%rs183, %rs180, 1, %p74;
	selp.b16 	%rs184, %rs182, %rs183, %p73;
	and.b16  	%rs185, %rs184, 255;
	selp.b64 	%rd224, %rd221, %rd223, %p74;
	selp.b64 	%rd225, %rd222, %rd224, %p73;
	ld.shared.u8 	%rs186, [_ZZN3cub18CUB_300001_SM_10006detail6reduce28DeviceReduceSingleTileKernelINS2_10policy_hubIN4cuda3std3__45tupleIJblEEEyN6thrust24THRUST_300001_SM_1000_NS8cuda_cub9__find_if7functorIS9_EEE10Policy1000EPS9_SI_iSF_S9_S9_NS7_10__identityEEEvT0_T1_T2_T3_T4_T6_E12temp_storage+120];
	ld.shared.u64 	%rd226, [_ZZN3cub18CUB_300001_SM_10006detail6reduce28DeviceReduceSingleTileKernelINS2_10policy_hubIN4cuda3std3__45tupleIJblEEEyN6thrust24THRUST_300001_SM_1000_NS8cuda_cub9__find_if7functorIS9_EEE10Policy1000EPS9_SI_iSF_S9_S9_NS7_10__identityEEEvT0_T1_T2_T3_T4_T6_E12temp_storage+128];
	setp.eq.s16 	%p75, %rs185, 0;
	setp.eq.s16 	%p76, %rs186, 0;
	min.s64 	%rd227, %rd226, %rd225;
	selp.b16 	%rs187, %rs184, 1, %p76;
	selp.b16 	%rs311, %rs186, %rs187, %p75;
	selp.b64 	%rd228, %rd225, %rd227, %p76;
	selp.b64 	%rd329, %rd226, %rd228, %p75;
$L__BB6_110:
	mov.u32 	%r391, %tid.x;
	setp.ne.s32 	%p184, %r391, 0;
	@%p184 bra 	$L__BB6_112;
	setp.eq.s16 	%p185, %rs82, 0;
	and.b16  	%rs302, %rs311, 255;
	setp.eq.s16 	%p186, %rs302, 0;
	min.s64 	%rd319, %rd329, %rd106;
	selp.b16 	%rs303, %rs82, 1, %p186;
	selp.b16 	%rs304, %rs311, %rs303, %p185;
	selp.b64 	%rd320, %rd106, %rd319, %p186;
	selp.b64 	%rd321, %rd329, %rd320, %p185;
	st.global.u8 	[%rd1], %rs304;
	st.global.u64 	[%rd1+8], %rd321;
$L__BB6_112:
	ret;

}


// ===== COMPILED SASS (sm_100) =====

	.target	sm_100

	.elftype	@"ET_EXEC"


//--------------------- .note.nv.tkinfo           --------------------------
	.section	.note.nv.tkinfo,"",@"SHT_NOTE"
	.sectionflags	@"SHF_NOTE_NV_TKINFO"
	.tkinfo
        /*0018*/ 	.word	0x00000002
        /*0030*/ 	.string	""
        /*0030*/ 	.string	"ptxas"
        /*0030*/ 	.string	"Cuda compilation tools, release 13.0, V13.0.88"
        /*0030*/ 	.string	"Build cuda_13.0.r13.0/compiler.36424714_0"
        /*0030*/ 	.string	"-arch sm_100 -m 64 "



//--------------------- .note.nv.cuinfo           --------------------------
	.section	.note.nv.cuinfo,"",@"SHT_NOTE"
	.sectionflags	@"SHF_NOTE_NV_CUINFO"
        /*0018*/ 	.short	0x0002
        /*001a*/ 	.short	0x0064
        /*001c*/ 	.short	0x0082
	.zero		2


//--------------------- .nv.info                  --------------------------
	.section	.nv.info,"",@"SHT_CUDA_INFO"
	.align	4


	//----- nvinfo : EIATTR_REGCOUNT
	.align		4
        /*0000*/ 	.byte	0x04, 0x2f
        /*0002*/ 	.short	(.L_46 - .L_45)
	.align		4
.L_45:
        /*0004*/ 	.word	index@(_ZN3cub18CUB_300001_SM_10006detail11EmptyKernelIvEEvv)
        /*0008*/ 	.word	0x00000004


	//----- nvinfo : EIATTR_FRAME_SIZE
	.align		4
.L_46:
        /*000c*/ 	.byte	0x04, 0x11
        /*000e*/ 	.short	(.L_48 - .L_47)
	.align		4
.L_47:
        /*0010*/ 	.word	index@(_ZN3cub18CUB_300001_SM_10006detail11EmptyKernelIvEEvv)
        /*0014*/ 	.word	0x00000000


	//----- nvinfo : EIATTR_REGCOUNT
	.align		4
.L_48:
        /*0018*/ 	.byte	0x04, 0x2f
        /*001a*/ 	.short	(.L_50 - .L_49)
	.align		4
.L_49:
        /*001c*/ 	.word	index@(_ZN3cub18CUB_300001_SM_10006detail6reduce28DeviceReduceSingleTileKernelINS2_10policy_hubIN4cuda3std3__45tupleIJblEEEjN6thrust24THRUST_300001_SM_1000_NS8cuda_cub9__find_if7functorIS9_EEE10Policy1000ENSB_12zip_iteratorINS8_IJNSD_26transform_input_iterator_tIbNSB_6detail15normal_iteratorINSB_10device_ptrIiEEEE11is_equal_toEENSB_17counting_iteratorIlNSB_11use_defaultESS_SS_EEEEEEEPS9_jSF_S9_S9_NS7_10__identityEEEvT0_T1_T2_T3_T4_T6_)
        /*0020*/ 	.word	0x00000028


	//----- nvinfo : EIATTR_FRAME_SIZE
	.align		4
.L_50:
        /*0024*/ 	.byte	0x04, 0x11
        /*0026*/ 	.short	(.L_52 - .L_51)
	.align		4
.L_51:
        /*0028*/ 	.word	index@(_ZN3cub18CUB_300001_SM_10006detail6reduce28DeviceReduceSingleTileKernelINS2_10policy_hubIN4cuda3std3__45tupleIJblEEEjN6thrust24THRUST_300001_SM_1000_NS8cuda_cub9__find_if7functorIS9_EEE10Policy1000ENSB_12zip_iteratorINS8_IJNSD_26transform_input_iterator_tIbNSB_6detail15normal_iteratorINSB_10device_ptrIiEEEE11is_equal_toEENSB_17counting_iteratorIlNSB_11use_defaultESS_SS_EEEEEEEPS9_jSF_S9_S9_NS7_10__identityEEEvT0_T1_T2_T3_T4_T6_)
        /*002c*/ 	.word	0x00000000


	//----- nvinfo : EIATTR_REGCOUNT
	.align		4
.L_52:
        /*0030*/ 	.byte	0x04, 0x2f
        /*0032*/ 	.short	(.L_54 - .L_53)
	.align		4
.L_53:
        /*0034*/ 	.word	index@(_ZN3cub18CUB_300001_SM_10006detail6reduce18DeviceReduceKernelINS2_10policy_hubIN4cuda3std3__45tupleIJblEEEjN6thrust24THRUST_300001_SM_1000_NS8cuda_cub9__find_if7functorIS9_EEE10Policy1000ENSB_12zip_iteratorINS8_IJNSD_26transform_input_iterator_tIbNSB_6detail15normal_iteratorINSB_10device_ptrIiEEEE11is_equal_toEENSB_17counting_iteratorIlNSB_11use_defaultESS_SS_EEEEEEEjSF_S9_NS7_10__identityEEEvT0_PT3_T1_NS0_13GridEvenShareIS10_EET2_T4_)
        /*0038*/ 	.word	0x00000020


	//----- nvinfo : EIATTR_FRAME_SIZE
	.align		4
.L_54:
        /*003c*/ 	.byte	0x04, 0x11
        /*003e*/ 	.short	(.L_56 - .L_55)
	.align		4
.L_55:
        /*0040*/ 	.word	index@(_ZN3cub18CUB_300001_SM_10006detail6reduce18DeviceReduceKernelINS2_10policy_hubIN4cuda3std3__45tupleIJblEEEjN6thrust24THRUST_300001_SM_1000_NS8cuda_cub9__find_if7functorIS9_EEE10Policy1000ENSB_12zip_iteratorINS8_IJNSD_26transform_input_iterator_tIbNSB_6detail15normal_iteratorINSB_10device_ptrIiEEEE11is_equal_toEENSB_17counting_iteratorIlNSB_11use_defaultESS_SS_EEEEEEEjSF_S9_NS7_10__identityEEEvT0_PT3_T1_NS0_13GridEvenShareIS10_EET2_T4_)
        /*0044*/ 	.word	0x00000000


	//----- nvinfo : EIATTR_REGCOUNT
	.align		4
.L_56:
        /*0048*/ 	.byte	0x04, 0x2f
        /*004a*/ 	.short	(.L_58 - .L_57)
	.align		4
.L_57:
        /*004c*/ 	.word	index@(_ZN3cub18CUB_300001_SM_10006detail6reduce28DeviceReduceSingleTileKernelINS2_10policy_hubIN4cuda3std3__45tupleIJblEEEjN6thrust24THRUST_300001_SM_1000_NS8cuda_cub9__find_if7functorIS9_EEE10Policy1000EPS9_SI_iSF_S9_S9_NS7_10__identityEEEvT0_T1_T2_T3_T4_T6_)
        /*0050*/ 	.word	0x0000001c


	//----- nvinfo : EIATTR_FRAME_SIZE
	.align		4
.L_58:
        /*0054*/ 	.byte	0x04, 0x11
        /*0056*/ 	.short	(.L_60 - .L_59)
	.align		4
.L_59:
        /*0058*/ 	.word	index@(_ZN3cub18CUB_300001_SM_10006detail6reduce28DeviceReduceSingleTileKernelINS2_10policy_hubIN4cuda3std3__45tupleIJblEEEjN6thrust24THRUST_300001_SM_1000_NS8cuda_cub9__find_if7functorIS9_EEE10Policy1000EPS9_SI_iSF_S9_S9_NS7_10__identityEEEvT0_T1_T2_T3_T4_T6_)
        /*005c*/ 	.word	0x00000000


	//----- nvinfo : EIATTR_REGCOUNT
	.align		4
.L_60:
        /*0060*/ 	.byte	0x04, 0x2f
        /*0062*/ 	.short	(.L_62 - .L_61)
	.align		4
.L_61:
        /*0064*/ 	.word	index@(_ZN3cub18CUB_300001_SM_10006detail6reduce28DeviceReduceSingleTileKernelINS2_10policy_hubIN4cuda3std3__45tupleIJblEEEyN6thrust24THRUST_300001_SM_1000_NS8cuda_cub9__find_if7functorIS9_EEE10Policy1000ENSB_12zip_iteratorINS8_IJNSD_26transform_input_iterator_tIbNSB_6detail15normal_iteratorINSB_10device_ptrIiEEEE11is_equal_toEENSB_17counting_iteratorIlNSB_11use_defaultESS_SS_EEEEEEEPS9_ySF_S9_S9_NS7_10__identityEEEvT0_T1_T2_T3_T4_T6_)
        /*0068*/ 	.word	0x0000001c


	//----- nvinfo : EIATTR_FRAME_SIZE
	.align		4
.L_62:
        /*006c*/ 	.byte	0x04, 0x11
        /*006e*/ 	.short	(.L_64 - .L_63)
	.align		4
.L_63:
        /*0070*/ 	.word	index@(_ZN3cub18CUB_300001_SM_10006detail6reduce28DeviceReduceSingleTileKernelINS2_10policy_hubIN4cuda3std3__45tupleIJblEEEyN6thrust24THRUST_300001_SM_1000_NS8cuda_cub9__find_if7functorIS9_EEE10Policy1000ENSB_12zip_iteratorINS8_IJNSD_26transform_input_iterator_tIbNSB_6detail15normal_iteratorINSB_10device_ptrIiEEEE11is_equal_toEENSB_17counting_iteratorIlNSB_11use_defaultESS_SS_EEEEEEEPS9_ySF_S9_S9_NS7_10__identityEEEvT0_T1_T2_T3_T4_T6_)
        /*0074*/ 	.word	0x00000000


	//----- nvinfo : EIATTR_REGCOUNT
	.align		4
.L_64:
        /*0078*/ 	.byte	0x04, 0x2f
        /*007a*/ 	.short	(.L_66 - .L_65)
	.align		4
.L_65:
        /*007c*/ 	.word	index@(_ZN3cub18CUB_300001_SM_10006detail6reduce18DeviceReduceKernelINS2_10policy_hubIN4cuda3std3__45tupleIJblEEEyN6thrust24THRUST_300001_SM_1000_NS8cuda_cub9__find_if7functorIS9_EEE10Policy1000ENSB_12zip_iteratorINS8_IJNSD_26transform_input_iterator_tIbNSB_6detail15normal_iteratorINSB_10device_ptrIiEEEE11is_equal_toEENSB_17counting_iteratorIlNSB_11use_defaultESS_SS_EEEEEEEySF_S9_NS7_10__identityEEEvT0_PT3_T1_NS0_13GridEvenShareIS10_EET2_T4_)
        /*0080*/ 	.word	0x0000001d


	//----- nvinfo : EIATTR_FRAME_SIZE
	.align		4
.L_66:
        /*0084*/ 	.byte	0x04, 0x11
        /*0086*/ 	.short	(.L_68 - .L_67)
	.align		4
.L_67:
        /*0088*/ 	.word	index@(_ZN3cub18CUB_300001_SM_10006detail6reduce18DeviceReduceKernelINS2_10policy_hubIN4cuda3std3__45tupleIJblEEEyN6thrust24THRUST_300001_SM_1000_NS8cuda_cub9__find_if7functorIS9_EEE10Policy1000ENSB_12zip_iteratorINS8_IJNSD_26transform_input_iterator_tIbNSB_6detail15normal_iteratorINSB_10device_ptrIiEEEE11is_equal_toEENSB_17counting_iteratorIlNSB_11use_defaultESS_SS_EEEEEEEySF_S9_NS7_10__identityEEEvT0_PT3_T1_NS0_13GridEvenShareIS10_EET2_T4_)
        /*008c*/ 	.word	0x00000000


	//----- nvinfo : EIATTR_REGCOUNT
	.align		4
.L_68:
        /*0090*/ 	.byte	0x04, 0x2f
        /*0092*/ 	.short	(.L_70 - .L_69)
	.align		4
.L_69:
        /*0094*/ 	.word	index@(_ZN3cub18CUB_300001_SM_10006detail6reduce28DeviceReduceSingleTileKernelINS2_10policy_hubIN4cuda3std3__45tupleIJblEEEyN6thrust24THRUST_300001_SM_1000_NS8cuda_cub9__find_if7functorIS9_EEE10Policy1000EPS9_SI_iSF_S9_S9_NS7_10__identityEEEvT0_T1_T2_T3_T4_T6_)
        /*0098*/ 	.word	0x0000001c


	//----- nvinfo : EIATTR_FRAME_SIZE
	.align		4
.L_70:
        /*009c*/ 	.byte	0x04, 0x11
        /*009e*/ 	.short	(.L_72 - .L_71)
	.align		4
.L_71:
        /*00a0*/ 	.word	index@(_ZN3cub18CUB_300001_SM_10006detail6reduce28DeviceReduceSingleTileKernelINS2_10policy_hubIN4cuda3std3__45tupleIJblEEEyN6thrust24THRUST_300001_SM_1000_NS8cuda_cub9__find_if7functorIS9_EEE10Policy1000EPS9_SI_iSF_S9_S9_NS7_10__identityEEEvT0_T1_T2_T3_T4_T6_)
        /*00a4*/ 	.word	0x00000000


	//----- nvinfo : EIATTR_MIN_STACK_SIZE
	.align		4
.L_72:
        /*00a8*/ 	.byte	0x04, 0x12
        /*00aa*/ 	.short	(.L_74 - .L_73)
	.align		4
.L_73:
        /*00ac*/ 	.word	index@(_ZN3cub18CUB_300001_SM_10006detail6reduce28DeviceReduceSingleTileKernelINS2_10policy_hubIN4cuda3std3__45tupleIJblEEEyN6thrust24THRUST_300001_SM_1000_NS8cuda_cub9__find_if7functorIS9_EEE10Policy1000EPS9_SI_iSF_S9_S9_NS7_10__identityEEEvT0_T1_T2_T3_T4_T6_)
        /*00b0*/ 	.word	0x00000000


	//----- nvinfo : EIATTR_MIN_STACK_SIZE
	.align		4
.L_74:
        /*00b4*/ 	.byte	0x04, 0x12
        /*00b6*/ 	.short	(.L_76 - .L_75)
	.align		4
.L_75:
        /*00b8*/ 	.word	index@(_ZN3cub18CUB_300001_SM_10006detail6reduce18DeviceReduceKernelINS2_10policy_hubIN4cuda3std3__45tupleIJblEEEyN6thrust24THRUST_300001_SM_1000_NS8cuda_cub9__find_if7functorIS9_EEE10Policy1000ENSB_12zip_iteratorINS8_IJNSD_26transform_input_iterator_tIbNSB_6detail15normal_iteratorINSB_10device_ptrIiEEEE11is_equal_toEENSB_17counting_iteratorIlNSB_11use_defaultESS_SS_EEEEEEEySF_S9_NS7_10__identityEEEvT0_PT3_T1_NS0_13GridEvenShareIS10_EET2_T4_)
        /*00bc*/ 	.word	0x00000000


	//----- nvinfo : EIATTR_MIN_STACK_SIZE
	.align		4
.L_76:
        /*00c0*/ 	.byte	0x04, 0x12
        /*00c2*/ 	.short	(.L_78 - .L_77)
	.align		4
.L_77:
        /*00c4*/ 	.word	index@(_ZN3cub18CUB_300001_SM_10006detail6reduce28DeviceReduceSingleTileKernelINS2_10policy_hubIN4cuda3std3__45tupleIJblEEEyN6thrust24THRUST_300001_SM_1000_NS8cuda_cub9__find_if7functorIS9_EEE10Policy1000ENSB_12zip_iteratorINS8_IJNSD_26transform_input_iterator_tIbNSB_6detail15normal_iteratorINSB_10device_ptrIiEEEE11is_equal_toEENSB_17counting_iteratorIlNSB_11use_defaultESS_SS_EEEEEEEPS9_ySF_S9_S9_NS7_10__identityEEEvT0_T1_T2_T3_T4_T6_)
        /*00c8*/ 	.word	0x00000000


	//----- nvinfo : EIATTR_MIN_STACK_SIZE
	.align		4
.L_78:
        /*00cc*/ 	.byte	0x04, 0x12
        /*00ce*/ 	.short	(.L_80 - .L_79)
	.align		4
.L_79:
        /*00d0*/ 	.word	index@(_ZN3cub18CUB_300001_SM_10006detail6reduce28DeviceReduceSingleTileKernelINS2_10policy_hubIN4cuda3std3__45tupleIJblEEEjN6thrust24THRUST_300001_SM_1000_NS8cuda_cub9__find_if7functorIS9_EEE10Policy1000EPS9_SI_iSF_S9_S9_NS7_10__identityEEEvT0_T1_T2_T3_T4_T6_)
        /*00d4*/ 	.word	0x00000000


	//----- nvinfo : EIATTR_MIN_STACK_SIZE
	.align		4
.L_80:
        /*00d8*/ 	.byte	0x04, 0x12
        /*00da*/ 	.short	(.L_82 - .L_81)
	.align		4
.L_81:
        /*00dc*/ 	.word	index@(_ZN3cub18CUB_300001_SM_10006detail6reduce18DeviceReduceKernelINS2_10policy_hubIN4cuda3std3__45tupleIJblEEEjN6thrust24THRUST_300001_SM_1000_NS8cuda_cub9__find_if7functorIS9_EEE10Policy1000ENSB_12zip_iteratorINS8_IJNSD_26transform_input_iterator_tIbNSB_6detail15normal_iteratorINSB_10device_ptrIiEEEE11is_equal_toEENSB_17counting_iteratorIlNSB_11use_defaultESS_SS_EEEEEEEjSF_S9_NS7_10__identityEEEvT0_PT3_T1_NS0_13GridEvenShareIS10_EET2_T4_)
        /*00e0*/ 	.word	0x00000000


	//----- nvinfo : EIATTR_MIN_STACK_SIZE
	.align		4
.L_82:
        /*00e4*/ 	.byte	0x04, 0x12
        /*00e6*/ 	.short	(.L_84 - .L_83)
	.align		4
.L_83:
        /*00e8*/ 	.word	index@(_ZN3cub18CUB_300001_SM_10006detail6reduce28DeviceReduceSingleTileKernelINS2_10policy_hubIN4cuda3std3__45tupleIJblEEEjN6thrust24THRUST_300001_SM_1000_NS8cuda_cub9__find_if7functorIS9_EEE10Policy1000ENSB_12zip_iteratorINS8_IJNSD_26transform_input_iterator_tIbNSB_6detail15normal_iteratorINSB_10device_ptrIiEEEE11is_equal_toEENSB_17counting_iteratorIlNSB_11use_defaultESS_SS_EEEEEEEPS9_jSF_S9_S9_NS7_10__identityEEEvT0_T1_T2_T3_T4_T6_)
        /*00ec*/ 	.word	0x00000000


	//----- nvinfo : EIATTR_MIN_STACK_SIZE
	.align		4
.L_84:
        /*00f0*/ 	.byte	0x04, 0x12
        /*00f2*/ 	.short	(.L_86 - .L_85)
	.align		4
.L_85:
        /*00f4*/ 	.word	index@(_ZN3cub18CUB_300001_SM_10006detail11EmptyKernelIvEEvv)
        /*00f8*/ 	.word	0x00000000
.L_86:


//--------------------- .nv.compat                --------------------------
	.section	.nv.compat,"",@"SHT_CUDA_COMPAT_INFO"
	.align	4
        /*0000*/ 	.byte	0x02, 0x09, 0x00, 0x00, 0x02, 0x02, 0x01, 0x00, 0x02, 0x05, 0x05, 0x00, 0x03, 0x07, 0x01, 0x01
        /*0010*/ 	.byte	0x02, 0x03, 0x00, 0x00, 0x02, 0x06, 0x01, 0x00, 0x04, 0x0b, 0x08, 0x00, 0x09, 0x00, 0x00, 0x00
        /*0020*/ 	.byte	0x00, 0x00, 0x00, 0x00


//--------------------- .nv.info._ZN3cub18CUB_300001_SM_10006detail6reduce28DeviceReduceSingleTileKernelINS2_10policy_hubIN4cuda3std3__45tupleIJblEEEyN6thrust24THRUST_300001_SM_1000_NS8cuda_cub9__find_if7functorIS9_EEE10Policy1000EPS9_SI_iSF_S9_S9_NS7_10__identityEEEvT0_T1_T2_T3_T4_T6_ --------------------------
	.section	.nv.info._ZN3cub18CUB_300001_SM_10006detail6reduce28DeviceReduceSingleTileKernelINS2_10policy_hubIN4cuda3std3__45tupleIJblEEEyN6thrust24THRUST_300001_SM_1000_NS8cuda_cub9__find_if7functorIS9_EEE10Policy1000EPS9_SI_iSF_S9_S9_NS7_10__identityEEEvT0_T1_T2_T3_T4_T6_,"",@"SHT_CUDA_INFO"
	.sectionflags	@""
	.align	4


	//----- nvinfo : EIATTR_CUDA_API_VERSION
	.align		4
        /*0000*/ 	.byte	0x04, 0x37
        /*0002*/ 	.short	(.L_88 - .L_87)
.L_87:
        /*0004*/ 	.word	0x00000082


	//----- nvinfo : EIATTR_KPARAM_INFO
	.align		4
.L_88:
        /*0008*/ 	.byte	0x04, 0x17
        /*000a*/ 	.short	(.L_90 - .L_89)
.L_89:
        /*000c*/ 	.word	0x00000000
        /*0010*/ 	.short	0x0005
        /*0012*/ 	.short	0x0028
        /*0014*/ 	.byte	0x00, 0xf0, 0x05, 0x00


	//----- nvinfo : EIATTR_KPARAM_INFO
	.align		4
.L_90:
        /*0018*/ 	.byte	0x04, 0x17
        /*001a*/ 	.short	(.L_92 - .L_91)
.L_91:
        /*001c*/ 	.word	0x00000000
        /*0020*/ 	.short	0x0004
        /*0022*/ 	.short	0x0018
        /*0024*/ 	.byte	0x00, 0xf0, 0x41, 0x00


	//----- nvinfo : EIATTR_KPARAM_INFO
	.align		4
.L_92:
        /*0028*/ 	.byte	0x04, 0x17
        /*002a*/ 	.short	(.L_94 - .L_93)
.L_93:
        /*002c*/ 	.word	0x00000000
        /*0030*/ 	.short	0x0003
        /*0032*/ 	.short	0x0014
        /*0034*/ 	.byte	0x00, 0xf0, 0x05, 0x00


	//----- nvinfo : EIATTR_KPARAM_INFO
	.align		4
.L_94:
        /*0038*/ 	.byte	0x04, 0x17
        /*003a*/ 	.short	(.L_96 - .L_95)
.L_95:
        /*003c*/ 	.word	0x00000000
        /*0040*/ 	.short	0x0002
        /*0042*/ 	.short	0x0010
        /*0044*/ 	.byte	0x00, 0xf0, 0x11, 0x00


	//----- nvinfo : EIATTR_KPARAM_INFO
	.align		4
.L_96:
        /*0048*/ 	.byte	0x04, 0x17
        /*004a*/ 	.short	(.L_98 - .L_97)
.L_97:
        /*004c*/ 	.word	0x00000000
        /*0050*/ 	.short	0x0001
        /*0052*/ 	.short	0x0008
        /*0054*/ 	.byte	0x00, 0xf5, 0x21, 0x00


	//----- nvinfo : EIATTR_KPARAM_INFO
	.align		4
.L_98:
        /*0058*/ 	.byte	0x04, 0x17
        /*005a*/ 	.short	(.L_100 - .L_99)
.L_99:
        /*005c*/ 	.word	0x00000000
        /*0060*/ 	.short	0x0000
        /*0062*/ 	.short	0x0000
        /*0064*/ 	.byte	0x00, 0xf5, 0x21, 0x00


	//----- nvinfo : EIATTR_SPARSE_MMA_MASK
	.align		4
.L_100:
        /*0068*/ 	.byte	0x03, 0x50
        /*006a*/ 	.short	0x0000


	//----- nvinfo : EIATTR_MAXREG_COUNT
	.align		4
        /*006c*/ 	.byte	0x03, 0x1b
        /*006e*/ 	.short	0x00ff


	//----- nvinfo : EIATTR_NUM_BARRIERS
	.align		4
        /*0070*/ 	.byte	0x02, 0x4c
        /*0072*/ 	.byte	0x01
	.zero		1


	//----- nvinfo : EIATTR_MERCURY_ISA_VERSION
	.align		4
        /*0074*/ 	.byte	0x03, 0x5f
        /*0076*/ 	.short	0x0101


	//----- nvinfo : EIATTR_COOP_GROUP_MASK_REGIDS
	.align		4
        /*0078*/ 	.byte	0x04, 0x29
        /*007a*/ 	.short	(.L_102 - .L_101)


	//   ....[0]....
.L_101:
        /*007c*/ 	.word	0xffffffff


	//   ....[1]....
        /*0080*/ 	.word	0xffffffff


	//   ....[2]....
        /*0084*/ 	.word	0xffffffff


	//   ....[3]....
        /*0088*/ 	.word	0xffffffff


	//   ....[4]....
        /*008c*/ 	.word	0xffffffff


	//   ....[5]....
        /*0090*/ 	.word	0xffffffff


	//   ....[6]....
        /*0094*/ 	.word	0xffffffff


	//   ....[7]....
        /*0098*/ 	.word	0xffffffff


	//   ....[8]....
        /*009c*/ 	.word	0xffffffff


	//   ....[9]....
        /*00a0*/ 	.word	0xffffffff


	//   ....[10]....
        /*00a4*/ 	.word	0xffffffff


	//   ....[11]....
        /*00a8*/ 	.word	0xffffffff


	//   ....[12]....
        /*00ac*/ 	.word	0xffffffff


	//   ....[13]....
        /*00b0*/ 	.word	0xffffffff


	//   ....[14]....
        /*00b4*/ 	.word	0xffffffff


	//   ....[15]....
        /*00b8*/ 	.word	0xffffffff


	//   ....[16]....
        /*00bc*/ 	.word	0xffffffff


	//   ....[17]....
        /*00c0*/ 	.word	0xffffffff


	//   ....[18]....
        /*00c4*/ 	.word	0xffffffff


	//   ....[19]....
        /*00c8*/ 	.word	0xffffffff


	//   ....[20]....
        /*00cc*/ 	.word	0xffffffff


	//   ....[21]....
        /*00d0*/ 	.word	0xffffffff


	//   ....[22]....
        /*00d4*/ 	.word	0xffffffff


	//   ....[23]....
        /*00d8*/ 	.word	0xffffffff


	//   ....[24]....
        /*00dc*/ 	.word	0xffffffff


	//   ....[25]....
        /*00e0*/ 	.word	0xffffffff


	//   ....[26]....
        /*00e4*/ 	.word	0xffffffff


	//   ....[27]....
        /*00e8*/ 	.word	0xffffffff


	//   ....[28]....
        /*00ec*/ 	.word	0xffffffff


	//   ....[29]....
        /*00f0*/ 	.word	0xffffffff


	//   ....[30]....
        /*00f4*/ 	.word	0xffffffff


	//   ....[31]....
        /*00f8*/ 	.word	0xffffffff


	//   ....[32]....
        /*00fc*/ 	.word	0xffffffff


	//   ....[33]....
        /*0100*/ 	.word	0xffffffff


	//   ....[34]....
        /*0104*/ 	.word	0xffffffff


	//   ....[35]....
        /*0108*/ 	.word	0xffffffff


	//   ....[36]....
        /*010c*/ 	.word	0xffffffff


	//   ....[37]....
        /*0110*/ 	.word	0xffffffff


	//   ....[38]....
        /*0114*/ 	.word	0xffffffff


	//   ....[39]....
        /*0118*/ 	.word	0xffffffff


	//   ....[40]....
        /*011c*/ 	.word	0xffffffff


	//   ....[41]....
        /*0120*/ 	.word	0xffffffff


	//   ....[42]....
        /*0124*/ 	.word	0xffffffff


	//   ....[43]....
        /*0128*/ 	.word	0xffffffff


	//   ....[44]....
        /*012c*/ 	.word	0xffffffff


	//----- nvinfo : EIATTR_COOP_GROUP_INSTR_OFFSETS
	.align		4
.L_102:
        /*0130*/ 	.byte	0x04, 0x28
        /*0132*/ 	.short	(.L_104 - .L_103)


	//   ....[0]....
.L_103:
        /*0134*/ 	.word	0x000007d0


	//   ....[1]....
        /*0138*/ 	.word	0x000007e0


	//   ....[2]....
        /*013c*/ 	.word	0x000007f0


	//   ....[3]....
        /*0140*/ 	.word	0x00000940


	//   ....[4]....
        /*0144*/ 	.word	0x00000970


	//   ....[5]....
        /*0148*/ 	.word	0x000009a0


	//   ....[6]....
        /*014c*/ 	.word	0x00000ac0


	//   ....[7]....
        /*0150*/ 	.word	0x00000ae0


	//   ....[8]....
        /*0154*/ 	.word	0x00000af0


	//   ....[9]....
        /*0158*/ 	.word	0x00000c10


	//   ....[10]....
        /*015c*/ 	.word	0x00000c30


	//   ....[11]....
        /*0160*/ 	.word	0x00000c40


	//   ....[12]....
        /*0164*/ 	.word	0x00000d60


	//   ....[13]....
        /*0168*/ 	.word	0x00000d80


	//   ....[14]....
        /*016c*/ 	.word	0x00000d90


	//   ....[15]....
        /*0170*/ 	.word	0x00001520


	//   ....[16]....
        /*0174*/ 	.word	0x000015b0


	//   ....[17]....
        /*0178*/ 	.word	0x000015e0


	//   ....[18]....
        /*017c*/ 	.word	0x00001700


	//   ....[19]....
        /*0180*/ 	.word	0x00001730


	//   ....[20]....
        /*0184*/ 	.word	0x00001740


	//   ....[21]....
        /*0188*/ 	.word	0x00001860


	//   ....[22]....
        /*018c*/ 	.word	0x00001880


	//   ....[23]....
        /*0190*/ 	.word	0x00001890


	//   ....[24]....
        /*0194*/ 	.word	0x000019b0


	//   ....[25]....
        /*0198*/ 	.word	0x000019d0


	//   ....[26]....
        /*019c*/ 	.word	0x000019e0


	//   ....[27]....
        /*01a0*/ 	.word	0x00001b00


	//   ....[28]....
        /*01a4*/ 	.word	0x00001b20


	//   ....[29]....
        /*01a8*/ 	.word	0x00001b30


	//   ....[30]....
        /*01ac*/ 	.word	0x000031b0


	//   ....[31]....
        /*01b0*/ 	.word	0x000031c0


	//   ....[32]....
        /*01b4*/ 	.word	0x000031d0


	//   ....[33]....
        /*01b8*/ 	.word	0x00003320


	//   ....[34]....
        /*01bc*/ 	.word	0x00003350


	//   ....[35]....
        /*01c0*/ 	.word	0x00003380


	//   ....[36]....
        /*01c4*/ 	.word	0x000034a0


	//   ....[37]....
        /*01c8*/ 	.word	0x000034c0


	//   ....[38]....
        /*01cc*/ 	.word	0x000034d0


	//   ....[39]....
        /*01d0*/ 	.word	0x000035f0


	//   ....[40]....
        /*01d4*/ 	.word	0x00003610


	//   ....[41]....
        /*01d8*/ 	.word	0x00003620


	//   ....[42]....
        /*01dc*/ 	.word	0x00003740


	//   ....[43]....
        /*01e0*/ 	.word	0x00003760


	//   ....[44]....
        /*01e4*/ 	.word	0x00003770


	//----- nvinfo : EIATTR_VRC_CTA_INIT_COUNT
	.align		4
.L_104:
        /*01e8*/ 	.byte	0x02, 0x4a
	.zero		1
	.zero		1


	//----- nvinfo : EIATTR_EXIT_INSTR_OFFSETS
	.align		4
        /*01ec*/ 	.byte	0x04, 0x1c
        /*01ee*/ 	.short	(.L_106 - .L_105)


	//   ....[0]....
.L_105:
        /*01f0*/ 	.word	0x00000080


	//   ....[1]....
        /*01f4*/ 	.word	0x000000d0


	//   ....[2]....
        /*01f8*/ 	.word	0x00003e80


	//   ....[3]....
        /*01fc*/ 	.word	0x00003f70


	//----- nvinfo : EIATTR_MAX_THREADS
	.align		4
.L_106:
        /*0200*/ 	.byte	0x04, 0x05
        /*0202*/ 	.short	(.L_108 - .L_107)
.L_107:
        /*0204*/ 	.word	0x00000100
        /*0208*/ 	.word	0x00000001
        /*020c*/ 	.word	0x00000001


	//----- nvinfo : EIATTR_CRS_STACK_SIZE
	.align		4
.L_108:
        /*0210*/ 	.byte	0x04, 0x1e
        /*0212*/ 	.short	(.L_110 - .L_109)
.L_109:
        /*0214*/ 	.word	0x00000000


	//----- nvinfo : EIATTR_CBANK_PARAM_SIZE
	.align		4
.L_110:
        /*0218*/ 	.byte	0x03, 0x19
        /*021a*/ 	.short	0x0029


	//----- nvinfo : EIATTR_PARAM_CBANK
	.align		4
        /*021c*/ 	.byte	0x04, 0x0a
        /*021e*/ 	.short	(.L_112 - .L_111)
	.align		4
.L_111:
        /*0220*/ 	.word	index@(.nv.constant0._ZN3cub18CUB_300001_SM_10006detail6reduce28DeviceReduceSingleTileKernelINS2_10policy_hubIN4cuda3std3__45tupleIJblEEEyN6thrust24THRUST_300001_SM_1000_NS8cuda_cub9__find_if7functorIS9_EEE10Policy1000EPS9_SI_iSF_S9_S9_NS7_10__identityEEEvT0_T1_T2_T3_T4_T6_)
        /*0224*/ 	.short	0x0380
        /*0226*/ 	.short	0x0029


	//----- nvinfo : EIATTR_SW_WAR
	.align		4
.L_112:
        /*0228*/ 	.byte	0x04, 0x36
        /*022a*/ 	.short	(.L_114 - .L_113)
.L_113:
        /*022c*/ 	.word	0x00000008
.L_114:


//--------------------- .nv.info._ZN3cub18CUB_300001_SM_10006detail6reduce18DeviceReduceKernelINS2_10policy_hubIN4cuda3std3__45tupleIJblEEEyN6thrust24THRUST_300001_SM_1000_NS8cuda_cub9__find_if7functorIS9_EEE10Policy1000ENSB_12zip_iteratorINS8_IJNSD_26transform_input_iterator_tIbNSB_6detail15normal_iteratorINSB_10device_ptrIiEEEE11is_equal_toEENSB_17counting_iteratorIlNSB_11use_defaultESS_SS_EEEEEEEySF_S9_NS7_10__identityEEEvT0_PT3_T1_NS0_13GridEvenShareIS10_EET2_T4_ --------------------------
	.section	.nv.info._ZN3cub18CUB_300001_SM_10006detail6reduce18DeviceReduceKernelINS2_10policy_hubIN4cuda3std3__45tupleIJblEEEyN6thrust24THRUST_300001_SM_1000_NS8cuda_cub9__find_if7functorIS9_EEE10Policy1000ENSB_12zip_iteratorINS8_IJNSD_26transform_input_iterator_tIbNSB_6detail15normal_iteratorINSB_10device_ptrIiEEEE11is_equal_toEENSB_17counting_iteratorIlNSB_11use_defaultESS_SS_EEEEEEEySF_S9_NS7_10__identityEEEvT0_PT3_T1_NS0_13GridEvenShareIS10_EET2_T4_,"",@"SHT_CUDA_INFO"
	.sectionflags	@""
	.align	4


	//----- nvinfo : EIATTR_CUDA_API_VERSION
	.align		4
        /*0000*/ 	.byte	0x04, 0x37
        /*0002*/ 	.short	(.L_116 - .L_115)
.L_115:
        /*0004*/ 	.word	0x00000082


	//----- nvinfo : EIATTR_KPARAM_INFO
	.align		4
.L_116:
        /*0008*/ 	.byte	0x04, 0x17
        /*000a*/ 	.short	(.L_118 - .L_117)
.L_117:
        /*000c*/ 	.word	0x00000000
        /*0010*/ 	.short	0x0005
        /*0012*/ 	.short	0x0071
        /*0014*/ 	.byte	0x00, 0xf0, 0x05, 0x00


	//----- nvinfo : EIATTR_KPARAM_INFO
	.align		4
.L_118:
        /*0018*/ 	.byte	0x04, 0x17
        /*001a*/ 	.short	(.L_120 - .L_119)
.L_119:
        /*001c*/ 	.word	0x00000000
        /*0020*/ 	.short	0x0004
        /*0022*/ 	.short	0x0070
        /*0024*/ 	.byte	0x00, 0xf0, 0x05, 0x00


	//----- nvinfo : EIATTR_KPARAM_INFO
	.align		4
.L_120:
        /*0028*/ 	.byte	0x04, 0x17
        /*002a*/ 	.short	(.L_122 - .L_121)
.L_121:
        /*002c*/ 	.word	0x00000000
        /*0030*/ 	.short	0x0003
        /*0032*/ 	.short	0x0028
        /*0034*/ 	.byte	0x00, 0xf0, 0x21, 0x01


	//----- nvinfo : EIATTR_KPARAM_INFO
	.align		4
.L_122:
        /*0038*/ 	.byte	0x04, 0x17
        /*003a*/ 	.short	(.L_124 - .L_123)
.L_123:
        /*003c*/ 	.word	0x00000000
        /*0040*/ 	.short	0x0002
        /*0042*/ 	.short	0x0020
        /*0044*/ 	.byte	0x00, 0xf0, 0x21, 0x00


	//----- nvinfo : EIATTR_KPARAM_INFO
	.align		4
.L_124:
        /*0048*/ 	.byte	0x04, 0x17
        /*004a*/ 	.short	(.L_126 - .L_125)
.L_125:
        /*004c*/ 	.word	0x00000000
        /*0050*/ 	.short	0x0001
        /*0052*/ 	.short	0x0018
        /*0054*/ 	.byte	0x00, 0xf5, 0x21, 0x00


	//----- nvinfo : EIATTR_KPARAM_INFO
	.align		4
.L_126:
        /*0058*/ 	.byte	0x04, 0x17
        /*005a*/ 	.short	(.L_128 - .L_127)
.L_127:
        /*005c*/ 	.word	0x00000000
        /*0060*/ 	.short	0x0000
        /*0062*/ 	.short	0x0000
        /*0064*/ 	.byte	0x00, 0xf0, 0x61, 0x00


	//----- nvinfo : EIATTR_SPARSE_MMA_MASK
	.align		4
.L_128:
        /*0068*/ 	.byte	0x03, 0x50
        /*006a*/ 	.short	0x0000


	//----- nvinfo : EIATTR_MAXREG_COUNT
	.align		4
        /*006c*/ 	.byte	0x03, 0x1b
        /*006e*/ 	.short	0x00ff


	//----- nvinfo : EIATTR_NUM_BARRIERS
	.align		4
        /*0070*/ 	.byte	0x02, 0x4c
        /*0072*/ 	.byte	0x01
	.zero		1


	//----- nvinfo : EIATTR_MERCURY_ISA_VERSION
	.align		4
        /*0074*/ 	.byte	0x03, 0x5f
        /*0076*/ 	.short	0x0101


	//----- nvinfo : EIATTR_COOP_GROUP_MASK_REGIDS
	.align		4
        /*0078*/ 	.byte	0x04, 0x29
        /*007a*/ 	.short	(.L_130 - .L_129)


	//   ....[0]....
.L_129:
        /*007c*/ 	.word	0xffffffff


	//   ....[1]....
        /*0080*/ 	.word	0xffffffff


	//   ....[2]....
        /*0084*/ 	.word	0xffffffff


	//   ....[3]....
        /*0088*/ 	.word	0xffffffff


	//   ....[4]....
        /*008c*/ 	.word	0xffffffff


	//   ....[5]....
        /*0090*/ 	.word	0xffffffff


	//   ....[6]....
        /*0094*/ 	.word	0xffffffff


	//   ....[7]....
        /*0098*/ 	.word	0xffffffff


	//   ....[8]....
        /*009c*/ 	.word	0xffffffff


	//   ....[9]....
        /*00a0*/ 	.word	0xffffffff


	//   ....[10]....
        /*00a4*/ 	.word	0xffffffff


	//   ....[11]....
        /*00a8*/ 	.word	0xffffffff


	//   ....[12]....
        /*00ac*/ 	.word	0xffffffff


	//   ....[13]....
        /*00b0*/ 	.word	0xffffffff


	//   ....[14]....
        /*00b4*/ 	.word	0xffffffff


	//   ....[15]....
        /*00b8*/ 	.word	0xffffffff


	//   ....[16]....
        /*00bc*/ 	.word	0xffffffff


	//   ....[17]....
        /*00c0*/ 	.word	0xffffffff


	//   ....[18]....
        /*00c4*/ 	.word	0xffffffff


	//   ....[19]....
        /*00c8*/ 	.word	0xffffffff


	//   ....[20]....
        /*00cc*/ 	.word	0xffffffff


	//   ....[21]....
        /*00d0*/ 	.word	0xffffffff


	//   ....[22]....
        /*00d4*/ 	.word	0xffffffff


	//   ....[23]....
        /*00d8*/ 	.word	0xffffffff


	//   ....[24]....
        /*00dc*/ 	.word	0xffffffff


	//   ....[25]....
        /*00e0*/ 	.word	0xffffffff


	//   ....[26]....
        /*00e4*/ 	.word	0xffffffff


	//   ....[27]....
        /*00e8*/ 	.word	0xffffffff


	//   ....[28]....
        /*00ec*/ 	.word	0xffffffff


	//   ....[29]....
        /*00f0*/ 	.word	0xffffffff


	//   ....[30]....
        /*00f4*/ 	.word	0xffffffff


	//   ....[31]....
        /*00f8*/ 	.word	0xffffffff


	//   ....[32]....
        /*00fc*/ 	.word	0xffffffff


	//   ....[33]....
        /*0100*/ 	.word	0xffffffff


	//   ....[34]....
        /*0104*/ 	.word	0xffffffff


	//   ....[35]....
        /*0108*/ 	.word	0xffffffff


	//   ....[36]....
        /*010c*/ 	.word	0xffffffff


	//   ....[37]....
        /*0110*/ 	.word	0xffffffff


	//   ....[38]....
        /*0114*/ 	.word	0xffffffff


	//   ....[39]....
        /*0118*/ 	.word	0xffffffff


	//   ....[40]....
        /*011c*/ 	.word	0xffffffff


	//   ....[41]....
        /*0120*/ 	.word	0xffffffff


	//   ....[42]....
        /*0124*/ 	.word	0xffffffff


	//   ....[43]....
        /*0128*/ 	.word	0xffffffff


	//   ....[44]....
        /*012c*/ 	.word	0xffffffff


	//----- nvinfo : EIATTR_COOP_GROUP_INSTR_OFFSETS
	.align		4
.L_130:
        /*0130*/ 	.byte	0x04, 0x28
        /*0132*/ 	.short	(.L_132 - .L_131)


	//   ....[0]....
.L_131:
        /*0134*/ 	.word	0x00001560


	//   ....[1]....
        /*0138*/ 	.word	0x00001570


	//   ....[2]....
        /*013c*/ 	.word	0x00001580


	//   ....[3]....
        /*0140*/ 	.word	0x000016d0


	//   ....[4]....
        /*0144*/ 	.word	0x00001700


	//   ....[5]....
        /*0148*/ 	.word	0x00001730


	//   ....[6]....
        /*014c*/ 	.word	0x00001850


	//   ....[7]....
        /*0150*/ 	.word	0x00001870


	//   ....[8]....
        /*0154*/ 	.word	0x00001880


	//   ....[9]....
        /*0158*/ 	.word	0x000019a0


	//   ....[10]....
        /*015c*/ 	.word	0x000019c0


	//   ....[11]....
        /*0160*/ 	.word	0x000019d0


	//   ....[12]....
        /*0164*/ 	.word	0x00001af0


	//   ....[13]....
        /*0168*/ 	.word	0x00001b10


	//   ....[14]....
        /*016c*/ 	.word	0x00001b20


	//   ....[15]....
        /*0170*/ 	.word	0x000022a0


	//   ....[16]....
        /*0174*/ 	.word	0x00002330


	//   ....[17]....
        /*0178*/ 	.word	0x00002360


	//   ....[18]....
        /*017c*/ 	.word	0x00002480


	//   ....[19]....
        /*0180*/ 	.word	0x000024b0


	//   ....[20]....
        /*0184*/ 	.word	0x000024c0


	//   ....[21]....
        /*0188*/ 	.word	0x000025e0


	//   ....[22]....
        /*018c*/ 	.word	0x00002600


	//   ....[23]....
        /*0190*/ 	.word	0x00002610


	//   ....[24]....
        /*0194*/ 	.word	0x00002730


	//   ....[25]....
        /*0198*/ 	.word	0x00002750


	//   ....[26]....
        /*019c*/ 	.word	0x00002760


	//   ....[27]....
        /*01a0*/ 	.word	0x00002880


	//   ....[28]....
        /*01a4*/ 	.word	0x000028a0


	//   ....[29]....
        /*01a8*/ 	.word	0x000028b0


	//   ....[30]....
        /*01ac*/ 	.word	0x00004c10


	//   ....[31]....
        /*01b0*/ 	.word	0x00004c20


	//   ....[32]....
        /*01b4*/ 	.word	0x00004c30


	//   ....[33]....
        /*01b8*/ 	.word	0x00004d80


	//   ....[34]....
        /*01bc*/ 	.word	0x00004db0


	//   ....[35]....
        /*01c0*/ 	.word	0x00004de0


	//   ....[36]....
        /*01c4*/ 	.word	0x00004f00


	//   ....[37]....
        /*01c8*/ 	.word	0x00004f20


	//   ....[38]....
        /*01cc*/ 	.word	0x00004f30


	//   ....[39]....
        /*01d0*/ 	.word	0x00005050


	//   ....[40]....
        /*01d4*/ 	.word	0x00005070


	//   ....[41]....
        /*01d8*/ 	.word	0x00005080


	//   ....[42]....
        /*01dc*/ 	.word	0x000051a0


	//   ....[43]....
        /*01e0*/ 	.word	0x000051c0


	//   ....[44]....
        /*01e4*/ 	.word	0x000051d0


	//----- nvinfo : EIATTR_VRC_CTA_INIT_COUNT
	.align		4
.L_132:
        /*01e8*/ 	.byte	0x02, 0x4a
	.zero		1
	.zero		1


	//----- nvinfo : EIATTR_EXIT_INSTR_OFFSETS
	.align		4
        /*01ec*/ 	.byte	0x04, 0x1c
        /*01ee*/ 	.short	(.L_134 - .L_133)


	//   ....[0]....
.L_133:
        /*01f0*/ 	.word	0x000058d0


	//   ....[1]....
        /*01f4*/ 	.word	0x00005920


	//----- nvinfo : EIATTR_MAX_THREADS
	.align		4
.L_134:
        /*01f8*/ 	.byte	0x04, 0x05
        /*01fa*/ 	.short	(.L_136 - .L_135)
.L_135:
        /*01fc*/ 	.word	0x00000100
        /*0200*/ 	.word	0x00000001
        /*0204*/ 	.word	0x00000001


	//----- nvinfo : EIATTR_CRS_STACK_SIZE
	.align		4
.L_136:
        /*0208*/ 	.byte	0x04, 0x1e
        /*020a*/ 	.short	(.L_138 - .L_137)
.L_137:
        /*020c*/ 	.word	0x00000000


	//----- nvinfo : EIATTR_CBANK_PARAM_SIZE
	.align		4
.L_138:
        /*0210*/ 	.byte	0x03, 0x19
        /*0212*/ 	.short	0x0072


	//----- nvinfo : EIATTR_PARAM_CBANK
	.align		4
        /*0214*/ 	.byte	0x04, 0x0a
        /*0216*/ 	.short	(.L_140 - .L_139)
	.align		4
.L_139:
        /*0218*/ 	.word	index@(.nv.constant0._ZN3cub18CUB_300001_SM_10006detail6reduce18DeviceReduceKernelINS2_10policy_hubIN4cuda3std3__45tupleIJblEEEyN6thrust24THRUST_300001_SM_1000_NS8cuda_cub9__find_if7functorIS9_EEE10Policy1000ENSB_12zip_iteratorINS8_IJNSD_26transform_input_iterator_tIbNSB_6detail15normal_iteratorINSB_10device_ptrIiEEEE11is_equal_toEENSB_17counting_iteratorIlNSB_11use_defaultESS_SS_EEEEEEEySF_S9_NS7_10__identityEEEvT0_PT3_T1_NS0_13GridEvenShareIS10_EET2_T4_)
        /*021c*/ 	.short	0x0380
        /*021e*/ 	.short	0x0072


	//----- nvinfo : EIATTR_SW_WAR
	.align		4
.L_140:
        /*0220*/ 	.byte	0x04, 0x36
        /*0222*/ 	.short	(.L_142 - .L_141)
.L_141:
        /*0224*/ 	.word	0x00000008
.L_142:


//--------------------- .nv.info._ZN3cub18CUB_300001_SM_10006detail6reduce28DeviceReduceSingleTileKernelINS2_10policy_hubIN4cuda3std3__45tupleIJblEEEyN6thrust24THRUST_300001_SM_1000_NS8cuda_cub9__find_if7functorIS9_EEE10Policy1000ENSB_12zip_iteratorINS8_IJNSD_26transform_input_iterator_tIbNSB_6detail15normal_iteratorINSB_10device_ptrIiEEEE11is_equal_toEENSB_17counting_iteratorIlNSB_11use_defaultESS_SS_EEEEEEEPS9_ySF_S9_S9_NS7_10__identityEEEvT0_T1_T2_T3_T4_T6_ --------------------------
	.section	.nv.info._ZN3cub18CUB_300001_SM_10006detail6reduce28DeviceReduceSingleTileKernelINS2_10policy_hubIN4cuda3std3__45tupleIJblEEEyN6thrust24THRUST_300001_SM_1000_NS8cuda_cub9__find_if7functorIS9_EEE10Policy1000ENSB_12zip_iteratorINS8_IJNSD_26transform_input_iterator_tIbNSB_6detail15normal_iteratorINSB_10device_ptrIiEEEE11is_equal_toEENSB_17counting_iteratorIlNSB_11use_defaultESS_SS_EEEEEEEPS9_ySF_S9_S9_NS7_10__identityEEEvT0_T1_T2_T3_T4_T6_,"",@"SHT_CUDA_INFO"
	.sectionflags	@""
	.align	4


	//----- nvinfo : EIATTR_CUDA_API_VERSION
	.align		4
        /*0000*/ 	.byte	0x04, 0x37
        /*0002*/ 	.short	(.L_144 - .L_143)
.L_143:
        /*0004*/ 	.word	0x00000082


	//----- nvinfo : EIATTR_KPARAM_INFO
	.align		4
.L_144:
        /*0008*/ 	.byte	0x04, 0x17
        /*000a*/ 	.short	(.L_146 - .L_145)
.L_145:
        /*000c*/ 	.word	0x00000000
        /*0010*/ 	.short	0x0005
        /*0012*/ 	.short	0x0040
        /*0014*/ 	.byte	0x00, 0xf0, 0x05, 0x00


	//----- nvinfo : EIATTR_KPARAM_INFO
	.align		4
.L_146:
        /*0018*/ 	.byte	0x04, 0x17
        /*001a*/ 	.short	(.L_148 - .L_147)
.L_147:
        /*001c*/ 	.word	0x00000000
        /*0020*/ 	.short	0x0004
        /*0022*/ 	.short	0x0030
        /*0024*/ 	.byte	0x00, 0xf0, 0x41, 0x00


	//----- nvinfo : EIATTR_KPARAM_INFO
	.align		4
.L_148:
        /*0028*/ 	.byte	0x04, 0x17
        /*002a*/ 	.short	(.L_150 - .L_149)
.L_149:
        /*002c*/ 	.word	0x00000000
        /*0030*/ 	.short	0x0003
        /*0032*/ 	.short	0x0028
        /*0034*/ 	.byte	0x00, 0xf0, 0x05, 0x00


	//----- nvinfo : EIATTR_KPARAM_INFO
	.align		4
.L_150:
        /*0038*/ 	.byte	0x04, 0x17
        /*003a*/ 	.short	(.L_152 - .L_151)
.L_151:
        /*003c*/ 	.word	0x00000000
        /*0040*/ 	.short	0x0002
        /*0042*/ 	.short	0x0020
        /*0044*/ 	.byte	0x00, 0xf0, 0x21, 0x00


	//----- nvinfo : EIATTR_KPARAM_INFO
	.align		4
.L_152:
        /*0048*/ 	.byte	0x04, 0x17
        /*004a*/ 	.short	(.L_154 - .L_153)
.L_153:
        /*004c*/ 	.word	0x00000000
        /*0050*/ 	.short	0x0001
        /*0052*/ 	.short	0x0018
        /*0054*/ 	.byte	0x00, 0xf5, 0x21, 0x00


	//----- nvinfo : EIATTR_KPARAM_INFO
	.align		4
.L_154:
        /*0058*/ 	.byte	0x04, 0x17
        /*005a*/ 	.short	(.L_156 - .L_155)
.L_155:
        /*005c*/ 	.word	0x00000000
        /*0060*/ 	.short	0x0000
        /*0062*/ 	.short	0x0000
        /*0064*/ 	.byte	0x00, 0xf0, 0x61, 0x00


	//----- nvinfo : EIATTR_SPARSE_MMA_MASK
	.align		4
.L_156:
        /*0068*/ 	.byte	0x03, 0x50
        /*006a*/ 	.short	0x0000


	//----- nvinfo : EIATTR_MAXREG_COUNT
	.align		4
        /*006c*/ 	.byte	0x03, 0x1b
        /*006e*/ 	.short	0x00ff


	//----- nvinfo : EIATTR_NUM_BARRIERS
	.align		4
        /*0070*/ 	.byte	0x02, 0x4c
        /*0072*/ 	.byte	0x01
	.zero		1


	//----- nvinfo : EIATTR_MERCURY_ISA_VERSION
	.align		4
        /*0074*/ 	.byte	0x03, 0x5f
        /*0076*/ 	.short	0x0101


	//----- nvinfo : EIATTR_COOP_GROUP_MASK_REGIDS
	.align		4
        /*0078*/ 	.byte	0x04, 0x29
        /*007a*/ 	.short	(.L_158 - .L_157)


	//   ....[0]....
.L_157:
        /*007c*/ 	.word	0xffffffff


	//   ....[1]....
        /*0080*/ 	.word	0xffffffff


	//   ....[2]....
        /*0084*/ 	.word	0xffffffff


	//   ....[3]....
        /*0088*/ 	.word	0xffffffff


	//   ....[4]....
        /*008c*/ 	.word	0xffffffff


	//   ....[5]....
        /*0090*/ 	.word	0xffffffff


	//   ....[6]....
        /*0094*/ 	.word	0xffffffff


	//   ....[7]....
        /*0098*/ 	.word	0xffffffff


	//   ....[8]....
        /*009c*/ 	.word	0xffffffff


	//   ....[9]....
        /*00a0*/ 	.word	0xffffffff


	//   ....[10]....
        /*00a4*/ 	.word	0xffffffff


	//   ....[11]....
        /*00a8*/ 	.word	0xffffffff


	//   ....[12]....
        /*00ac*/ 	.word	0xffffffff


	//   ....[13]....
        /*00b0*/ 	.word	0xffffffff


	//   ....[14]....
        /*00b4*/ 	.word	0xffffffff


	//   ....[15]....
        /*00b8*/ 	.word	0xffffffff


	//   ....[16]....
        /*00bc*/ 	.word	0xffffffff


	//   ....[17]....
        /*00c0*/ 	.word	0xffffffff


	//   ....[18]....
        /*00c4*/ 	.word	0xffffffff


	//   ....[19]....
        /*00c8*/ 	.word	0xffffffff


	//   ....[20]....
        /*00cc*/ 	.word	0xffffffff


	//   ....[21]....
        /*00d0*/ 	.word	0xffffffff


	//   ....[22]....
        /*00d4*/ 	.word	0xffffffff


	//   ....[23]....
        /*00d8*/ 	.word	0xffffffff


	//   ....[24]....
        /*00dc*/ 	.word	0xffffffff


	//   ....[25]....
        /*00e0*/ 	.word	0xffffffff


	//   ....[26]....
        /*00e4*/ 	.word	0xffffffff


	//   ....[27]....
        /*00e8*/ 	.word	0xffffffff


	//   ....[28]....
        /*00ec*/ 	.word	0xffffffff


	//   ....[29]....
        /*00f0*/ 	.word	0xffffffff


	//   ....[30]....
        /*00f4*/ 	.word	0xffffffff


	//   ....[31]....
        /*00f8*/ 	.word	0xffffffff


	//   ....[32]....
        /*00fc*/ 	.word	0xffffffff


	//   ....[33]....
        /*0100*/ 	.word	0xffffffff


	//   ....[34]....
        /*0104*/ 	.word	0xffffffff


	//   ....[35]....
        /*0108*/ 	.word	0xffffffff


	//   ....[36]....
        /*010c*/ 	.word	0xffffffff


	//   ....[37]....
        /*0110*/ 	.word	0xffffffff


	//   ....[38]....
        /*0114*/ 	.word	0xffffffff


	//   ....[39]....
        /*0118*/ 	.word	0xffffffff


	//   ....[40]....
        /*011c*/ 	.word	0xffffffff


	//   ....[41]....
        /*0120*/ 	.word	0xffffffff


	//   ....[42]....
        /*0124*/ 	.word	0xffffffff


	//   ....[43]....
        /*0128*/ 	.word	0xffffffff


	//   ....[44]....
        /*012c*/ 	.word	0xffffffff


	//----- nvinfo : EIATTR_COOP_GROUP_INSTR_OFFSETS
	.align		4
.L_158:
        /*0130*/ 	.byte	0x04, 0x28
        /*0132*/ 	.short	(.L_160 - .L_159)


	//   ....[0]....
.L_159:
        /*0134*/ 	.word	0x00001360


	//   ....[1]....
        /*0138*/ 	.word	0x00001370


	//   ....[2]....
        /*013c*/ 	.word	0x00001380


	//   ....[3]....
        /*0140*/ 	.word	0x000014d0


	//   ....[4]....
        /*0144*/ 	.word	0x00001500


	//   ....[5]....
        /*0148*/ 	.word	0x00001530


	//   ....[6]....
        /*014c*/ 	.word	0x00001650


	//   ....[7]....
        /*0150*/ 	.word	0x00001670


	//   ....[8]....
        /*0154*/ 	.word	0x00001680


	//   ....[9]....
        /*0158*/ 	.word	0x000017a0


	//   ....[10]....
        /*015c*/ 	.word	0x000017c0


	//   ....[11]....
        /*0160*/ 	.word	0x000017d0


	//   ....[12]....
        /*0164*/ 	.word	0x000018f0


	//   ....[13]....
        /*0168*/ 	.word	0x00001910


	//   ....[14]....
        /*016c*/ 	.word	0x00001920


	//   ....[15]....
        /*0170*/ 	.word	0x000020b0


	//   ....[16]....
        /*0174*/ 	.word	0x00002140


	//   ....[17]....
        /*0178*/ 	.word	0x00002170


	//   ....[18]....
        /*017c*/ 	.word	0x00002290


	//   ....[19]....
        /*0180*/ 	.word	0x000022c0


	//   ....[20]....
        /*0184*/ 	.word	0x000022d0


	//   ....[21]....
        /*0188*/ 	.word	0x000023f0


	//   ....[22]....
        /*018c*/ 	.word	0x00002410


	//   ....[23]....
        /*0190*/ 	.word	0x00002420


	//   ....[24]....
        /*0194*/ 	.word	0x00002540


	//   ....[25]....
        /*0198*/ 	.word	0x00002560


	//   ....[26]....
        /*019c*/ 	.word	0x00002570


	//   ....[27]....
        /*01a0*/ 	.word	0x00002690


	//   ....[28]....
        /*01a4*/ 	.word	0x000026b0


	//   ....[29]....
        /*01a8*/ 	.word	0x000026c0


	//   ....[30]....
        /*01ac*/ 	.word	0x00004930


	//   ....[31]....
        /*01b0*/ 	.word	0x00004940


	//   ....[32]....
        /*01b4*/ 	.word	0x00004950


	//   ....[33]....
        /*01b8*/ 	.word	0x00004aa0


	//   ....[34]....
        /*01bc*/ 	.word	0x00004ad0


	//   ....[35]....
        /*01c0*/ 	.word	0x00004b00


	//   ....[36]....
        /*01c4*/ 	.word	0x00004c20


	//   ....[37]....
        /*01c8*/ 	.word	0x00004c40


	//   ....[38]....
        /*01cc*/ 	.word	0x00004c50


	//   ....[39]....
        /*01d0*/ 	.word	0x00004d70


	//   ....[40]....
        /*01d4*/ 	.word	0x00004d90


	//   ....[41]....
        /*01d8*/ 	.word	0x00004da0


	//   ....[42]....
        /*01dc*/ 	.word	0x00004ec0


	//   ....[43]....
        /*01e0*/ 	.word	0x00004ee0


	//   ....[44]....
        /*01e4*/ 	.word	0x00004ef0


	//----- nvinfo : EIATTR_VRC_CTA_INIT_COUNT
	.align		4
.L_160:
        /*01e8*/ 	.byte	0x02, 0x4a
	.zero		1
	.zero		1


	//----- nvinfo : EIATTR_EXIT_INSTR_OFFSETS
	.align		4
        /*01ec*/ 	.byte	0x04, 0x1c
        /*01ee*/ 	.short	(.L_162 - .L_161)


	//   ....[0]....
.L_161:
        /*01f0*/ 	.word	0x00000090


	//   ....[1]....
        /*01f4*/ 	.word	0x000000e0


	//   ....[2]....
        /*01f8*/ 	.word	0x00005600


	//   ....[3]....
        /*01fc*/ 	.word	0x000056f0


	//----- nvinfo : EIATTR_MAX_THREADS
	.align		4
.L_162:
        /*0200*/ 	.byte	0x04, 0x05
        /*0202*/ 	.short	(.L_164 - .L_163)
.L_163:
        /*0204*/ 	.word	0x00000100
        /*0208*/ 	.word	0x00000001
        /*020c*/ 	.word	0x00000001


	//----- nvinfo : EIATTR_CRS_STACK_SIZE
	.align		4
.L_164:
        /*0210*/ 	.byte	0x04, 0x1e
        /*0212*/ 	.short	(.L_166 - .L_165)
.L_165:
        /*0214*/ 	.word	0x00000000


	//----- nvinfo : EIATTR_CBANK_PARAM_SIZE
	.align		4
.L_166:
        /*0218*/ 	.byte	0x03, 0x19
        /*021a*/ 	.short	0x0041


	//----- nvinfo : EIATTR_PARAM_CBANK
	.align		4
        /*021c*/ 	.byte	0x04, 0x0a
        /*021e*/ 	.short	(.L_168 - .L_167)
	.align		4
.L_167:
        /*0220*/ 	.word	index@(.nv.constant0._ZN3cub18CUB_300001_SM_10006detail6reduce28DeviceReduceSingleTileKernelINS2_10policy_hubIN4cuda3std3__45tupleIJblEEEyN6thrust24THRUST_300001_SM_1000_NS8cuda_cub9__find_if7functorIS9_EEE10Policy1000ENSB_12zip_iteratorINS8_IJNSD_26transform_input_iterator_tIbNSB_6detail15normal_iteratorINSB_10device_ptrIiEEEE11is_equal_toEENSB_17counting_iteratorIlNSB_11use_defaultESS_SS_EEEEEEEPS9_ySF_S9_S9_NS7_10__identityEEEvT0_T1_T2_T3_T4_T6_)
        /*0224*/ 	.short	0x0380
        /*0226*/ 	.short	0x0041


	//----- nvinfo : EIATTR_SW_WAR
	.align		4
.L_168:
        /*0228*/ 	.byte	0x04, 0x36
        /*022a*/ 	.short	(.L_170 - .L_169)
.L_169:
        /*022c*/ 	.word	0x00000008
.L_170:


//--------------------- .nv.info._ZN3cub18CUB_300001_SM_10006detail6reduce28DeviceReduceSingleTileKernelINS2_10policy_hubIN4cuda3std3__45tupleIJblEEEjN6thrust24THRUST_300001_SM_1000_NS8cuda_cub9__find_if7functorIS9_EEE10Policy1000EPS9_SI_iSF_S9_S9_NS7_10__identityEEEvT0_T1_T2_T3_T4_T6_ --------------------------
	.section	.nv.info._ZN3cub18CUB_300001_SM_10006detail6reduce28DeviceReduceSingleTileKernelINS2_10policy_hubIN4cuda3std3__45tupleIJblEEEjN6thrust24THRUST_300001_SM_1000_NS8cuda_cub9__find_if7functorIS9_EEE10Policy1000EPS9_SI_iSF_S9_S9_NS7_10__identityEEEvT0_T1_T2_T3_T4_T6_,"",@"SHT_CUDA_INFO"
	.sectionflags	@""
	.align	4


	//----- nvinfo : EIATTR_CUDA_API_VERSION
	.align		4
        /*0000*/ 	.byte	0x04, 0x37
        /*0002*/ 	.short	(.L_172 - .L_171)
.L_171:
        /*0004*/ 	.word	0x00000082


	//----- nvinfo : EIATTR_KPARAM_INFO
	.align		4
.L_172:
        /*0008*/ 	.byte	0x04, 0x17
        /*000a*/ 	.short	(.L_174 - .L_173)
.L_173:
        /*000c*/ 	.word	0x00000000
        /*0010*/ 	.short	0x0005
        /*0012*/ 	.short	0x0028
        /*0014*/ 	.byte	0x00, 0xf0, 0x05, 0x00


	//----- nvinfo : EIATTR_KPARAM_INFO
	.align		4
.L_174:
        /*0018*/ 	.byte	0x04, 0x17
        /*001a*/ 	.short	(.L_176 - .L_175)
.L_175:
        /*001c*/ 	.word	0x00000000
        /*0020*/ 	.short	0x0004
        /*0022*/ 	.short	0x0018
        /*0024*/ 	.byte	0x00, 0xf0, 0x41, 0x00


	//----- nvinfo : EIATTR_KPARAM_INFO
	.align		4
.L_176:
        /*0028*/ 	.byte	0x04, 0x17
        /*002a*/ 	.short	(.L_178 - .L_177)
.L_177:
        /*002c*/ 	.word	0x00000000
        /*0030*/ 	.short	0x0003
        /*0032*/ 	.short	0x0014
        /*0034*/ 	.byte	0x00, 0xf0, 0x05, 0x00


	//----- nvinfo : EIATTR_KPARAM_INFO
	.align		4
.L_178:
        /*0038*/ 	.byte	0x04, 0x17
        /*003a*/ 	.short	(.L_180 - .L_179)
.L_179:
        /*003c*/ 	.word	0x00000000
        /*0040*/ 	.short	0x0002
        /*0042*/ 	.short	0x0010
        /*0044*/ 	.byte	0x00, 0xf0, 0x11, 0x00


	//----- nvinfo : EIATTR_KPARAM_INFO
	.align		4
.L_180:
        /*0048*/ 	.byte	0x04, 0x17
        /*004a*/ 	.short	(.L_182 - .L_181)
.L_181:
        /*004c*/ 	.word	0x00000000
        /*0050*/ 	.short	0x0001
        /*0052*/ 	.short	0x0008
        /*0054*/ 	.byte	0x00, 0xf5, 0x21, 0x00


	//----- nvinfo : EIATTR_KPARAM_INFO
	.align		4
.L_182:
        /*0058*/ 	.byte	0x04, 0x17
        /*005a*/ 	.short	(.L_184 - .L_183)
.L_183:
        /*005c*/ 	.word	0x00000000
        /*0060*/ 	.short	0x0000
        /*0062*/ 	.short	0x0000
        /*0064*/ 	.byte	0x00, 0xf5, 0x21, 0x00


	//----- nvinfo : EIATTR_SPARSE_MMA_MASK
	.align		4
.L_184:
        /*0068*/ 	.byte	0x03, 0x50
        /*006a*/ 	.short	0x0000


	//----- nvinfo : EIATTR_MAXREG_COUNT
	.align		4
        /*006c*/ 	.byte	0x03, 0x1b
        /*006e*/ 	.short	0x00ff


	//----- nvinfo : EIATTR_NUM_BARRIERS
	.align		4
        /*0070*/ 	.byte	0x02, 0x4c
        /*0072*/ 	.byte	0x01
	.zero		1


	//----- nvinfo : EIATTR_MERCURY_ISA_VERSION
	.align		4
        /*0074*/ 	.byte	0x03, 0x5f
        /*0076*/ 	.short	0x0101


	//----- nvinfo : EIATTR_COOP_GROUP_MASK_REGIDS
	.align		4
        /*0078*/ 	.byte	0x04, 0x29
        /*007a*/ 	.short	(.L_186 - .L_185)


	//   ....[0]....
.L_185:
        /*007c*/ 	.word	0xffffffff


	//   ....[1]....
        /*0080*/ 	.word	0xffffffff


	//   ....[2]....
        /*0084*/ 	.word	0xffffffff


	//   ....[3]....
        /*0088*/ 	.word	0xffffffff


	//   ....[4]....
        /*008c*/ 	.word	0xffffffff


	//   ....[5]....
        /*0090*/ 	.word	0xffffffff


	//   ....[6]....
        /*0094*/ 	.word	0xffffffff


	//   ....[7]....
        /*0098*/ 	.word	0xffffffff


	//   ....[8]....
        /*009c*/ 	.word	0xffffffff


	//   ....[9]....
        /*00a0*/ 	.word	0xffffffff


	//   ....[10]....
        /*00a4*/ 	.word	0xffffffff


	//   ....[11]....
        /*00a8*/ 	.word	0xffffffff


	//   ....[12]....
        /*00ac*/ 	.word	0xffffffff


	//   ....[13]....
        /*00b0*/ 	.word	0xffffffff


	//   ....[14]....
        /*00b4*/ 	.word	0xffffffff


	//   ....[15]....
        /*00b8*/ 	.word	0xffffffff


	//   ....[16]....
        /*00bc*/ 	.word	0xffffffff


	//   ....[17]....
        /*00c0*/ 	.word	0xffffffff


	//   ....[18]....
        /*00c4*/ 	.word	0xffffffff


	//   ....[19]....
        /*00c8*/ 	.word	0xffffffff


	//   ....[20]....
        /*00cc*/ 	.word	0xffffffff


	//   ....[21]....
        /*00d0*/ 	.word	0xffffffff


	//   ....[22]....
        /*00d4*/ 	.word	0xffffffff


	//   ....[23]....
        /*00d8*/ 	.word	0xffffffff


	//   ....[24]....
        /*00dc*/ 	.word	0xffffffff


	//   ....[25]....
        /*00e0*/ 	.word	0xffffffff


	//   ....[26]....
        /*00e4*/ 	.word	0xffffffff


	//   ....[27]....
        /*00e8*/ 	.word	0xffffffff


	//   ....[28]....
        /*00ec*/ 	.word	0xffffffff


	//   ....[29]....
        /*00f0*/ 	.word	0xffffffff


	//   ....[30]....
        /*00f4*/ 	.word	0xffffffff


	//   ....[31]....
        /*00f8*/ 	.word	0xffffffff


	//   ....[32]....
        /*00fc*/ 	.word	0xffffffff


	//   ....[33]....
        /*0100*/ 	.word	0xffffffff


	//   ....[34]....
        /*0104*/ 	.word	0xffffffff


	//   ....[35]....
        /*0108*/ 	.word	0xffffffff


	//   ....[36]....
        /*010c*/ 	.word	0xffffffff


	//   ....[37]....
        /*0110*/ 	.word	0xffffffff


	//   ....[38]....
        /*0114*/ 	.word	0xffffffff


	//   ....[39]....
        /*0118*/ 	.word	0xffffffff


	//   ....[40]....
        /*011c*/ 	.word	0xffffffff


	//   ....[41]....
        /*0120*/ 	.word	0xffffffff


	//   ....[42]....
        /*0124*/ 	.word	0xffffffff


	//   ....[43]....
        /*0128*/ 	.word	0xffffffff


	//   ....[44]....
        /*012c*/ 	.word	0xffffffff


	//----- nvinfo : EIATTR_COOP_GROUP_INSTR_OFFSETS
	.align		4
.L_186:
        /*0130*/ 	.byte	0x04, 0x28
        /*0132*/ 	.short	(.L_188 - .L_187)


	//   ....[0]....
.L_187:
        /*0134*/ 	.word	0x000007d0


	//   ....[1]....
        /*0138*/ 	.word	0x000007e0


	//   ....[2]....
        /*013c*/ 	.word	0x000007f0


	//   ....[3]....
        /*0140*/ 	.word	0x00000940


	//   ....[4]....
        /*0144*/ 	.word	0x00000970


	//   ....[5]....
        /*0148*/ 	.word	0x000009a0


	//   ....[6]....
        /*014c*/ 	.word	0x00000ac0


	//   ....[7]....
        /*0150*/ 	.word	0x00000ae0


	//   ....[8]....
        /*0154*/ 	.word	0x00000af0


	//   ....[9]....
        /*0158*/ 	.word	0x00000c10


	//   ....[10]....
        /*015c*/ 	.word	0x00000c30


	//   ....[11]....
        /*0160*/ 	.word	0x00000c40


	//   ....[12]....
        /*0164*/ 	.word	0x00000d60


	//   ....[13]....
        /*0168*/ 	.word	0x00000d80


	//   ....[14]....
        /*016c*/ 	.word	0x00000d90


	//   ....[15]....
        /*0170*/ 	.word	0x00001520


	//   ....[16]....
        /*0174*/ 	.word	0x000015b0


	//   ....[17]....
        /*0178*/ 	.word	0x000015e0


	//   ....[18]....
        /*017c*/ 	.word	0x00001700


	//   ....[19]....
        /*0180*/ 	.word	0x00001730


	//   ....[20]....
        /*0184*/ 	.word	0x00001740


	//   ....[21]....
        /*0188*/ 	.word	0x00001860


	//   ....[22]....
        /*018c*/ 	.word	0x00001880


	//   ....[23]....
        /*0190*/ 	.word	0x00001890


	//   ....[24]....
        /*0194*/ 	.word	0x000019b0


	//   ....[25]....
        /*0198*/ 	.word	0x000019d0


	//   ....[26]....
        /*019c*/ 	.word	0x000019e0


	//   ....[27]....
        /*01a0*/ 	.word	0x00001b00


	//   ....[28]....
        /*01a4*/ 	.word	0x00001b20


	//   ....[29]....
        /*01a8*/ 	.word	0x00001b30


	//   ....[30]....
        /*01ac*/ 	.word	0x000031b0


	//   ....[31]....
        /*01b0*/ 	.word	0x000031c0


	//   ....[32]....
        /*01b4*/ 	.word	0x000031d0


	//   ....[33]....
        /*01b8*/ 	.word	0x00003320


	//   ....[34]....
        /*01bc*/ 	.word	0x00003350


	//   ....[35]....
        /*01c0*/ 	.word	0x00003380


	//   ....[36]....
        /*01c4*/ 	.word	0x000034a0


	//   ....[37]....
        /*01c8*/ 	.word	0x000034c0


	//   ....[38]....
        /*01cc*/ 	.word	0x000034d0


	//   ....[39]....
        /*01d0*/ 	.word	0x000035f0


	//   ....[40]....
        /*01d4*/ 	.word	0x00003610


	//   ....[41]....
        /*01d8*/ 	.word	0x00003620


	//   ....[42]....
        /*01dc*/ 	.word	0x00003740


	//   ....[43]....
        /*01e0*/ 	.word	0x00003760


	//   ....[44]....
        /*01e4*/ 	.word	0x00003770


	//----- nvinfo : EIATTR_VRC_CTA_INIT_COUNT
	.align		4
.L_188:
        /*01e8*/ 	.byte	0x02, 0x4a
	.zero		1
	.zero		1


	//----- nvinfo : EIATTR_EXIT_INSTR_OFFSETS
	.align		4
        /*01ec*/ 	.byte	0x04, 0x1c
        /*01ee*/ 	.short	(.L_190 - .L_189)


	//   ....[0]....
.L_189:
        /*01f0*/ 	.word	0x00000080


	//   ....[1]....
        /*01f4*/ 	.word	0x000000d0


	//   ....[2]....
        /*01f8*/ 	.word	0x00003e80


	//   ....[3]....
        /*01fc*/ 	.word	0x00003f70


	//----- nvinfo : EIATTR_MAX_THREADS
	.align		4
.L_190:
        /*0200*/ 	.byte	0x04, 0x05
        /*0202*/ 	.short	(.L_192 - .L_191)
.L_191:
        /*0204*/ 	.word	0x00000100
        /*0208*/ 	.word	0x00000001
        /*020c*/ 	.word	0x00000001


	//----- nvinfo : EIATTR_CRS_STACK_SIZE
	.align		4
.L_192:
        /*0210*/ 	.byte	0x04, 0x1e
        /*0212*/ 	.short	(.L_194 - .L_193)
.L_193:
        /*0214*/ 	.word	0x00000000


	//----- nvinfo : EIATTR_CBANK_PARAM_SIZE
	.align		4
.L_194:
        /*0218*/ 	.byte	0x03, 0x19
        /*021a*/ 	.short	0x0029


	//----- nvinfo : EIATTR_PARAM_CBANK
	.align		4
        /*021c*/ 	.byte	0x04, 0x0a
        /*021e*/ 	.short	(.L_196 - .L_195)
	.align		4
.L_195:
        /*0220*/ 	.word	index@(.nv.constant0._ZN3cub18CUB_300001_SM_10006detail6reduce28DeviceReduceSingleTileKernelINS2_10policy_hubIN4cuda3std3__45tupleIJblEEEjN6thrust24THRUST_300001_SM_1000_NS8cuda_cub9__find_if7functorIS9_EEE10Policy1000EPS9_SI_iSF_S9_S9_NS7_10__identityEEEvT0_T1_T2_T3_T4_T6_)
        /*0224*/ 	.short	0x0380
        /*0226*/ 	.short	0x0029


	//----- nvinfo : EIATTR_SW_WAR
	.align		4
.L_196:
        /*0228*/ 	.byte	0x04, 0x36
        /*022a*/ 	.short	(.L_198 - .L_197)
.L_197:
        /*022c*/ 	.word	0x00000008
.L_198:


//--------------------- .nv.info._ZN3cub18CUB_300001_SM_10006detail6reduce18DeviceReduceKernelINS2_10policy_hubIN4cuda3std3__45tupleIJblEEEjN6thrust24THRUST_300001_SM_1000_NS8cuda_cub9__find_if7functorIS9_EEE10Policy1000ENSB_12zip_iteratorINS8_IJNSD_26transform_input_iterator_tIbNSB_6detail15normal_iteratorINSB_10device_ptrIiEEEE11is_equal_toEENSB_17counting_iteratorIlNSB_11use_defaultESS_SS_EEEEEEEjSF_S9_NS7_10__identityEEEvT0_PT3_T1_NS0_13GridEvenShareIS10_EET2_T4_ --------------------------
	.section	.nv.info._ZN3cub18CUB_300001_SM_10006detail6reduce18DeviceReduceKernelINS2_10policy_hubIN4cuda3std3__45tupleIJblEEEjN6thrust24THRUST_300001_SM_1000_NS8cuda_cub9__find_if7functorIS9_EEE10Policy1000ENSB_12zip_iteratorINS8_IJNSD_26transform_input_iterator_tIbNSB_6detail15normal_iteratorINSB_10device_ptrIiEEEE11is_equal_toEENSB_17counting_iteratorIlNSB_11use_defaultESS_SS_EEEEEEEjSF_S9_NS7_10__identityEEEvT0_PT3_T1_NS0_13GridEvenShareIS10_EET2_T4_,"",@"SHT_CUDA_INFO"
	.sectionflags	@""
	.align	4


	//----- nvinfo : EIATTR_CUDA_API_VERSION
	.align		4
        /*0000*/ 	.byte	0x04, 0x37
        /*0002*/ 	.short	(.L_200 - .L_199)
.L_199:
        /*0004*/ 	.word	0x00000082


	//----- nvinfo : EIATTR_KPARAM_INFO
	.align		4
.L_200:
        /*0008*/ 	.byte	0x04, 0x17
        /*000a*/ 	.short	(.L_202 - .L_201)
.L_201:
        /*000c*/ 	.word	0x00000000
        /*0010*/ 	.short	0x0005
        /*0012*/ 	.short	0x004d
        /*0014*/ 	.byte	0x00, 0xf0, 0x05, 0x00


	//----- nvinfo : EIATTR_KPARAM_INFO
	.align		4
.L_202:
        /*0018*/ 	.byte	0x04, 0x17
        /*001a*/ 	.short	(.L_204 - .L_203)
.L_203:
        /*001c*/ 	.word	0x00000000
        /*0020*/ 	.short	0x0004
        /*0022*/ 	.short	0x004c
        /*0024*/ 	.byte	0x00, 0xf0, 0x05, 0x00


	//----- nvinfo : EIATTR_KPARAM_INFO
	.align		4
.L_204:
        /*0028*/ 	.byte	0x04, 0x17
        /*002a*/ 	.short	(.L_206 - .L_205)
.L_205:
        /*002c*/ 	.word	0x00000000
        /*0030*/ 	.short	0x0003
        /*0032*/ 	.short	0x0024
        /*0034*/ 	.byte	0x00, 0xf0, 0xa1, 0x00


	//----- nvinfo : EIATTR_KPARAM_INFO
	.align		4
.L_206:
        /*0038*/ 	.byte	0x04, 0x17
        /*003a*/ 	.short	(.L_208 - .L_207)
.L_207:
        /*003c*/ 	.word	0x00000000
        /*0040*/ 	.short	0x0002
        /*0042*/ 	.short	0x0020
        /*0044*/ 	.byte	0x00, 0xf0, 0x11, 0x00


	//----- nvinfo : EIATTR_KPARAM_INFO
	.align		4
.L_208:
        /*0048*/ 	.byte	0x04, 0x17
        /*004a*/ 	.short	(.L_210 - .L_209)
.L_209:
        /*004c*/ 	.word	0x00000000
        /*0050*/ 	.short	0x0001
        /*0052*/ 	.short	0x0018
        /*0054*/ 	.byte	0x00, 0xf5, 0x21, 0x00


	//----- nvinfo : EIATTR_KPARAM_INFO
	.align		4
.L_210:
        /*0058*/ 	.byte	0x04, 0x17
        /*005a*/ 	.short	(.L_212 - .L_211)
.L_211:
        /*005c*/ 	.word	0x00000000
        /*0060*/ 	.short	0x0000
        /*0062*/ 	.short	0x0000
        /*0064*/ 	.byte	0x00, 0xf0, 0x61, 0x00


	//----- nvinfo : EIATTR_SPARSE_MMA_MASK
	.align		4
.L_212:
        /*0068*/ 	.byte	0x03, 0x50
        /*006a*/ 	.short	0x0000


	//----- nvinfo : EIATTR_MAXREG_COUNT
	.align		4
        /*006c*/ 	.byte	0x03, 0x1b
        /*006e*/ 	.short	0x00ff


	//----- nvinfo : EIATTR_NUM_BARRIERS
	.align		4
        /*0070*/ 	.byte	0x02, 0x4c
        /*0072*/ 	.byte	0x01
	.zero		1


	//----- nvinfo : EIATTR_MERCURY_ISA_VERSION
	.align		4
        /*0074*/ 	.byte	0x03, 0x5f
        /*0076*/ 	.short	0x0101


	//----- nvinfo : EIATTR_COOP_GROUP_MASK_REGIDS
	.align		4
        /*0078*/ 	.byte	0x04, 0x29
        /*007a*/ 	.short	(.L_214 - .L_213)


	//   ....[0]....
.L_213:
        /*007c*/ 	.word	0xffffffff


	//   ....[1]....
        /*0080*/ 	.word	0xffffffff


	//   ....[2]....
        /*0084*/ 	.word	0xffffffff


	//   ....[3]....
        /*0088*/ 	.word	0xffffffff


	//   ....[4]....
        /*008c*/ 	.word	0xffffffff


	//   ....[5]....
        /*0090*/ 	.word	0xffffffff


	//   ....[6]....
        /*0094*/ 	.word	0xffffffff


	//   ....[7]....
        /*0098*/ 	.word	0xffffffff


	//   ....[8]....
        /*009c*/ 	.word	0xffffffff


	//   ....[9]....
        /*00a0*/ 	.word	0xffffffff


	//   ....[10]....
        /*00a4*/ 	.word	0xffffffff


	//   ....[11]....
        /*00a8*/ 	.word	0xffffffff


	//   ....[12]....
        /*00ac*/ 	.word	0xffffffff


	//   ....[13]....
        /*00b0*/ 	.word	0xffffffff


	//   ....[14]....
        /*00b4*/ 	.word	0xffffffff


	//   ....[15]....
        /*00b8*/ 	.word	0xffffffff


	//   ....[16]....
        /*00bc*/ 	.word	0xffffffff


	//   ....[17]....
        /*00c0*/ 	.word	0xffffffff


	//   ....[18]....
        /*00c4*/ 	.word	0xffffffff


	//   ....[19]....
        /*00c8*/ 	.word	0xffffffff


	//   ....[20]....
        /*00cc*/ 	.word	0xffffffff


	//   ....[21]....
        /*00d0*/ 	.word	0xffffffff


	//   ....[22]....
        /*00d4*/ 	.word	0xffffffff


	//   ....[23]....
        /*00d8*/ 	.word	0xffffffff


	//   ....[24]....
        /*00dc*/ 	.word	0xffffffff


	//   ....[25]....
        /*00e0*/ 	.word	0xffffffff


	//   ....[26]....
        /*00e4*/ 	.word	0xffffffff


	//   ....[27]....
        /*00e8*/ 	.word	0xffffffff


	//   ....[28]....
        /*00ec*/ 	.word	0xffffffff


	//   ....[29]....
        /*00f0*/ 	.word	0xffffffff


	//   ....[30]....
        /*00f4*/ 	.word	0xffffffff


	//   ....[31]....
        /*00f8*/ 	.word	0xffffffff


	//   ....[32]....
        /*00fc*/ 	.word	0xffffffff


	//   ....[33]....
        /*0100*/ 	.word	0xffffffff


	//   ....[34]....
        /*0104*/ 	.word	0xffffffff


	//   ....[35]....
        /*0108*/ 	.word	0xffffffff


	//   ....[36]....
        /*010c*/ 	.word	0xffffffff


	//   ....[37]....
        /*0110*/ 	.word	0xffffffff


	//   ....[38]....
        /*0114*/ 	.word	0xffffffff


	//   ....[39]....
        /*0118*/ 	.word	0xffffffff


	//   ....[40]....
        /*011c*/ 	.word	0xffffffff


	//   ....[41]....
        /*0120*/ 	.word	0xffffffff


	//   ....[42]....
        /*0124*/ 	.word	0xffffffff


	//   ....[43]....
        /*0128*/ 	.word	0xffffffff


	//   ....[44]....
        /*012c*/ 	.word	0xffffffff


	//----- nvinfo : EIATTR_COOP_GROUP_INSTR_OFFSETS
	.align		4
.L_214:
        /*0130*/ 	.byte	0x04, 0x28
        /*0132*/ 	.short	(.L_216 - .L_215)


	//   ....[0]....
.L_215:
        /*0134*/ 	.word	0x00001480


	//   ....[1]....
        /*0138*/ 	.word	0x00001490


	//   ....[2]....
        /*013c*/ 	.word	0x000014a0


	//   ....[3]....
        /*0140*/ 	.word	0x000015f0


	//   ....[4]....
        /*0144*/ 	.word	0x00001620


	//   ....[5]....
        /*0148*/ 	.word	0x00001650


	//   ....[6]....
        /*014c*/ 	.word	0x00001770


	//   ....[7]....
        /*0150*/ 	.word	0x00001790


	//   ....[8]....
        /*0154*/ 	.word	0x000017a0


	//   ....[9]....
        /*0158*/ 	.word	0x000018c0


	//   ....[10]....
        /*015c*/ 	.word	0x000018e0


	//   ....[11]....
        /*0160*/ 	.word	0x000018f0


	//   ....[12]....
        /*0164*/ 	.word	0x00001a10


	//   ....[13]....
        /*0168*/ 	.word	0x00001a30


	//   ....[14]....
        /*016c*/ 	.word	0x00001a40


	//   ....[15]....
        /*0170*/ 	.word	0x000021c0


	//   ....[16]....
        /*0174*/ 	.word	0x00002250


	//   ....[17]....
        /*0178*/ 	.word	0x00002280


	//   ....[18]....
        /*017c*/ 	.word	0x000023a0


	//   ....[19]....
        /*0180*/ 	.word	0x000023d0


	//   ....[20]....
        /*0184*/ 	.word	0x000023e0


	//   ....[21]....
        /*0188*/ 	.word	0x00002500


	//   ....[22]....
        /*018c*/ 	.word	0x00002520


	//   ....[23]....
        /*0190*/ 	.word	0x00002530


	//   ....[24]....
        /*0194*/ 	.word	0x00002650


	//   ....[25]....
        /*0198*/ 	.word	0x00002670


	//   ....[26]....
        /*019c*/ 	.word	0x00002680


	//   ....[27]....
        /*01a0*/ 	.word	0x000027a0


	//   ....[28]....
        /*01a4*/ 	.word	0x000027c0


	//   ....[29]....
        /*01a8*/ 	.word	0x000027d0


	//   ....[30]....
        /*01ac*/ 	.word	0x00004be0


	//   ....[31]....
        /*01b0*/ 	.word	0x00004bf0


	//   ....[32]....
        /*01b4*/ 	.word	0x00004c00


	//   ....[33]....
        /*01b8*/ 	.word	0x00004d50


	//   ....[34]....
        /*01bc*/ 	.word	0x00004d80


	//   ....[35]....
        /*01c0*/ 	.word	0x00004db0


	//   ....[36]....
        /*01c4*/ 	.word	0x00004ed0


	//   ....[37]....
        /*01c8*/ 	.word	0x00004ef0


	//   ....[38]....
        /*01cc*/ 	.word	0x00004f00


	//   ....[39]....
        /*01d0*/ 	.word	0x00005020


	//   ....[40]....
        /*01d4*/ 	.word	0x00005040


	//   ....[41]....
        /*01d8*/ 	.word	0x00005050


	//   ....[42]....
        /*01dc*/ 	.word	0x00005170


	//   ....[43]....
        /*01e0*/ 	.word	0x00005190


	//   ....[44]....
        /*01e4*/ 	.word	0x000051a0


	//----- nvinfo : EIATTR_VRC_CTA_INIT_COUNT
	.align		4
.L_216:
        /*01e8*/ 	.byte	0x02, 0x4a
	.zero		1
	.zero		1


	//----- nvinfo : EIATTR_EXIT_INSTR_OFFSETS
	.align		4
        /*01ec*/ 	.byte	0x04, 0x1c
        /*01ee*/ 	.short	(.L_218 - .L_217)


	//   ....[0]....
.L_217:
        /*01f0*/ 	.word	0x000058a0


	//   ....[1]....
        /*01f4*/ 	.word	0x000058f0


	//----- nvinfo : EIATTR_MAX_THREADS
	.align		4
.L_218:
        /*01f8*/ 	.byte	0x04, 0x05
        /*01fa*/ 	.short	(.L_220 - .L_219)
.L_219:
        /*01fc*/ 	.word	0x00000100
        /*0200*/ 	.word	0x00000001
        /*0204*/ 	.word	0x00000001


	//----- nvinfo : EIATTR_CRS_STACK_SIZE
	.align		4
.L_220:
        /*0208*/ 	.byte	0x04, 0x1e
        /*020a*/ 	.short	(.L_222 - .L_221)
.L_221:
        /*020c*/ 	.word	0x00000000


	//----- nvinfo : EIATTR_CBANK_PARAM_SIZE
	.align		4
.L_222:
        /*0210*/ 	.byte	0x03, 0x19
        /*0212*/ 	.short	0x004e


	//----- nvinfo : EIATTR_PARAM_CBANK
	.align		4
        /*0214*/ 	.byte	0x04, 0x0a
        /*0216*/ 	.short	(.L_224 - .L_223)
	.align		4
.L_223:
        /*0218*/ 	.word	index@(.nv.constant0._ZN3cub18CUB_300001_SM_10006detail6reduce18DeviceReduceKernelINS2_10policy_hubIN4cuda3std3__45tupleIJblEEEjN6thrust24THRUST_300001_SM_1000_NS8cuda_cub9__find_if7functorIS9_EEE10Policy1000ENSB_12zip_iteratorINS8_IJNSD_26transform_input_iterator_tIbNSB_6detail15normal_iteratorINSB_10device_ptrIiEEEE11is_equal_toEENSB_17counting_iteratorIlNSB_11use_defaultESS_SS_EEEEEEEjSF_S9_NS7_10__identityEEEvT0_PT3_T1_NS0_13GridEvenShareIS10_EET2_T4_)
        /*021c*/ 	.short	0x0380
        /*021e*/ 	.short	0x004e


	//----- nvinfo : EIATTR_SW_WAR
	.align		4
.L_224:
        /*0220*/ 	.byte	0x04, 0x36
        /*0222*/ 	.short	(.L_226 - .L_225)
.L_225:
        /*0224*/ 	.word	0x00000008
.L_226:


//--------------------- .nv.info._ZN3cub18CUB_300001_SM_10006detail6reduce28DeviceReduceSingleTileKernelINS2_10policy_hubIN4cuda3std3__45tupleIJblEEEjN6thrust24THRUST_300001_SM_1000_NS8cuda_cub9__find_if7functorIS9_EEE10Policy1000ENSB_12zip_iteratorINS8_IJNSD_26transform_input_iterator_tIbNSB_6detail15normal_iteratorINSB_10device_ptrIiEEEE11is_equal_toEENSB_17counting_iteratorIlNSB_11use_defaultESS_SS_EEEEEEEPS9_jSF_S9_S9_NS7_10__identityEEEvT0_T1_T2_T3_T4_T6_ --------------------------
	.section	.nv.info._ZN3cub18CUB_300001_SM_10006detail6reduce28DeviceReduceSingleTileKernelINS2_10policy_hubIN4cuda3std3__45tupleIJblEEEjN6thrust24THRUST_300001_SM_1000_NS8cuda_cub9__find_if7functorIS9_EEE10Policy1000ENSB_12zip_iteratorINS8_IJNSD_26transform_input_iterator_tIbNSB_6detail15normal_iteratorINSB_10device_ptrIiEEEE11is_equal_toEENSB_17counting_iteratorIlNSB_11use_defaultESS_SS_EEEEEEEPS9_jSF_S9_S9_NS7_10__identityEEEvT0_T1_T2_T3_T4_T6_,"",@"SHT_CUDA_INFO"
	.sectionflags	@""
	.align	4


	//----- nvinfo : EIATTR_CUDA_API_VERSION
	.align		4
        /*0000*/ 	.byte	0x04, 0x37
        /*0002*/ 	.short	(.L_228 - .L_227)
.L_227:
        /*0004*/ 	.word	0x00000082


	//----- nvinfo : EIATTR_KPARAM_INFO
	.align		4
.L_228:
        /*0008*/ 	.byte	0x04, 0x17
        /*000a*/ 	.short	(.L_230 - .L_229)
.L_229:
        /*000c*/ 	.word	0x00000000
        /*0010*/ 	.short	0x0005
        /*0012*/ 	.short	0x0038
        /*0014*/ 	.byte	0x00, 0xf0, 0x05, 0x00


	//----- nvinfo : EIATTR_KPARAM_INFO
	.align		4
.L_230:
        /*0018*/ 	.byte	0x04, 0x17
        /*001a*/ 	.short	(.L_232 - .L_231)
.L_231:
        /*001c*/ 	.word	0x00000000
        /*0020*/ 	.short	0x0004
        /*0022*/ 	.short	0x0028
        /*0024*/ 	.byte	0x00, 0xf0, 0x41, 0x00


	//----- nvinfo : EIATTR_KPARAM_INFO
	.align		4
.L_232:
        /*0028*/ 	.byte	0x04, 0x17
        /*002a*/ 	.short	(.L_234 - .L_233)
.L_233:
        /*002c*/ 	.word	0x00000000
        /*0030*/ 	.short	0x0003
        /*0032*/ 	.short	0x0024
        /*0034*/ 	.byte	0x00, 0xf0, 0x05, 0x00


	//----- nvinfo : EIATTR_KPARAM_INFO
	.align		4
.L_234:
        /*0038*/ 	.byte	0x04, 0x17
        /*003a*/ 	.short	(.L_236 - .L_235)
.L_235:
        /*003c*/ 	.word	0x00000000
        /*0040*/ 	.short	0x0002
        /*0042*/ 	.short	0x0020
        /*0044*/ 	.byte	0x00, 0xf0, 0x11, 0x00


	//----- nvinfo : EIATTR_KPARAM_INFO
	.align		4
.L_236:
        /*0048*/ 	.byte	0x04, 0x17
        /*004a*/ 	.short	(.L_238 - .L_237)
.L_237:
        /*004c*/ 	.word	0x00000000
        /*0050*/ 	.short	0x0001
        /*0052*/ 	.short	0x0018
        /*0054*/ 	.byte	0x00, 0xf5, 0x21, 0x00


	//----- nvinfo : EIATTR_KPARAM_INFO
	.align		4
.L_238:
        /*0058*/ 	.byte	0x04, 0x17
        /*005a*/ 	.short	(.L_240 - .L_239)
.L_239:
        /*005c*/ 	.word	0x00000000
        /*0060*/ 	.short	0x0000
        /*0062*/ 	.short	0x0000
        /*0064*/ 	.byte	0x00, 0xf0, 0x61, 0x00


	//----- nvinfo : EIATTR_SPARSE_MMA_MASK
	.align		4
.L_240:
        /*0068*/ 	.byte	0x03, 0x50
        /*006a*/ 	.short	0x0000


	//----- nvinfo : EIATTR_MAXREG_COUNT
	.align		4
        /*006c*/ 	.byte	0x03, 0x1b
        /*006e*/ 	.short	0x00ff


	//----- nvinfo : EIATTR_NUM_BARRIERS
	.align		4
        /*0070*/ 	.byte	0x02, 0x4c
        /*0072*/ 	.byte	0x01
	.zero		1


	//----- nvinfo : EIATTR_MERCURY_ISA_VERSION
	.align		4
        /*0074*/ 	.byte	0x03, 0x5f
        /*0076*/ 	.short	0x0101


	//----- nvinfo : EIATTR_COOP_GROUP_MASK_REGIDS
	.align		4
        /*0078*/ 	.byte	0x04, 0x29
        /*007a*/ 	.short	(.L_242 - .L_241)


	//   ....[0]....
.L_241:
        /*007c*/ 	.word	0xffffffff


	//   ....[1]....
        /*0080*/ 	.word	0xffffffff


	//   ....[2]....
        /*0084*/ 	.word	0xffffffff


	//   ....[3]....
        /*0088*/ 	.word	0xffffffff


	//   ....[4]....
        /*008c*/ 	.word	0xffffffff


	//   ....[5]....
        /*0090*/ 	.word	0xffffffff


	//   ....[6]....
        /*0094*/ 	.word	0xffffffff


	//   ....[7]....
        /*0098*/ 	.word	0xffffffff


	//   ....[8]....
        /*009c*/ 	.word	0xffffffff


	//   ....[9]....
        /*00a0*/ 	.word	0xffffffff


	//   ....[10]....
        /*00a4*/ 	.word	0xffffffff


	//   ....[11]....
        /*00a8*/ 	.word	0xffffffff


	//   ....[12]....
        /*00ac*/ 	.word	0xffffffff


	//   ....[13]....
        /*00b0*/ 	.word	0xffffffff


	//   ....[14]....
        /*00b4*/ 	.word	0xffffffff


	//   ....[15]....
        /*00b8*/ 	.word	0xffffffff


	//   ....[16]....
        /*00bc*/ 	.word	0xffffffff


	//   ....[17]....
        /*00c0*/ 	.word	0xffffffff


	//   ....[18]....
        /*00c4*/ 	.word	0xffffffff


	//   ....[19]....
        /*00c8*/ 	.word	0xffffffff


	//   ....[20]....
        /*00cc*/ 	.word	0xffffffff


	//   ....[21]....
        /*00d0*/ 	.word	0xffffffff


	//   ....[22]....
        /*00d4*/ 	.word	0xffffffff


	//   ....[23]....
        /*00d8*/ 	.word	0xffffffff


	//   ....[24]....
        /*00dc*/ 	.word	0xffffffff


	//   ....[25]....
        /*00e0*/ 	.word	0xffffffff


	//   ....[26]....
        /*00e4*/ 	.word	0xffffffff


	//   ....[27]....
        /*00e8*/ 	.word	0xffffffff


	//   ....[28]....
        /*00ec*/ 	.word	0xffffffff


	//   ....[29]....
        /*00f0*/ 	.word	0xffffffff


	//   ....[30]....
        /*00f4*/ 	.word	0xffffffff


	//   ....[31]....
        /*00f8*/ 	.word	0xffffffff


	//   ....[32]....
        /*00fc*/ 	.word	0xffffffff


	//   ....[33]....
        /*0100*/ 	.word	0xffffffff


	//   ....[34]....
        /*0104*/ 	.word	0xffffffff


	//   ....[35]....
        /*0108*/ 	.word	0xffffffff


	//   ....[36]....
        /*010c*/ 	.word	0xffffffff


	//   ....[37]....
        /*0110*/ 	.word	0xffffffff


	//   ....[38]....
        /*0114*/ 	.word	0xffffffff


	//   ....[39]....
        /*0118*/ 	.word	0xffffffff


	//   ....[40]....
        /*011c*/ 	.word	0xffffffff


	//   ....[41]....
        /*0120*/ 	.word	0xffffffff


	//   ....[42]....
        /*0124*/ 	.word	0xffffffff


	//   ....[43]....
        /*0128*/ 	.word	0xffffffff


	//   ....[44]....
        /*012c*/ 	.word	0xffffffff


	//----- nvinfo : EIATTR_COOP_GROUP_INSTR_OFFSETS
	.align		4
.L_242:
        /*0130*/ 	.byte	0x04, 0x28
        /*0132*/ 	.short	(.L_244 - .L_243)


	//   ....[0]....
.L_243:
        /*0134*/ 	.word	0x00001300


	//   ....[1]....
        /*0138*/ 	.word	0x00001310


	//   ....[2]....
        /*013c*/ 	.word	0x00001320


	//   ....[3]....
        /*0140*/ 	.word	0x00001470


	//   ....[4]....
        /*0144*/ 	.word	0x000014a0


	//   ....[5]....
        /*0148*/ 	.word	0x000014d0


	//   ....[6]....
        /*014c*/ 	.word	0x000015f0


	//   ....[7]....
        /*0150*/ 	.word	0x00001610


	//   ....[8]....
        /*0154*/ 	.word	0x00001620


	//   ....[9]....
        /*0158*/ 	.word	0x00001740


	//   ....[10]....
        /*015c*/ 	.word	0x00001760


	//   ....[11]....
        /*0160*/ 	.word	0x00001770


	//   ....[12]....
        /*0164*/ 	.word	0x00001890


	//   ....[13]....
        /*0168*/ 	.word	0x000018b0


	//   ....[14]....
        /*016c*/ 	.word	0x000018c0


	//   ....[15]....
        /*0170*/ 	.word	0x00002040


	//   ....[16]....
        /*0174*/ 	.word	0x000020d0


	//   ....[17]....
        /*0178*/ 	.word	0x00002100


	//   ....[18]....
        /*017c*/ 	.word	0x00002220


	//   ....[19]....
        /*0180*/ 	.word	0x00002250


	//   ....[20]....
        /*0184*/ 	.word	0x00002260


	//   ....[21]....
        /*0188*/ 	.word	0x00002380


	//   ....[22]....
        /*018c*/ 	.word	0x000023a0


	//   ....[23]....
        /*0190*/ 	.word	0x000023b0


	//   ....[24]....
        /*0194*/ 	.word	0x000024d0


	//   ....[25]....
        /*0198*/ 	.word	0x000024f0


	//   ....[26]....
        /*019c*/ 	.word	0x00002500


	//   ....[27]....
        /*01a0*/ 	.word	0x00002620


	//   ....[28]....
        /*01a4*/ 	.word	0x00002640


	//   ....[29]....
        /*01a8*/ 	.word	0x00002650


	//   ....[30]....
        /*01ac*/ 	.word	0x00004890


	//   ....[31]....
        /*01b0*/ 	.word	0x000048a0


	//   ....[32]....
        /*01b4*/ 	.word	0x000048b0


	//   ....[33]....
        /*01b8*/ 	.word	0x00004a00


	//   ....[34]....
        /*01bc*/ 	.word	0x00004a30


	//   ....[35]....
        /*01c0*/ 	.word	0x00004a60


	//   ....[36]....
        /*01c4*/ 	.word	0x00004b80


	//   ....[37]....
        /*01c8*/ 	.word	0x00004ba0


	//   ....[38]....
        /*01cc*/ 	.word	0x00004bb0


	//   ....[39]....
        /*01d0*/ 	.word	0x00004cd0


	//   ....[40]....
        /*01d4*/ 	.word	0x00004cf0


	//   ....[41]....
        /*01d8*/ 	.word	0x00004d00


	//   ....[42]....
        /*01dc*/ 	.word	0x00004e20


	//   ....[43]....
        /*01e0*/ 	.word	0x00004e40


	//   ....[44]....
        /*01e4*/ 	.word	0x00004e50


	//----- nvinfo : EIATTR_VRC_CTA_INIT_COUNT
	.align		4
.L_244:
        /*01e8*/ 	.byte	0x02, 0x4a
	.zero		1
	.zero		1


	//----- nvinfo : EIATTR_EXIT_INSTR_OFFSETS
	.align		4
        /*01ec*/ 	.byte	0x04, 0x1c
        /*01ee*/ 	.short	(.L_246 - .L_245)


	//   ....[0]....
.L_245:
        /*01f0*/ 	.word	0x00000080


	//   ....[1]....
        /*01f4*/ 	.word	0x000000d0


	//   ....[2]....
        /*01f8*/ 	.word	0x00005550


	//   ....[3]....
        /*01fc*/ 	.word	0x00005640


	//----- nvinfo : EIATTR_MAX_THREADS
	.align		4
.L_246:
        /*0200*/ 	.byte	0x04, 0x05
        /*0202*/ 	.short	(.L_248 - .L_247)
.L_247:
        /*0204*/ 	.word	0x00000100
        /*0208*/ 	.word	0x00000001
        /*020c*/ 	.word	0x00000001


	//----- nvinfo : EIATTR_CRS_STACK_SIZE
	.align		4
.L_248:
        /*0210*/ 	.byte	0x04, 0x1e
        /*0212*/ 	.short	(.L_250 - .L_249)
.L_249:
        /*0214*/ 	.word	0x00000000


	//----- nvinfo : EIATTR_CBANK_PARAM_SIZE
	.align		4
.L_250:
        /*0218*/ 	.byte	0x03, 0x19
        /*021a*/ 	.short	0x0039


	//----- nvinfo : EIATTR_PARAM_CBANK
	.align		4
        /*021c*/ 	.byte	0x04, 0x0a
        /*021e*/ 	.short	(.L_252 - .L_251)
	.align		4
.L_251:
        /*0220*/ 	.word	index@(.nv.constant0._ZN3cub18CUB_300001_SM_10006detail6reduce28DeviceReduceSingleTileKernelINS2_10policy_hubIN4cuda3std3__45tupleIJblEEEjN6thrust24THRUST_300001_SM_1000_NS8cuda_cub9__find_if7functorIS9_EEE10Policy1000ENSB_12zip_iteratorINS8_IJNSD_26transform_input_iterator_tIbNSB_6detail15normal_iteratorINSB_10device_ptrIiEEEE11is_equal_toEENSB_17counting_iteratorIlNSB_11use_defaultESS_SS_EEEEEEEPS9_jSF_S9_S9_NS7_10__identityEEEvT0_T1_T2_T3_T4_T6_)
        /*0224*/ 	.short	0x0380
        /*0226*/ 	.short	0x0039


	//----- nvinfo : EIATTR_SW_WAR
	.align		4
.L_252:
        /*0228*/ 	.byte	0x04, 0x36
        /*022a*/ 	.short	(.L_254 - .L_253)
.L_253:
        /*022c*/ 	.word	0x00000008
.L_254:


//--------------------- .nv.info._ZN3cub18CUB_300001_SM_10006detail11EmptyKernelIvEEvv --------------------------
	.section	.nv.info._ZN3cub18CUB_300001_SM_10006detail11EmptyKernelIvEEvv,"",@"SHT_CUDA_INFO"
	.sectionflags	@""
	.align	4


	//----- nvinfo : EIATTR_CUDA_API_VERSION
	.align		4
        /*0000*/ 	.byte	0x04, 0x37
        /*0002*/ 	.short	(.L_256 - .L_255)
.L_255:
        /*0004*/ 	.word	0x00000082


	//----- nvinfo : EIATTR_SPARSE_MMA_MASK
	.align		4
.L_256:
        /*0008*/ 	.byte	0x03, 0x50
        /*000a*/ 	.short	0x0000


	//----- nvinfo : EIATTR_MAXREG_COUNT
	.align		4
        /*000c*/ 	.byte	0x03, 0x1b
        /*000e*/ 	.short	0x00ff


	//----- nvinfo : EIATTR_MERCURY_ISA_VERSION
	.align		4
        /*0010*/ 	.byte	0x03, 0x5f
        /*0012*/ 	.short	0x0101


	//----- nvinfo : EIATTR_VRC_CTA_INIT_COUNT
	.align		4
        /*0014*/ 	.byte	0x02, 0x4a
	.zero		1
	.zero		1


	//----- nvinfo : EIATTR_EXIT_INSTR_OFFSETS
	.align		4
        /*0018*/ 	.byte	0x04, 0x1c
        /*001a*/ 	.short	(.L_258 - .L_257)


	//   ....[0]....
.L_257:
        /*001c*/ 	.word	0x00000010


	//----- nvinfo : EIATTR_SW_WAR
	.align		4
.L_258:
        /*0020*/ 	.byte	0x04, 0x36
        /*0022*/ 	.short	(.L_260 - .L_259)
.L_259:
        /*0024*/ 	.word	0x00000008
.L_260:


//--------------------- .nv.callgraph             --------------------------
	.section	.nv.callgraph,"",@"SHT_CUDA_CALLGRAPH"
	.align	4
	.sectionentsize	8
	.align		4
        /*0000*/ 	.word	0x00000000
	.align		4
        /*0004*/ 	.word	0xffffffff
	.align		4
        /*0008*/ 	.word	0x00000000
	.align		4
        /*000c*/ 	.word	0xfffffffe
	.align		4
        /*0010*/ 	.word	0x00000000
	.align		4
        /*0014*/ 	.word	0xfffffffd
	.align		4
        /*0018*/ 	.word	0x00000000
	.align		4
        /*001c*/ 	.word	0xfffffffc


//--------------------- .nv.constant4             --------------------------
	.section	.nv.constant4,"a",@progbits
	.align	8
	.align		8
.nv.constant4:
        /*0000*/ 	.dword	_ZN30_INTERNAL_4de74b72_4_k_cu_main4cuda3std3__45__cpo5beginE
	.align		8
        /*0008*/ 	.dword	_ZN30_INTERNAL_4de74b72_4_k_cu_main4cuda3std3__45__cpo3endE
	.align		8
        /*0010*/ 	.dword	_ZN30_INTERNAL_4de74b72_4_k_cu_main4cuda3std3__45__cpo6cbeginE
	.align		8
        /*0018*/ 	.dword	_ZN30_INTERNAL_4de74b72_4_k_cu_main4cuda3std3__45__cpo4cendE
	.align		8
        /*0020*/ 	.dword	_ZN30_INTERNAL_4de74b72_4_k_cu_main4cuda3std3__45__cpo6rbeginE
	.align		8
        /*0028*/ 	.dword	_ZN30_INTERNAL_4de74b72_4_k_cu_main4cuda3std3__45__cpo4rendE
	.align		8
        /*0030*/ 	.dword	_ZN30_INTERNAL_4de74b72_4_k_cu_main4cuda3std3__45__cpo7crbeginE
	.align		8
        /*0038*/ 	.dword	_ZN30_INTERNAL_4de74b72_4_k_cu_main4cuda3std3__45__cpo5crendE
	.align		8
        /*0040*/ 	.dword	_ZN30_INTERNAL_4de74b72_4_k_cu_main4cuda3std3__432_GLOBAL__N__4de74b72_4_k_cu_main6ignoreE
	.align		8
        /*0048*/ 	.dword	_ZN30_INTERNAL_4de74b72_4_k_cu_main4cuda3std3__419piecewise_constructE
	.align		8
        /*0050*/ 	.dword	_ZN30_INTERNAL_4de74b72_4_k_cu_main4cuda3std3__48in_placeE
	.align		8
        /*0058*/ 	.dword	_ZN30_INTERNAL_4de74b72_4_k_cu_main4cuda3std3__420unreachable_sentinelE
	.align		8
        /*0060*/ 	.dword	_ZN30_INTERNAL_4de74b72_4_k_cu_main4cuda3std3__47nulloptE
	.align		8
        /*0068*/ 	.dword	_ZN30_INTERNAL_4de74b72_4_k_cu_main4cuda3std3__48unexpectE
	.align		8
        /*0070*/ 	.dword	_ZN30_INTERNAL_4de74b72_4_k_cu_main4cuda3std6ranges3__45__cpo4swapE
	.align		8
        /*0078*/ 	.dword	_ZN30_INTERNAL_4de74b72_4_k_cu_main4cuda3std6ranges3__45__cpo9iter_moveE
	.align		8
        /*0080*/ 	.dword	_ZN30_INTERNAL_4de74b72_4_k_cu_main4cuda3std6ranges3__45__cpo5beginE
	.align		8
        /*0088*/ 	.dword	_ZN30_INTERNAL_4de74b72_4_k_cu_main4cuda3std6ranges3__45__cpo3endE
	.align		8
        /*0090*/ 	.dword	_ZN30_INTERNAL_4de74b72_4_k_cu_main4cuda3std6ranges3__45__cpo6cbeginE
	.align		8
        /*0098*/ 	.dword	_ZN30_INTERNAL_4de74b72_4_k_cu_main4cuda3std6ranges3__45__cpo4cendE
	.align		8
        /*00a0*/ 	.dword	_ZN30_INTERNAL_4de74b72_4_k_cu_main4cuda3std6ranges3__45__cpo7advanceE
	.align		8
        /*00a8*/ 	.dword	_ZN30_INTERNAL_4de74b72_4_k_cu_main4cuda3std6ranges3__45__cpo9iter_swapE
	.align		8
        /*00b0*/ 	.dword	_ZN30_INTERNAL_4de74b72_4_k_cu_main4cuda3std6ranges3__45__cpo4nextE
	.align		8
        /*00b8*/ 	.dword	_ZN30_INTERNAL_4de74b72_4_k_cu_main4cuda3std6ranges3__45__cpo4prevE
	.align		8
        /*00c0*/ 	.dword	_ZN30_INTERNAL_4de74b72_4_k_cu_main4cuda3std6ranges3__45__cpo4dataE
	.align		8
        /*00c8*/ 	.dword	_ZN30_INTERNAL_4de74b72_4_k_cu_main4cuda3std6ranges3__45__cpo5cdataE
	.align		8
        /*00d0*/ 	.dword	_ZN30_INTERNAL_4de74b72_4_k_cu_main4cuda3std6ranges3__45__cpo4sizeE
	.align		8
        /*00d8*/ 	.dword	_ZN30_INTERNAL_4de74b72_4_k_cu_main4cuda3std6ranges3__45__cpo5ssizeE
	.align		8
        /*00e0*/ 	.dword	_ZN30_INTERNAL_4de74b72_4_k_cu_main4cuda3std6ranges3__45__cpo8distanceE
	.align		8
        /*00e8*/ 	.dword	_ZN30_INTERNAL_4de74b72_4_k_cu_main6thrust24THRUST_300001_SM_1000_NS8cuda_cub3parE
	.align		8
        /*00f0*/ 	.dword	_ZN30_INTERNAL_4de74b72_4_k_cu_main6thrust24THRUST_300001_SM_1000_NS8cuda_cub10par_nosyncE
	.align		8
        /*00f8*/ 	.dword	_ZN30_INTERNAL_4de74b72_4_k_cu_main6thrust24THRUST_300001_SM_1000_NS6system6detail10sequential3seqE
	.align		8
        /*0100*/ 	.dword	_ZN30_INTERNAL_4de74b72_4_k_cu_main6thrust24THRUST_300001_SM_1000_NS6system3cpp3parE
	.align		8
        /*0108*/ 	.dword	_ZN30_INTERNAL_4de74b72_4_k_cu_main6thrust24THRUST_300001_SM_1000_NS12placeholders2_1E
	.align		8
        /*0110*/ 	.dword	_ZN30_INTERNAL_4de74b72_4_k_cu_main6thrust24THRUST_300001_SM_1000_NS12placeholders2_2E
	.align		8
        /*0118*/ 	.dword	_ZN30_INTERNAL_4de74b72_4_k_cu_main6thrust24THRUST_300001_SM_1000_NS12placeholders2_3E
	.align		8
        /*0120*/ 	.dword	_ZN30_INTERNAL_4de74b72_4_k_cu_main6thrust24THRUST_300001_SM_1000_NS12placeholders2_4E
	.align		8
        /*0128*/ 	.dword	_ZN30_INTERNAL_4de74b72_4_k_cu_main6thrust24THRUST_300001_SM_1000_NS12placeholders2_5E
	.align		8
        /*0130*/ 	.dword	_ZN30_INTERNAL_4de74b72_4_k_cu_main6thrust24THRUST_300001_SM_1000_NS12placeholders2_6E
	.align		8
        /*0138*/ 	.dword	_ZN30_INTERNAL_4de74b72_4_k_cu_main6thrust24THRUST_300001_SM_1000_NS12placeholders2_7E
	.align		8
        /*0140*/ 	.dword	_ZN30_INTERNAL_4de74b72_4_k_cu_main6thrust24THRUST_300001_SM_1000_NS12placeholders2_8E
	.align		8
        /*0148*/ 	.dword	_ZN30_INTERNAL_4de74b72_4_k_cu_main6thrust24THRUST_300001_SM_1000_NS12placeholders2_9E
	.align		8
        /*0150*/ 	.dword	_ZN30_INTERNAL_4de74b72_4_k_cu_main6thrust24THRUST_300001_SM_1000_NS12placeholders3_10E
	.align		8
        /*0158*/ 	.dword	_ZN30_INTERNAL_4de74b72_4_k_cu_main6thrust24THRUST_300001_SM_1000_NS3seqE
	.align		8
        /*0160*/ 	.dword	_ZN30_INTERNAL_4de74b72_4_k_cu_main6thrust24THRUST_300001_SM_1000_NS6deviceE


//--------------------- .text._ZN3cub18CUB_300001_SM_10006detail6reduce28DeviceReduceSingleTileKernelINS2_10policy_hubIN4cuda3std3__45tupleIJblEEEyN6thrust24THRUST_300001_SM_1000_NS8cuda_cub9__find_if7functorIS9_EEE10Policy1000EPS9_SI_iSF_S9_S9_NS7_10__identityEEEvT0_T1_T2_T3_T4_T6_ --------------------------
	.section	.text._ZN3cub18CUB_300001_SM_10006detail6reduce28DeviceReduceSingleTileKernelINS2_10policy_hubIN4cuda3std3__45tupleIJblEEEyN6thrust24THRUST_300001_SM_1000_NS8cuda_cub9__find_if7functorIS9_EEE10Policy1000EPS9_SI_iSF_S9_S9_NS7_10__identityEEEvT0_T1_T2_T3_T4_T6_,"ax",@progbits
	.align	128
        .global         _ZN3cub18CUB_300001_SM_10006detail6reduce28DeviceReduceSingleTileKernelINS2_10policy_hubIN4cuda3std3__45tupleIJblEEEyN6thrust24THRUST_300001_SM_1000_NS8cuda_cub9__find_if7functorIS9_EEE10Policy1000EPS9_SI_iSF_S9_S9_NS7_10__identityEEEvT0_T1_T2_T3_T4_T6_
        .type           _ZN3cub18CUB_300001_SM_10006detail6reduce28DeviceReduceSingleTileKernelINS2_10policy_hubIN4cuda3std3__45tupleIJblEEEyN6thrust24THRUST_300001_SM_1000_NS8cuda_cub9__find_if7functorIS9_EEE10Policy1000EPS9_SI_iSF_S9_S9_NS7_10__identityEEEvT0_T1_T2_T3_T4_T6_,@function
        .size           _ZN3cub18CUB_300001_SM_10006detail6reduce28DeviceReduceSingleTileKernelINS2_10policy_hubIN4cuda3std3__45tupleIJblEEEyN6thrust24THRUST_300001_SM_1000_NS8cuda_cub9__find_if7functorIS9_EEE10Policy1000EPS9_SI_iSF_S9_S9_NS7_10__identityEEEvT0_T1_T2_T3_T4_T6_,(.L_x_403 - _ZN3cub18CUB_300001_SM_10006detail6reduce28DeviceReduceSingleTileKernelINS2_10policy_hubIN4cuda3std3__45tupleIJblEEEyN6thrust24THRUST_300001_SM_1000_NS8cuda_cub9__find_if7functorIS9_EEE10Policy1000EPS9_SI_iSF_S9_S9_NS7_10__identityEEEvT0_T1_T2_T3_T4_T6_)
        .other          _ZN3cub18CUB_300001_SM_10006detail6reduce28DeviceReduceSingleTileKernelINS2_10policy_hubIN4cuda3std3__45tupleIJblEEEyN6thrust24THRUST_300001_SM_1000_NS8cuda_cub9__find_if7functorIS9_EEE10Policy1000EPS9_SI_iSF_S9_S9_NS7_10__identityEEEvT0_T1_T2_T3_T4_T6_,@"STO_CUDA_ENTRY STV_DEFAULT"
_ZN3cub18CUB_300001_SM_10006detail6reduce28DeviceReduceSingleTileKernelINS2_10policy_hubIN4cuda3std3__45tupleIJblEEEyN6thrust24THRUST_300001_SM_1000_NS8cuda_cub9__find_if7functorIS9_EEE10Policy1000EPS9_SI_iSF_S9_S9_NS7_10__identityEEEvT0_T1_T2_T3_T4_T6_:
.text._ZN3cub18CUB_300001_SM_10006detail6reduce28DeviceReduceSingleTileKernelINS2_10policy_hubIN4cuda3std3__45tupleIJblEEEyN6thrust24THRUST_300001_SM_1000_NS8cuda_cub9__find_if7functorIS9_EEE10Policy1000EPS9_SI_iSF_S9_S9_NS7_10__identityEEEvT0_T1_T2_T3_T4_T6_:
[----:B------:R-:W-:Y:S01]  /*0000*/  LDC R1, c[0x0][0x37c] ;  /* 0x0000df00ff017b82 */ /* 0x000fe20000000800 */
[----:B------:R-:W0:Y:S07]  /*0010*/  LDCU UR4, c[0x0][0x390] ;  /* 0x00007200ff0477ac */ /* 0x000e2e0008000800 */
[----:B------:R-:W1:Y:S01]  /*0020*/  LDC.U8 R0, c[0x0][0x398] ;  /* 0x0000e600ff007b82 */ /* 0x000e620000000000 */
[----:B------:R-:W2:Y:S01]  /*0030*/  LDCU.64 UR8, c[0x0][0x358] ;  /* 0x00006b00ff0877ac */ /* 0x000ea20008000a00 */
[----:B0-----:R-:W-:-:S09]  /*0040*/  UISETP.NE.AND UP0, UPT, UR4, URZ, UPT ;  /* 0x000000ff0400728c */ /* 0x001fd2000bf05270 */
[----:B--2---:R-:W-:Y:S05]  /*0050*/  BRA.U UP0, `(.L_x_0) ;  /* 0x0000000100207547 */ /* 0x004fea000b800000 */
[----:B------:R-:W0:Y:S02]  /*0060*/  S2R R2, SR_TID.X ;  /* 0x0000000000027919 */ /* 0x000e240000002100 */
[----:B0-----:R-:W-:-:S13]  /*0070*/  ISETP.NE.AND P0, PT, R2, RZ, PT ;  /* 0x000000ff0200720c */ /* 0x001fda0003f05270 */
[----:B------:R-:W-:Y:S05]  /*0080*/  @P0 EXIT ;  /* 0x000000000000094d */ /* 0x000fea0003800000 */
[----:B------:R-:W1:Y:S08]  /*0090*/  LDC.64 R2, c[0x0][0x388] ;  /* 0x0000e200ff027b82 */ /* 0x000e700000000a00 */
[----:B------:R-:W0:Y:S01]  /*00a0*/  LDC.64 R4, c[0x0][0x3a0] ;  /* 0x0000e800ff047b82 */ /* 0x000e220000000a00 */
[----:B-1----:R-:W-:Y:S04]  /*00b0*/  STG.E.U8 desc[UR8][R2.64], R0 ;  /* 0x0000000002007986 */ /* 0x002fe8000c101108 */
[----:B0-----:R-:W-:Y:S01]  /*00c0*/  STG.E.64 desc[UR8][R2.64+0x8], R4 ;  /* 0x0000080402007986 */ /* 0x001fe2000c101b08 */
[----:B------:R-:W-:Y:S05]  /*00d0*/  EXIT ;  /* 0x000000000000794d */ /* 0x000fea0003800000 */
.L_x_0:
[----:B------:R-:W-:Y:S01]  /*00e0*/  UISETP.GT.AND UP0, UPT, UR4, 0x3ff, UPT ;  /* 0x000003ff0400788c */ /* 0x000fe2000bf04270 */
[----:B------:R-:W-:Y:S08]  /*00f0*/  BSSY.RECONVERGENT B0, `(.L_x_1) ;  /* 0x00003d8000007945 */ /* 0x000ff00003800200 */
[----:B------:R-:W-:Y:S05]  /*0100*/  BRA.U UP0, `(.L_x_2) ;  /* 0x0000002100e47547 */ /* 0x000fea000b800000 */
[----:B------:R-:W0:Y:S01]  /*0110*/  S2R R5, SR_TID.X ;  /* 0x0000000000057919 */ /* 0x000e220000002100 */
[----:B------:R-:W-:Y:S01]  /*0120*/  BSSY.RECONVERGENT B1, `(.L_x_3) ;  /* 0x000000b000017945 */ /* 0x000fe20003800200 */
[----:B------:R-:W-:Y:S02]  /*0130*/  PRMT R4, RZ, 0x7610, R4 ;  /* 0x00007610ff047816 */ /* 0x000fe40000000004 */
[----:B------:R-:W-:Y:S02]  /*0140*/  CS2R R2, SRZ ;  /* 0x0000000000027805 */ /* 0x000fe4000001ff00 */
[----:B0-----:R-:W-:Y:S01]  /*0150*/  ISETP.GE.AND P0, PT, R5, UR4, PT ;  /* 0x0000000405007c0c */ /* 0x001fe2000bf06270 */
[----:B------:R-:W-:-:S12]  /*0160*/  IMAD.MOV.U32 R9, RZ, RZ, R5 ;  /* 0x000000ffff097224 */ /* 0x000fd800078e0005 */
[----:B------:R-:W-:Y:S05]  /*0170*/  @P0 BRA `(.L_x_4) ;  /* 0x0000000000140947 */ /* 0x000fea0003800000 */
[----:B------:R-:W0:Y:S02]  /*0180*/  LDC.64 R6, c[0x0][0x380] ;  /* 0x0000e000ff067b82 */ /* 0x000e240000000a00 */
[----:B0-----:R-:W-:-:S05]  /*0190*/  IMAD.WIDE.U32 R6, R5, 0x10, R6 ;  /* 0x0000001005067825 */ /* 0x001fca00078e0006 */
[----:B------:R0:W5:Y:S04]  /*01a0*/  LDG.E.U16.CONSTANT R4, desc[UR8][R6.64] ;  /* 0x0000000806047981 */ /* 0x000168000c1e9500 */
[----:B------:R0:W5:Y:S01]  /*01b0*/  LDG.E.64.CONSTANT R2, desc[UR8][R6.64+0x8] ;  /* 0x0000080806027981 */ /* 0x000162000c1e9b00 */
[----:B------:R-:W-:-:S07]  /*01c0*/  VIADD R9, R5, 0x100 ;  /* 0x0000010005097836 */ /* 0x000fce0000000000 */
.L_x_4:
[----:B------:R-:W-:Y:S05]  /*01d0*/  BSYNC.RECONVERGENT B1 ;  /* 0x0000000000017941 */ /* 0x000fea0003800200 */
.L_x_3:
[----:B------:R-:W-:Y:S01]  /*01e0*/  ISETP.GE.AND P0, PT, R9, UR4, PT ;  /* 0x0000000409007c0c */ /* 0x000fe2000bf06270 */
[----:B------:R-:W-:-:S12]  /*01f0*/  BSSY.RECONVERGENT B1, `(.L_x_5) ;  /* 0x0000058000017945 */ /* 0x000fd80003800200 */
[----:B------:R-:W-:Y:S05]  /*0200*/  @P0 BRA `(.L_x_6) ;  /* 0x0000000400580947 */ /* 0x000fea0003800000 */
[----:B------:R-:W-:Y:S01]  /*0210*/  LOP3.LUT R8, RZ, R9, RZ, 0x33, !PT ;  /* 0x00000009ff087212 */ /* 0x000fe200078e33ff */
[----:B0-----:R-:W0:Y:S01]  /*0220*/  LDC.64 R6, c[0x0][0x380] ;  /* 0x0000e000ff067b82 */ /* 0x001e220000000a00 */
[----:B------:R-:W-:Y:S03]  /*0230*/  BSSY.RECONVERGENT B2, `(.L_x_7) ;  /* 0x0000020000027945 */ /* 0x000fe60003800200 */
[----:B------:R-:W-:-:S05]  /*0240*/  VIADD R8, R8, UR4 ;  /* 0x0000000408087c36 */ /* 0x000fca0008000000 */
[C---:B------:R-:W-:Y:S02]  /*0250*/  LOP3.LUT R10, R8.reuse, 0x300, RZ, 0xc0, !PT ;  /* 0x00000300080a7812 */ /* 0x040fe400078ec0ff */
[----:B------:R-:W-:Y:S02]  /*0260*/  ISETP.GE.U32.AND P1, PT, R8, 0x300, PT ;  /* 0x000003000800780c */ /* 0x000fe40003f26070 */
[----:B------:R-:W-:-:S13]  /*0270*/  ISETP.NE.AND P0, PT, R10, 0x300, PT ;  /* 0x000003000a00780c */ /* 0x000fda0003f05270 */
[----:B------:R-:W-:Y:S05]  /*0280*/  @!P0 BRA `(.L_x_8) ;  /* 0x0000000000688947 */ /* 0x000fea0003800000 */
[----:B------:R-:W2:Y:S01]  /*0290*/  LDC.64 R10, c[0x0][0x380] ;  /* 0x0000e000ff0a7b82 */ /* 0x000ea20000000a00 */
[----:B------:R-:W-:-:S04]  /*02a0*/  LEA.HI R8, R8, 0x1, RZ, 0x18 ;  /* 0x0000000108087811 */ /* 0x000fc800078fc0ff */
[----:B------:R-:W-:-:S05]  /*02b0*/  LOP3.LUT R8, R8, 0x3, RZ, 0xc0, !PT ;  /* 0x0000000308087812 */ /* 0x000fca00078ec0ff */
[----:B------:R-:W-:Y:S02]  /*02c0*/  IMAD.MOV R8, RZ, RZ, -R8 ;  /* 0x000000ffff087224 */ /* 0x000fe400078e0a08 */
[----:B--2---:R-:W-:-:S04]  /*02d0*/  IMAD.WIDE.U32 R10, R9, 0x10, R10 ;  /* 0x00000010090a7825 */ /* 0x004fc800078e000a */
[----:B------:R-:W-:Y:S02]  /*02e0*/  IMAD.MOV.U32 R15, RZ, RZ, R10 ;  /* 0x000000ffff0f7224 */ /* 0x000fe400078e000a */
[----:B------:R-:W-:-:S07]  /*02f0*/  IMAD.MOV.U32 R13, RZ, RZ, R11 ;  /* 0x000000ffff0d7224 */ /* 0x000fce00078e000b */
.L_x_9:
[----:B------:R-:W-:-:S05]  /*0300*/  IMAD.MOV.U32 R12, RZ, RZ, R15 ;  /* 0x000000ffff0c7224 */ /* 0x000fca00078e000f */
[----:B------:R-:W2:Y:S04]  /*0310*/  LDG.E.U16.CONSTANT R14, desc[UR8][R12.64] ;  /* 0x000000080c0e7981 */ /* 0x000ea8000c1e9500 */
[----:B------:R3:W4:Y:S01]  /*0320*/  LDG.E.64.CONSTANT R10, desc[UR8][R12.64+0x8] ;  /* 0x000008080c0a7981 */ /* 0x000722000c1e9b00 */
[----:B------:R-:W-:Y:S01]  /*0330*/  VIADD R8, R8, 0x1 ;  /* 0x0000000108087836 */ /* 0x000fe20000000000 */
[----:B-----5:R-:W-:Y:S01]  /*0340*/  LOP3.LUT P2, RZ, R4, 0xff, RZ, 0xc0, !PT ;  /* 0x000000ff04ff7812 */ /* 0x020fe2000784c0ff */
[----:B------:R-:W-:Y:S01]  /*0350*/  VIADD R9, R9, 0x100 ;  /* 0x0000010009097836 */ /* 0x000fe20000000000 */
[----:B------:R-:W-:Y:S02]  /*0360*/  IADD3 R15, P5, PT, R12, 0x1000, RZ ;  /* 0x000010000c0f7810 */ /* 0x000fe40007fbe0ff */
[----:B------:R-:W-:-:S03]  /*0370*/  ISETP.NE.AND P4, PT, R8, RZ, PT ;  /* 0x000000ff0800720c */ /* 0x000fc60003f85270 */
[----:B---3--:R-:W-:Y:S01]  /*0380*/  IMAD.X R13, RZ, RZ, R13, P5 ;  /* 0x000000ffff0d7224 */ /* 0x008fe200028e060d */
[----:B--2---:R-:W-:Y:S02]  /*0390*/  LOP3.LUT P3, RZ, R14, 0xff, RZ, 0xc0, !PT ;  /* 0x000000ff0eff7812 */ /* 0x004fe4000786c0ff */
[----:B----4-:R-:W-:-:S03]  /*03a0*/  ISETP.LT.U32.AND P0, PT, R10, R2, PT ;  /* 0x000000020a00720c */ /* 0x010fc60003f01070 */
[----:B------:R-:W-:Y:S02]  /*03b0*/  @P2 SEL R14, R4, 0x1, !P3 ;  /* 0x00000001040e2807 */ /* 0x000fe40005800000 */
[----:B------:R-:W-:Y:S02]  /*03c0*/  ISETP.LT.AND.EX P0, PT, R11, R3, PT, P0 ;  /* 0x000000030b00720c */ /* 0x000fe40003f01300 */
[----:B------:R-:W-:-:S04]  /*03d0*/  PRMT R4, R14, 0x7610, R4 ;  /* 0x000076100e047816 */ /* 0x000fc80000000004 */
[C---:B------:R-:W-:Y:S02]  /*03e0*/  @P3 SEL R2, R10.reuse, R2, P0 ;  /* 0x000000020a023207 */ /* 0x040fe40000000000 */
[C---:B------:R-:W-:Y:S02]  /*03f0*/  @P3 SEL R3, R11.reuse, R3, P0 ;  /* 0x000000030b033207 */ /* 0x040fe40000000000 */
[----:B------:R-:W-:Y:S02]  /*0400*/  SEL R2, R10, R2, !P2 ;  /* 0x000000020a027207 */ /* 0x000fe40005000000 */
[----:B------:R-:W-:Y:S01]  /*0410*/  SEL R3, R11, R3, !P2 ;  /* 0x000000030b037207 */ /* 0x000fe20005000000 */
[----:B------:R-:W-:Y:S06]  /*0420*/  @P4 BRA `(.L_x_9) ;  /* 0xfffffffc00b44947 */ /* 0x000fec000383ffff */
.L_x_8:
[----:B------:R-:W-:Y:S05]  /*0430*/  BSYNC.RECONVERGENT B2 ;  /* 0x0000000000027941 */ /* 0x000fea0003800200 */
.L_x_7:
[----:B------:R-:W-:Y:S05]  /*0440*/  @!P1 BRA `(.L_x_6) ;  /* 0x0000000000c89947 */ /* 0x000fea0003800000 */
.L_x_10:
[----:B0-----:R-:W-:-:S05]  /*0450*/  IMAD.WIDE R20, R9, 0x10, R6 ;  /* 0x0000001009147825 */ /* 0x001fca00078e0206 */
[----:B------:R-:W2:Y:S04]  /*0460*/  LDG.E.U16.CONSTANT R19, desc[UR8][R20.64] ;  /* 0x0000000814137981 */ /* 0x000ea8000c1e9500 */
[----:B------:R-:W3:Y:S04]  /*0470*/  LDG.E.64.CONSTANT R10, desc[UR8][R20.64+0x8] ;  /* 0x00000808140a7981 */ /* 0x000ee8000c1e9b00 */
[----:B------:R-:W4:Y:S04]  /*0480*/  LDG.E.U16.CONSTANT R22, desc[UR8][R20.64+0x1000] ;  /* 0x0010000814167981 */ /* 0x000f28000c1e9500 */
[----:B------:R-:W4:Y:S04]  /*0490*/  LDG.E.64.CONSTANT R12, desc[UR8][R20.64+0x1008] ;  /* 0x00100808140c7981 */ /* 0x000f28000c1e9b00 */
[----:B------:R-:W4:Y:S04]  /*04a0*/  LDG.E.U16.CONSTANT R18, desc[UR8][R20.64+0x2000] ;  /* 0x0020000814127981 */ /* 0x000f28000c1e9500 */
[----:B------:R-:W4:Y:S04]  /*04b0*/  LDG.E.64.CONSTANT R14, desc[UR8][R20.64+0x2008] ;  /* 0x00200808140e7981 */ /* 0x000f28000c1e9b00 */
[----:B------:R-:W4:Y:S04]  /*04c0*/  LDG.E.U16.CONSTANT R8, desc[UR8][R20.64+0x3000] ;  /* 0x0030000814087981 */ /* 0x000f28000c1e9500 */
[----:B------:R-:W4:Y:S01]  /*04d0*/  LDG.E.64.CONSTANT R16, desc[UR8][R20.64+0x3008] ;  /* 0x0030080814107981 */ /* 0x000f22000c1e9b00 */
[----:B-----5:R-:W-:Y:S01]  /*04e0*/  LOP3.LUT P2, RZ, R4, 0xff, RZ, 0xc0, !PT ;  /* 0x000000ff04ff7812 */ /* 0x020fe2000784c0ff */
[----:B------:R-:W-:-:S02]  /*04f0*/  IMAD.MOV.U32 R23, RZ, RZ, R3 ;  /* 0x000000ffff177224 */ /* 0x000fc400078e0003 */
[----:B------:R-:W-:Y:S01]  /*0500*/  VIADD R9, R9, 0x400 ;  /* 0x0000040009097836 */ /* 0x000fe20000000000 */
[----:B--2---:R-:W-:Y:S02]  /*0510*/  LOP3.LUT P1, RZ, R19, 0xff, RZ, 0xc0, !PT ;  /* 0x000000ff13ff7812 */ /* 0x004fe4000782c0ff */
[----:B---3--:R-:W-:-:S07]  /*0520*/  ISETP.LT.U32.AND P0, PT, R10, R2, PT ;  /* 0x000000020a00720c */ /* 0x008fce0003f01070 */
[----:B------:R-:W-:Y:S02]  /*0530*/  @P2 SEL R19, R4, 0x1, !P1 ;  /* 0x0000000104132807 */ /* 0x000fe40004800000 */
[-C--:B------:R-:W-:Y:S02]  /*0540*/  ISETP.LT.AND.EX P0, PT, R11, R23.reuse, PT, P0 ;  /* 0x000000170b00720c */ /* 0x080fe40003f01300 */
[----:B------:R-:W-:Y:S02]  /*0550*/  LOP3.LUT P3, RZ, R19, 0xff, RZ, 0xc0, !PT ;  /* 0x000000ff13ff7812 */ /* 0x000fe4000786c0ff */
[----:B----4-:R-:W-:Y:S02]  /*0560*/  LOP3.LUT P4, RZ, R22, 0xff, RZ, 0xc0, !PT ;  /* 0x000000ff16ff7812 */ /* 0x010fe4000788c0ff */
[----:B------:R-:W-:Y:S02]  /*0570*/  @P1 SEL R2, R10, R2, P0 ;  /* 0x000000020a021207 */ /* 0x000fe40000000000 */
[----:B------:R-:W-:-:S02]  /*0580*/  @P1 SEL R23, R11, R23, P0 ;  /* 0x000000170b171207 */ /* 0x000fc40000000000 */
[----:B------:R-:W-:Y:S02]  /*0590*/  SEL R3, R10, R2, !P2 ;  /* 0x000000020a037207 */ /* 0x000fe40005000000 */
[----:B------:R-:W-:Y:S02]  /*05a0*/  SEL R11, R11, R23, !P2 ;  /* 0x000000170b0b7207 */ /* 0x000fe40005000000 */
[----:B------:R-:W-:Y:S02]  /*05b0*/  ISETP.LT.U32.AND P0, PT, R12, R3, PT ;  /* 0x000000030c00720c */ /* 0x000fe40003f01070 */
[----:B------:R-:W-:Y:S02]  /*05c0*/  @P3 SEL R22, R19, 0x1, !P4 ;  /* 0x0000000113163807 */ /* 0x000fe40006000000 */
[----:B------:R-:W-:Y:S02]  /*05d0*/  ISETP.LT.AND.EX P0, PT, R13, R11, PT, P0 ;  /* 0x0000000b0d00720c */ /* 0x000fe40003f01300 */
[----:B------:R-:W-:-:S02]  /*05e0*/  LOP3.LUT P2, RZ, R18, 0xff, RZ, 0xc0, !PT ;  /* 0x000000ff12ff7812 */ /* 0x000fc4000784c0ff */
[----:B------:R-:W-:Y:S02]  /*05f0*/  @P4 SEL R3, R12, R3, P0 ;  /* 0x000000030c034207 */ /* 0x000fe40000000000 */
[----:B------:R-:W-:Y:S02]  /*0600*/  LOP3.LUT P1, RZ, R22, 0xff, RZ, 0xc0, !PT ;  /* 0x000000ff16ff7812 */ /* 0x000fe4000782c0ff */
[C---:B------:R-:W-:Y:S02]  /*0610*/  @P4 SEL R11, R13.reuse, R11, P0 ;  /* 0x0000000b0d0b4207 */ /* 0x040fe40000000000 */
[----:B------:R-:W-:Y:S02]  /*0620*/  SEL R3, R12, R3, !P3 ;  /* 0x000000030c037207 */ /* 0x000fe40005800000 */
[----:B------:R-:W-:Y:S02]  /*0630*/  SEL R13, R13, R11, !P3 ;  /* 0x0000000b0d0d7207 */ /* 0x000fe40005800000 */
[----:B------:R-:W-:-:S02]  /*0640*/  ISETP.LT.U32.AND P0, PT, R14, R3, PT ;  /* 0x000000030e00720c */ /* 0x000fc40003f01070 */
[----:B------:R-:W-:Y:S02]  /*0650*/  LOP3.LUT P3, RZ, R8, 0xff, RZ, 0xc0, !PT ;  /* 0x000000ff08ff7812 */ /* 0x000fe4000786c0ff */
[C---:B------:R-:W-:Y:S02]  /*0660*/  ISETP.LT.AND.EX P0, PT, R15.reuse, R13, PT, P0 ;  /* 0x0000000d0f00720c */ /* 0x040fe40003f01300 */
[----:B------:R-:W-:Y:S02]  /*0670*/  @P1 SEL R18, R22, 0x1, !P2 ;  /* 0x0000000116121807 */ /* 0x000fe40005000000 */
[C---:B------:R-:W-:Y:S02]  /*0680*/  @P2 SEL R3, R14.reuse, R3, P0 ;  /* 0x000000030e032207 */ /* 0x040fe40000000000 */
[----:B------:R-:W-:Y:S02]  /*0690*/  @P2 SEL R13, R15, R13, P0 ;  /* 0x0000000d0f0d2207 */ /* 0x000fe40000000000 */
[----:B------:R-:W-:-:S02]  /*06a0*/  SEL R3, R14, R3, !P1 ;  /* 0x000000030e037207 */ /* 0x000fc40004800000 */
[----:B------:R-:W-:Y:S02]  /*06b0*/  LOP3.LUT P2, RZ, R18, 0xff, RZ, 0xc0, !PT ;  /* 0x000000ff12ff7812 */ /* 0x000fe4000784c0ff */
[----:B------:R-:W-:Y:S02]  /*06c0*/  SEL R15, R15, R13, !P1 ;  /* 0x0000000d0f0f7207 */ /* 0x000fe40004800000 */
[----:B------:R-:W-:Y:S02]  /*06d0*/  ISETP.GE.AND P1, PT, R9, UR4, PT ;  /* 0x0000000409007c0c */ /* 0x000fe4000bf26270 */
[----:B------:R-:W-:-:S04]  /*06e0*/  ISETP.LT.U32.AND P0, PT, R16, R3, PT ;  /* 0x000000031000720c */ /* 0x000fc80003f01070 */
[----:B------:R-:W-:-:S03]  /*06f0*/  ISETP.LT.AND.EX P0, PT, R17, R15, PT, P0 ;  /* 0x0000000f1100720c */ /* 0x000fc60003f01300 */
[----:B------:R-:W-:Y:S02]  /*0700*/  @P2 SEL R8, R18, 0x1, !P3 ;  /* 0x0000000112082807 */ /* 0x000fe40005800000 */
[C---:B------:R-:W-:Y:S02]  /*0710*/  @P3 SEL R3, R16.reuse, R3, P0 ;  /* 0x0000000310033207 */ /* 0x040fe40000000000 */
[C---:B------:R-:W-:Y:S02]  /*0720*/  @P3 SEL R15, R17.reuse, R15, P0 ;  /* 0x0000000f110f3207 */ /* 0x040fe40000000000 */
[----:B------:R-:W-:Y:S02]  /*0730*/  SEL R2, R16, R3, !P2 ;  /* 0x0000000310027207 */ /* 0x000fe40005000000 */
[----:B------:R-:W-:Y:S02]  /*0740*/  SEL R3, R17, R15, !P2 ;  /* 0x0000000f11037207 */ /* 0x000fe40005000000 */
[----:B------:R-:W-:Y:S01]  /*0750*/  PRMT R4, R8, 0x7610, R4 ;  /* 0x0000761008047816 */ /* 0x000fe20000000004 */
[----:B------:R-:W-:Y:S06]  /*0760*/  @!P1 BRA `(.L_x_10) ;  /* 0xfffffffc00389947 */ /* 0x000fec000383ffff */
.L_x_6:
[----:B------:R-:W-:Y:S05]  /*0770*/  BSYNC.RECONVERGENT B1 ;  /* 0x0000000000017941 */ /* 0x000fea0003800200 */
.L_x_5:
[----:B------:R-:W-:-:S09]  /*0780*/  UISETP.GE.AND UP0, UPT, UR4, 0x100, UPT ;  /* 0x000001000400788c */ /* 0x000fd2000bf06270 */
[----:B------:R-:W-:Y:S05]  /*0790*/  BRA.U !UP0, `(.L_x_11) ;  /* 0x0000000d08407547 */ /* 0x000fea000b800000 */
[----:B------:R-:W2:Y:S01]  /*07a0*/  S2R R10, SR_LANEID ;  /* 0x00000000000a7919 */ /* 0x000ea20000000000 */
[----:B0----5:R-:W-:Y:S01]  /*07b0*/  LOP3.LUT R6, R4, 0xff, RZ, 0xc0, !PT ;  /* 0x000000ff04067812 */ /* 0x021fe200078ec0ff */
[----:B------:R-:W-:Y:S01]  /*07c0*/  BSSY.RECONVERGENT B1, `(.L_x_12) ;  /* 0x0000016000017945 */ /* 0x000fe20003800200 */
[----:B------:R0:W3:Y:S04]  /*07d0*/  SHFL.DOWN PT, R9, R2, 0x1, 0x1f ;  /* 0x08201f0002097f89 */ /* 0x0000e800000e0000 */
[----:B------:R0:W4:Y:S04]  /*07e0*/  SHFL.DOWN PT, R8, R3, 0x1, 0x1f ;  /* 0x08201f0003087f89 */ /* 0x00012800000e0000 */
[----:B------:R0:W0:Y:S01]  /*07f0*/  SHFL.DOWN PT, R7, R6, 0x1, 0x1f ;  /* 0x08201f0006077f89 */ /* 0x00002200000e0000 */
[----:B--2---:R-:W-:-:S02]  /*0800*/  ISETP.GT.AND P0, PT, R10, 0x1e, PT ;  /* 0x0000001e0a00780c */ /* 0x004fc40003f04270 */
[C---:B------:R-:W-:Y:S02]  /*0810*/  ISETP.GT.AND P3, PT, R10.reuse, 0x1d, PT ;  /* 0x0000001d0a00780c */ /* 0x040fe40003f64270 */
[----:B------:R-:W-:-:S09]  /*0820*/  ISETP.GT.AND P2, PT, R10, 0x1b, PT ;  /* 0x0000001b0a00780c */ /* 0x000fd20003f44270 */
[----:B0--34-:R-:W-:Y:S05]  /*0830*/  @P0 BRA `(.L_x_13) ;  /* 0x0000000000380947 */ /* 0x019fea0003800000 */
[----:B------:R-:W-:Y:S01]  /*0840*/  LOP3.LUT P1, RZ, R7, 0xff, RZ, 0xc0, !PT ;  /* 0x000000ff07ff7812 */ /* 0x000fe2000782c0ff */
[----:B------:R-:W-:Y:S01]  /*0850*/  IMAD.MOV.U32 R11, RZ, RZ, 0x1 ;  /* 0x00000001ff0b7424 */ /* 0x000fe200078e00ff */
[----:B------:R-:W-:-:S04]  /*0860*/  LOP3.LUT P0, R6, R4, 0xff, RZ, 0xc0, !PT ;  /* 0x000000ff04067812 */ /* 0x000fc8000780c0ff */
[----:B------:R-:W-:-:S13]  /*0870*/  PLOP3.LUT P0, PT, P0, P1, PT, 0x2f, 0xf2 ;  /* 0x0000000000f2781c */ /* 0x000fda0000702577 */
[----:B------:R-:W-:Y:S02]  /*0880*/  @!P0 ISETP.LT.U32.AND P1, PT, R9, R2, PT ;  /* 0x000000020900820c */ /* 0x000fe40003f21070 */
[----:B------:R-:W-:Y:S02]  /*0890*/  @P0 ISETP.NE.AND P4, PT, R6, RZ, PT ;  /* 0x000000ff0600020c */ /* 0x000fe40003f85270 */
[----:B------:R-:W-:Y:S02]  /*08a0*/  @!P0 PRMT R4, R11, 0x7610, R4 ;  /* 0x000076100b048816 */ /* 0x000fe40000000004 */
[----:B------:R-:W-:Y:S02]  /*08b0*/  @!P0 ISETP.LT.AND.EX P1, PT, R8, R3, PT, P1 ;  /* 0x000000030800820c */ /* 0x000fe40003f21310 */
[----:B------:R-:W-:Y:S02]  /*08c0*/  @P0 SEL R6, R7, R4, !P4 ;  /* 0x0000000407060207 */ /* 0x000fe40006000000 */
[----:B------:R-:W-:-:S02]  /*08d0*/  @!P0 SEL R2, R9, R2, P1 ;  /* 0x0000000209028207 */ /* 0x000fc40000800000 */
[----:B------:R-:W-:Y:S02]  /*08e0*/  @!P0 SEL R3, R8, R3, P1 ;  /* 0x0000000308038207 */ /* 0x000fe40000800000 */
[----:B------:R-:W-:Y:S02]  /*08f0*/  @P0 PRMT R4, R6, 0x7610, R4 ;  /* 0x0000761006040816 */ /* 0x000fe40000000004 */
[----:B------:R-:W-:Y:S02]  /*0900*/  @P0 SEL R2, R9, R2, !P4 ;  /* 0x0000000209020207 */ /* 0x000fe40006000000 */
[----:B------:R-:W-:-:S07]  /*0910*/  @P0 SEL R3, R8, R3, !P4 ;  /* 0x0000000308030207 */ /* 0x000fce0006000000 */
.L_x_13:
[----:B------:R-:W-:Y:S05]  /*0920*/  BSYNC.RECONVERGENT B1 ;  /* 0x0000000000017941 */ /* 0x000fea0003800200 */
.L_x_12:
[----:B------:R-:W-:Y:S01]  /*0930*/  LOP3.LUT R7, R4, 0xff, RZ, 0xc0, !PT ;  /* 0x000000ff04077812 */ /* 0x000fe200078ec0ff */
[----:B------:R0:W2:Y:S01]  /*0940*/  SHFL.DOWN PT, R9, R2, 0x2, 0x1f ;  /* 0x08401f0002097f89 */ /* 0x0000a200000e0000 */
[----:B------:R-:W-:Y:S01]  /*0950*/  BSSY.RECONVERGENT B1, `(.L_x_14) ;  /* 0x0000015000017945 */ /* 0x000fe20003800200 */
[C---:B------:R-:W-:Y:S02]  /*0960*/  ISETP.GT.AND P5, PT, R10.reuse, 0x17, PT ;  /* 0x000000170a00780c */ /* 0x040fe40003fa4270 */
[----:B------:R0:W3:Y:S01]  /*0970*/  SHFL.DOWN PT, R8, R3, 0x2, 0x1f ;  /* 0x08401f0003087f89 */ /* 0x0000e200000e0000 */
[C---:B------:R-:W-:Y:S02]  /*0980*/  ISETP.GT.AND P4, PT, R10.reuse, 0xf, PT ;  /* 0x0000000f0a00780c */ /* 0x040fe40003f84270 */
[----:B------:R-:W-:Y:S01]  /*0990*/  ISETP.NE.AND P1, PT, R10, RZ, PT ;  /* 0x000000ff0a00720c */ /* 0x000fe20003f25270 */
[----:B------:R-:W4:Y:S01]  /*09a0*/  SHFL.DOWN PT, R7, R7, 0x2, 0x1f ;  /* 0x08401f0007077f89 */ /* 0x000f2200000e0000 */
[----:B------:R-:W-:Y:S11]  /*09b0*/  @P3 BRA `(.L_x_15) ;  /* 0x0000000000383947 */ /* 0x000ff60003800000 */
[----:B----4-:R-:W-:Y:S01]  /*09c0*/  LOP3.LUT P0, RZ, R7, 0xff, RZ, 0xc0, !PT ;  /* 0x000000ff07ff7812 */ /* 0x010fe2000780c0ff */
[----:B------:R-:W-:Y:S01]  /*09d0*/  IMAD.MOV.U32 R10, RZ, RZ, 0x1 ;  /* 0x00000001ff0a7424 */ /* 0x000fe200078e00ff */
[----:B------:R-:W-:-:S04]  /*09e0*/  LOP3.LUT P3, R6, R4, 0xff, RZ, 0xc0, !PT ;  /* 0x000000ff04067812 */ /* 0x000fc8000786c0ff */
[----:B------:R-:W-:-:S13]  /*09f0*/  PLOP3.LUT P0, PT, P3, P0, PT, 0x2f, 0xf2 ;  /* 0x0000000000f2781c */ /* 0x000fda0001f00577 */
[----:B--2---:R-:W-:Y:S02]  /*0a00*/  @!P0 ISETP.LT.U32.AND P3, PT, R9, R2, PT ;  /* 0x000000020900820c */ /* 0x004fe40003f61070 */
[----:B------:R-:W-:Y:S02]  /*0a10*/  @P0 ISETP.NE.AND P6, PT, R6, RZ, PT ;  /* 0x000000ff0600020c */ /* 0x000fe40003fc5270 */
[----:B------:R-:W-:Y:S02]  /*0a20*/  @!P0 PRMT R4, R10, 0x7610, R4 ;  /* 0x000076100a048816 */ /* 0x000fe40000000004 */
[----:B---3--:R-:W-:Y:S02]  /*0a30*/  @!P0 ISETP.LT.AND.EX P3, PT, R8, R3, PT, P3 ;  /* 0x000000030800820c */ /* 0x008fe40003f61330 */
[----:B------:R-:W-:Y:S02]  /*0a40*/  @P0 SEL R6, R7, R4, !P6 ;  /* 0x0000000407060207 */ /* 0x000fe40007000000 */
[----:B0-----:R-:W-:-:S02]  /*0a50*/  @!P0 SEL R2, R9, R2, P3 ;  /* 0x0000000209028207 */ /* 0x001fc40001800000 */
[----:B------:R-:W-:Y:S02]  /*0a60*/  @!P0 SEL R3, R8, R3, P3 ;  /* 0x0000000308038207 */ /* 0x000fe40001800000 */
[----:B------:R-:W-:Y:S02]  /*0a70*/  @P0 PRMT R4, R6, 0x7610, R4 ;  /* 0x0000761006040816 */ /* 0x000fe40000000004 */
[----:B------:R-:W-:Y:S02]  /*0a80*/  @P0 SEL R2, R9, R2, !P6 ;  /* 0x0000000209020207 */ /* 0x000fe40007000000 */
[----:B------:R-:W-:-:S07]  /*0a90*/  @P0 SEL R3, R8, R3, !P6 ;  /* 0x0000000308030207 */ /* 0x000fce0007000000 */
.L_x_15:
[----:B------:R-:W-:Y:S05]  /*0aa0*/  BSYNC.RECONVERGENT B1 ;  /* 0x0000000000017941 */ /* 0x000fea0003800200 */
.L_x_14:
[----:B----4-:R-:W-:Y:S01]  /*0ab0*/  LOP3.LUT R7, R4, 0xff, RZ, 0xc0, !PT ;  /* 0x000000ff04077812 */ /* 0x010fe200078ec0ff */
[----:B--2---:R2:W4:Y:S01]  /*0ac0*/  SHFL.DOWN PT, R9, R2, 0x4, 0x1f ;  /* 0x08801f0002097f89 */ /* 0x00452200000e0000 */
[----:B------:R-:W-:Y:S03]  /*0ad0*/  BSSY.RECONVERGENT B1, `(.L_x_16) ;  /* 0x0000012000017945 */ /* 0x000fe60003800200 */
[----:B---3--:R2:W3:Y:S04]  /*0ae0*/  SHFL.DOWN PT, R8, R3, 0x4, 0x1f ;  /* 0x08801f0003087f89 */ /* 0x0084e800000e0000 */
[----:B------:R-:W0:Y:S01]  /*0af0*/  SHFL.DOWN PT, R7, R7, 0x4, 0x1f ;  /* 0x08801f0007077f89 */ /* 0x000e2200000e0000 */
[----:B------:R-:W-:Y:S05]  /*0b00*/  @P2 BRA `(.L_x_17) ;  /* 0x0000000000382947 */ /* 0x000fea0003800000 */
[----:B0-----:R-:W-:Y:S01]  /*0b10*/  LOP3.LUT P0, RZ, R7, 0xff, RZ, 0xc0, !PT ;  /* 0x000000ff07ff7812 */ /* 0x001fe2000780c0ff */
[----:B------:R-:W-:Y:S01]  /*0b20*/  IMAD.MOV.U32 R10, RZ, RZ, 0x1 ;  /* 0x00000001ff0a7424 */ /* 0x000fe200078e00ff */
[----:B------:R-:W-:-:S04]  /*0b30*/  LOP3.LUT P2, R6, R4, 0xff, RZ, 0xc0, !PT ;  /* 0x000000ff04067812 */ /* 0x000fc8000784c0ff */
[----:B------:R-:W-:-:S13]  /*0b40*/  PLOP3.LUT P0, PT, P2, P0, PT, 0x2f, 0xf2 ;  /* 0x0000000000f2781c */ /* 0x000fda0001700577 */
[----:B----4-:R-:W-:Y:S02]  /*0b50*/  @!P0 ISETP.LT.U32.AND P2, PT, R9, R2, PT ;  /* 0x000000020900820c */ /* 0x010fe40003f41070 */
[----:B------:R-:W-:Y:S02]  /*0b60*/  @P0 ISETP.NE.AND P3, PT, R6, RZ, PT ;  /* 0x000000ff0600020c */ /* 0x000fe40003f65270 */
[----:B------:R-:W-:Y:S02]  /*0b70*/  @!P0 PRMT R4, R10, 0x7610, R4 ;  /* 0x000076100a048816 */ /* 0x000fe40000000004 */
[----:B---3--:R-:W-:Y:S02]  /*0b80*/  @!P0 ISETP.LT.AND.EX P2, PT, R8, R3, PT, P2 ;  /* 0x000000030800820c */ /* 0x008fe40003f41320 */
[----:B------:R-:W-:Y:S02]  /*0b90*/  @P0 SEL R6, R7, R4, !P3 ;  /* 0x0000000407060207 */ /* 0x000fe40005800000 */
[----:B--2---:R-:W-:-:S02]  /*0ba0*/  @!P0 SEL R2, R9, R2, P2 ;  /* 0x0000000209028207 */ /* 0x004fc40001000000 */
[----:B------:R-:W-:Y:S02]  /*0bb0*/  @!P0 SEL R3, R8, R3, P2 ;  /* 0x0000000308038207 */ /* 0x000fe40001000000 */
[----:B------:R-:W-:Y:S02]  /*0bc0*/  @P0 PRMT R4, R6, 0x7610, R4 ;  /* 0x0000761006040816 */ /* 0x000fe40000000004 */
[----:B------:R-:W-:Y:S02]  /*0bd0*/  @P0 SEL R2, R9, R2, !P3 ;  /* 0x0000000209020207 */ /* 0x000fe40005800000 */
[----:B------:R-:W-:-:S07]  /*0be0*/  @P0 SEL R3, R8, R3, !P3 ;  /* 0x0000000308030207 */ /* 0x000fce0005800000 */
.L_x_17:
[----:B------:R-:W-:Y:S05]  /*0bf0*/  BSYNC.RECONVERGENT B1 ;  /* 0x0000000000017941 */ /* 0x000fea0003800200 */
.L_x_16:
[----:B0-----:R-:W-:Y:S01]  /*0c00*/  LOP3.LUT R7, R4, 0xff, RZ, 0xc0, !PT ;  /* 0x000000ff04077812 */ /* 0x001fe200078ec0ff */
[----:B----4-:R0:W4:Y:S01]  /*0c10*/  SHFL.DOWN PT, R9, R2, 0x8, 0x1f ;  /* 0x09001f0002097f89 */ /* 0x01012200000e0000 */
        /* <DEDUP_REMOVED lines=18> */
.L_x_19:
[----:B------:R-:W-:Y:S05]  /*0d40*/  BSYNC.RECONVERGENT B1 ;  /* 0x0000000000017941 */ /* 0x000fea0003800200 */
.L_x_18:
        /* <DEDUP_REMOVED lines=20> */
.L_x_21:
[----:B------:R-:W-:Y:S05]  /*0e90*/  BSYNC.RECONVERGENT B1 ;  /* 0x0000000000017941 */ /* 0x000fea0003800200 */
.L_x_20:
[----:B------:R-:W-:Y:S04]  /*0ea0*/  BSSY.RECONVERGENT B1, `(.L_x_22) ;  /* 0x000000a000017945 */ /* 0x000fe80003800200 */
[----:B------:R-:W-:Y:S05]  /*0eb0*/  @P1 BRA `(.L_x_23) ;  /* 0x0000000000201947 */ /* 0x000fea0003800000 */
[----:B---3--:R-:W3:Y:S01]  /*0ec0*/  S2R R8, SR_CgaCtaId ;  /* 0x0000000000087919 */ /* 0x008ee20000008800 */
[----:B0-----:R-:W-:Y:S02]  /*0ed0*/  MOV R7, 0x400 ;  /* 0x0000040000077802 */ /* 0x001fe40000000f00 */
[----:B------:R-:W-:-:S04]  /*0ee0*/  SHF.R.U32.HI R6, RZ, 0x1, R5 ;  /* 0x00000001ff067819 */ /* 0x000fc80000011605 */
[----:B------:R-:W-:Y:S02]  /*0ef0*/  LOP3.LUT R6, R6, 0x1f0, RZ, 0xc0, !PT ;  /* 0x000001f006067812 */ /* 0x000fe400078ec0ff */
[----:B---3--:R-:W-:-:S05]  /*0f00*/  LEA R7, R8, R7, 0x18 ;  /* 0x0000000708077211 */ /* 0x008fca00078ec0ff */
[----:B------:R-:W-:-:S05]  /*0f10*/  IMAD.IADD R7, R6, 0x1, R7 ;  /* 0x0000000106077824 */ /* 0x000fca00078e0207 */
[----:B------:R0:W-:Y:S04]  /*0f20*/  STS.64 [R7+0x10], R2 ;  /* 0x0000100207007388 */ /* 0x0001e80000000a00 */
[----:B------:R0:W-:Y:S02]  /*0f30*/  STS.U8 [R7+0x8], R4 ;  /* 0x0000080407007388 */ /* 0x0001e40000000000 */
.L_x_23:
[----:B------:R-:W-:Y:S05]  /*0f40*/  BSYNC.RECONVERGENT B1 ;  /* 0x0000000000017941 */ /* 0x000fea0003800200 */
.L_x_22:
[----:B------:R-:W-:Y:S01]  /*0f50*/  BAR.SYNC.DEFER_BLOCKING 0x0 ;  /* 0x0000000000007b1d */ /* 0x000fe20000010000 */
[----:B------:R-:W-:-:S13]  /*0f60*/  ISETP.NE.AND P1, PT, R5, RZ, PT ;  /* 0x000000ff0500720c */ /* 0x000fda0003f25270 */
[----:B------:R-:W-:Y:S05]  /*0f70*/  @P1 BRA `(.L_x_24) ;  /* 0x0000002c00bc1947 */ /* 0x000fea0003800000 */
[----:B------:R-:W5:Y:S01]  /*0f80*/  S2UR UR6, SR_CgaCtaId ;  /* 0x00000000000679c3 */ /* 0x000f620000008800 */
[----:B------:R-:W-:Y:S01]  /*0f90*/  UMOV UR5, 0x400 ;  /* 0x0000040000057882 */ /* 0x000fe20000000000 */
[----:B------:R-:W-:Y:S01]  /*0fa0*/  LOP3.LUT P2, RZ, R4, 0xff, RZ, 0xc0, !PT ;  /* 0x000000ff04ff7812 */ /* 0x000fe2000784c0ff */
[----:B-----5:R-:W-:-:S09]  /*0fb0*/  ULEA UR5, UR6, UR5, 0x18 ;  /* 0x0000000506057291 */ /* 0x020fd2000f8ec0ff */
[----:B------:R-:W5:Y:S04]  /*0fc0*/  LDS.U8 R16, [UR5+0x18] ;  /* 0x00001805ff107984 */ /* 0x000f680008000000 */
[----:B0-----:R-:W0:Y:S04]  /*0fd0*/  LDS.64 R6, [UR5+0x20] ;  /* 0x00002005ff067984 */ /* 0x001e280008000a00 */
[----:B------:R-:W1:Y:S04]  /*0fe0*/  LDS.U8 R17, [UR5+0x28] ;  /* 0x00002805ff117984 */ /* 0x000e680008000000 */
[----:B------:R-:W2:Y:S04]  /*0ff0*/  LDS.64 R12, [UR5+0x30] ;  /* 0x00003005ff0c7984 */ /* 0x000ea80008000a00 */
[----:B------:R-:W2:Y:S04]  /*1000*/  LDS.U8 R18, [UR5+0x38] ;  /* 0x00003805ff127984 */ /* 0x000ea80008000000 */
[----:B------:R-:W2:Y:S04]  /*1010*/  LDS.64 R10, [UR5+0x40] ;  /* 0x00004005ff0a7984 */ /* 0x000ea80008000a00 */
[----:B------:R-:W2:Y:S04]  /*1020*/  LDS.U8 R14, [UR5+0x48] ;  /* 0x00004805ff0e7984 */ /* 0x000ea80008000000 */
[----:B---34-:R-:W3:Y:S01]  /*1030*/  LDS.64 R8, [UR5+0x50] ;  /* 0x00005005ff087984 */ /* 0x018ee20008000a00 */
[----:B-----5:R-:W-:-:S02]  /*1040*/  ISETP.NE.AND P4, PT, R16, RZ, PT ;  /* 0x000000ff1000720c */ /* 0x020fc40003f85270 */
[----:B0-----:R-:W-:Y:S02]  /*1050*/  ISETP.LT.U32.AND P0, PT, R6, R2, PT ;  /* 0x000000020600720c */ /* 0x001fe40003f01070 */
[----:B------:R-:W-:Y:S02]  /*1060*/  @P2 SEL R16, R4, 0x1, !P4 ;  /* 0x0000000104102807 */ /* 0x000fe40006000000 */
[----:B------:R-:W-:Y:S02]  /*1070*/  ISETP.LT.AND.EX P0, PT, R7, R3, PT, P0 ;  /* 0x000000030700720c */ /* 0x000fe40003f01300 */
[----:B------:R-:W-:Y:S02]  /*1080*/  LOP3.LUT P3, RZ, R16, 0xff, RZ, 0xc0, !PT ;  /* 0x000000ff10ff7812 */ /* 0x000fe4000786c0ff */
[----:B-1----:R-:W-:-:S03]  /*1090*/  ISETP.NE.AND P5, PT, R17, RZ, PT ;  /* 0x000000ff1100720c */ /* 0x002fc60003fa5270 */
[C---:B--2---:R-:W-:Y:S02]  /*10a0*/  @P4 SEL R2, R6.reuse, R2, P0 ;  /* 0x0000000206024207 */ /* 0x044fe40000000000 */
[C---:B------:R-:W-:Y:S02]  /*10b0*/  @P4 SEL R3, R7.reuse, R3, P0 ;  /* 0x0000000307034207 */ /* 0x040fe40000000000 */
[----:B------:R-:W-:Y:S02]  /*10c0*/  SEL R5, R6, R2, !P2 ;  /* 0x0000000206057207 */ /* 0x000fe40005000000 */
[----:B------:R-:W-:Y:S02]  /*10d0*/  SEL R15, R7, R3, !P2 ;  /* 0x00000003070f7207 */ /* 0x000fe40005000000 */
[----:B------:R-:W-:Y:S01]  /*10e0*/  ISETP.LT.U32.AND P0, PT, R12, R5, PT ;  /* 0x000000050c00720c */ /* 0x000fe20003f01070 */
[----:B------:R-:W-:Y:S01]  /*10f0*/  LDS.64 R6, [UR5+0x60] ;  /* 0x00006005ff067984 */ /* 0x000fe20008000a00 */
[----:B------:R-:W-:-:S02]  /*1100*/  @P3 SEL R17, R16, 0x1, !P5 ;  /* 0x0000000110113807 */ /* 0x000fc40006800000 */
[----:B------:R-:W-:Y:S01]  /*1110*/  ISETP.LT.AND.EX P0, PT, R13, R15, PT, P0 ;  /* 0x0000000f0d00720c */ /* 0x000fe20003f01300 */
[----:B------:R-:W0:Y:S01]  /*1120*/  LDS.U8 R16, [UR5+0x58] ;  /* 0x00005805ff107984 */ /* 0x000e220008000000 */
[----:B------:R-:W-:Y:S02]  /*1130*/  LOP3.LUT P2, RZ, R17, 0xff, RZ, 0xc0, !PT ;  /* 0x000000ff11ff7812 */ /* 0x000fe4000784c0ff */
[----:B------:R-:W-:Y:S02]  /*1140*/  @P5 SEL R5, R12, R5, P0 ;  /* 0x000000050c055207 */ /* 0x000fe40000000000 */
[----:B------:R-:W-:Y:S02]  /*1150*/  ISETP.NE.AND P4, PT, R18, RZ, PT ;  /* 0x000000ff1200720c */ /* 0x000fe40003f85270 */
[----:B------:R-:W-:Y:S02]  /*1160*/  @P5 SEL R15, R13, R15, P0 ;  /* 0x0000000f0d0f5207 */ /* 0x000fe40000000000 */
[----:B------:R-:W-:-:S02]  /*1170*/  SEL R3, R12, R5, !P3 ;  /* 0x000000050c037207 */ /* 0x000fc40005800000 */
[----:B------:R-:W-:Y:S01]  /*1180*/  SEL R15, R13, R15, !P3 ;  /* 0x0000000f0d0f7207 */ /* 0x000fe20005800000 */
[----:B------:R-:W1:Y:S01]  /*1190*/  LDS.U8 R12, [UR5+0x68] ;  /* 0x00006805ff0c7984 */ /* 0x000e620008000000 */
[----:B------:R-:W-:Y:S02]  /*11a0*/  ISETP.LT.U32.AND P0, PT, R10, R3, PT ;  /* 0x000000030a00720c */ /* 0x000fe40003f01070 */
[----:B------:R-:W-:Y:S01]  /*11b0*/  @P2 SEL R18, R17, 0x1, !P4 ;  /* 0x0000000111122807 */ /* 0x000fe20006000000 */
[----:B------:R-:W2:Y:S01]  /*11c0*/  LDS.64 R4, [UR5+0x70] ;  /* 0x00007005ff047984 */ /* 0x000ea20008000a00 */
[----:B------:R-:W-:Y:S02]  /*11d0*/  ISETP.LT.AND.EX P0, PT, R11, R15, PT, P0 ;  /* 0x0000000f0b00720c */ /* 0x000fe40003f01300 */
[----:B------:R-:W-:Y:S02]  /*11e0*/  LOP3.LUT P5, RZ, R18, 0xff, RZ, 0xc0, !PT ;  /* 0x000000ff12ff7812 */ /* 0x000fe400078ac0ff */
[----:B------:R-:W-:-:S02]  /*11f0*/  @P4 SEL R3, R10, R3, P0 ;  /* 0x000000030a034207 */ /* 0x000fc40000000000 */
[----:B------:R-:W-:Y:S02]  /*1200*/  ISETP.NE.AND P3, PT, R14, RZ, PT ;  /* 0x000000ff0e00720c */ /* 0x000fe40003f65270 */
[C---:B------:R-:W-:Y:S02]  /*1210*/  @P4 SEL R15, R11.reuse, R15, P0 ;  /* 0x0000000f0b0f4207 */ /* 0x040fe40000000000 */
[----:B------:R-:W-:Y:S02]  /*1220*/  SEL R13, R10, R3, !P2 ;  /* 0x000000030a0d7207 */ /* 0x000fe40005000000 */
[----:B------:R-:W-:Y:S01]  /*1230*/  SEL R15, R11, R15, !P2 ;  /* 0x0000000f0b0f7207 */ /* 0x000fe20005000000 */
[----:B------:R-:W4:Y:S01]  /*1240*/  LDS.U8 R10, [UR5+0x78] ;  /* 0x00007805ff0a7984 */ /* 0x000f220008000000 */
[----:B---3--:R-:W-:Y:S02]  /*1250*/  ISETP.LT.U32.AND P0, PT, R8, R13, PT ;  /* 0x0000000d0800720c */ /* 0x008fe40003f01070 */
[----:B------:R-:W-:Y:S01]  /*1260*/  @P5 SEL R14, R18, 0x1, !P3 ;  /* 0x00000001120e5807 */ /* 0x000fe20005800000 */
[----:B------:R-:W3:Y:S01]  /*1270*/  LDS.64 R2, [UR5+0x80] ;  /* 0x00008005ff027984 */ /* 0x000ee20008000a00 */
[----:B------:R-:W-:-:S02]  /*1280*/  ISETP.LT.AND.EX P0, PT, R9, R15, PT, P0 ;  /* 0x0000000f0900720c */ /* 0x000fc40003f01300 */
[----:B------:R-:W-:Y:S02]  /*1290*/  LOP3.LUT P4, RZ, R14, 0xff, RZ, 0xc0, !PT ;  /* 0x000000ff0eff7812 */ /* 0x000fe4000788c0ff */
[----:B------:R-:W-:Y:S02]  /*12a0*/  @P3 SEL R13, R8, R13, P0 ;  /* 0x0000000d080d3207 */ /* 0x000fe40000000000 */
[----:B0-----:R-:W-:Y:S02]  /*12b0*/  ISETP.NE.AND P2, PT, R16, RZ, PT ;  /* 0x000000ff1000720c */ /* 0x001fe40003f45270 */
[C---:B------:R-:W-:Y:S02]  /*12c0*/  @P3 SEL R15, R9.reuse, R15, P0 ;  /* 0x0000000f090f3207 */ /* 0x040fe40000000000 */
[----:B------:R-:W-:Y:S02]  /*12d0*/  SEL R11, R8, R13, !P5 ;  /* 0x0000000d080b7207 */ /* 0x000fe40006800000 */
[----:B------:R-:W-:-:S02]  /*12e0*/  SEL R13, R9, R15, !P5 ;  /* 0x0000000f090d7207 */ /* 0x000fc40006800000 */
[----:B------:R-:W-:Y:S02]  /*12f0*/  ISETP.LT.U32.AND P0, PT, R6, R11, PT ;  /* 0x0000000b0600720c */ /* 0x000fe40003f01070 */
[----:B------:R-:W-:Y:S02]  /*1300*/  @P4 SEL R16, R14, 0x1, !P2 ;  /* 0x000000010e104807 */ /* 0x000fe40005000000 */
[----:B------:R-:W-:Y:S02]  /*1310*/  ISETP.LT.AND.EX P0, PT, R7, R13, PT, P0 ;  /* 0x0000000d0700720c */ /* 0x000fe40003f01300 */
[----:B------:R-:W-:Y:S02]  /*1320*/  LOP3.LUT P5, RZ, R16, 0xff, RZ, 0xc0, !PT ;  /* 0x000000ff10ff7812 */ /* 0x000fe400078ac0ff */
[----:B------:R-:W-:Y:S02]  /*1330*/  @P2 SEL R11, R6, R11, P0 ;  /* 0x0000000b060b2207 */ /* 0x000fe40000000000 */
[----:B-1----:R-:W-:-:S02]  /*1340*/  ISETP.NE.AND P3, PT, R12, RZ, PT ;  /* 0x000000ff0c00720c */ /* 0x002fc40003f65270 */
[C---:B------:R-:W-:Y:S02]  /*1350*/  @P2 SEL R13, R7.reuse, R13, P0 ;  /* 0x0000000d070d2207 */ /* 0x040fe40000000000 */
[----:B------:R-:W-:Y:S02]  /*1360*/  SEL R9, R6, R11, !P4 ;  /* 0x0000000b06097207 */ /* 0x000fe40006000000 */
[----:B------:R-:W-:Y:S02]  /*1370*/  SEL R11, R7, R13, !P4 ;  /* 0x0000000d070b7207 */ /* 0x000fe40006000000 */
[----:B--2---:R-:W-:Y:S02]  /*1380*/  ISETP.LT.U32.AND P0, PT, R4, R9, PT ;  /* 0x000000090400720c */ /* 0x004fe40003f01070 */
[----:B------:R-:W-:Y:S02]  /*1390*/  @P5 SEL R12, R16, 0x1, !P3 ;  /* 0x00000001100c5807 */ /* 0x000fe40005800000 */
[----:B------:R-:W-:-:S02]  /*13a0*/  ISETP.LT.AND.EX P0, PT, R5, R11, PT, P0 ;  /* 0x0000000b0500720c */ /* 0x000fc40003f01300 */
[----:B----4-:R-:W-:Y:S02]  /*13b0*/  ISETP.NE.AND P4, PT, R10, RZ, PT ;  /* 0x000000ff0a00720c */ /* 0x010fe40003f85270 */
[----:B------:R-:W-:Y:S02]  /*13c0*/  @P3 SEL R9, R4, R9, P0 ;  /* 0x0000000904093207 */ /* 0x000fe40000000000 */
[----:B------:R-:W-:Y:S02]  /*13d0*/  LOP3.LUT P2, RZ, R12, 0xff, RZ, 0xc0, !PT ;  /* 0x000000ff0cff7812 */ /* 0x000fe4000784c0ff */
[C---:B------:R-:W-:Y:S02]  /*13e0*/  @P3 SEL R11, R5.reuse, R11, P0 ;  /* 0x0000000b050b3207 */ /* 0x040fe40000000000 */
[----:B------:R-:W-:Y:S02]  /*13f0*/  SEL R7, R4, R9, !P5 ;  /* 0x0000000904077207 */ /* 0x000fe40006800000 */
[----:B------:R-:W-:-:S02]  /*1400*/  SEL R5, R5, R11, !P5 ;  /* 0x0000000b05057207 */ /* 0x000fc40006800000 */
[----:B---3--:R-:W-:-:S04]  /*1410*/  ISETP.LT.U32.AND P0, PT, R2, R7, PT ;  /* 0x000000070200720c */ /* 0x008fc80003f01070 */
[C---:B------:R-:W-:Y:S02]  /*1420*/  ISETP.LT.AND.EX P0, PT, R3.reuse, R5, PT, P0 ;  /* 0x000000050300720c */ /* 0x040fe40003f01300 */
[----:B------:R-:W-:Y:S02]  /*1430*/  @P2 SEL R10, R12, 0x1, !P4 ;  /* 0x000000010c0a2807 */ /* 0x000fe40006000000 */
[----:B------:R-:W-:Y:S02]  /*1440*/  @P4 SEL R7, R2, R7, P0 ;  /* 0x0000000702074207 */ /* 0x000fe40000000000 */
[----:B------:R-:W-:Y:S02]  /*1450*/  @P4 SEL R5, R3, R5, P0 ;  /* 0x0000000503054207 */ /* 0x000fe40000000000 */
[----:B------:R-:W-:Y:S02]  /*1460*/  PRMT R4, R10, 0x7610, R4 ;  /* 0x000076100a047816 */ /* 0x000fe40000000004 */
[----:B------:R-:W-:-:S02]  /*1470*/  SEL R2, R2, R7, !P2 ;  /* 0x0000000702027207 */ /* 0x000fc40005000000 */
[----:B------:R-:W-:Y:S01]  /*1480*/  SEL R3, R3, R5, !P2 ;  /* 0x0000000503037207 */ /* 0x000fe20005000000 */
[----:B------:R-:W-:Y:S06]  /*1490*/  BRA `(.L_x_24) ;  /* 0x0000002800747947 */ /* 0x000fec0003800000 */
.L_x_11:
[----:B------:R-:W2:Y:S01]  /*14a0*/  S2R R13, SR_LANEID ;  /* 0x00000000000d7919 */ /* 0x000ea20000000000 */
[----:B0-----:R-:W-:Y:S01]  /*14b0*/  LOP3.LUT R6, R5, 0x3e0, RZ, 0xc0, !PT ;  /* 0x000003e005067812 */ /* 0x001fe200078ec0ff */
[----:B------:R-:W-:Y:S04]  /*14c0*/  BSSY.RECONVERGENT B1, `(.L_x_25) ;  /* 0x0000022000017945 */ /* 0x000fe80003800200 */
[----:B------:R-:W-:Y:S01]  /*14d0*/  VIADD R7, R6, 0x20 ;  /* 0x0000002006077836 */ /* 0x000fe20000000000 */
[----:B------:R-:W-:-:S04]  /*14e0*/  LOP3.LUT R6, RZ, R6, RZ, 0x33, !PT ;  /* 0x00000006ff067212 */ /* 0x000fc800078e33ff */
[----:B------:R-:W-:Y:S01]  /*14f0*/  ISETP.GT.AND P0, PT, R7, UR4, PT ;  /* 0x0000000407007c0c */ /* 0x000fe2000bf04270 */
[----:B------:R-:W-:-:S05]  /*1500*/  VIADD R6, R6, UR4 ;  /* 0x0000000406067c36 */ /* 0x000fca0008000000 */
[----:B------:R-:W-:-:S05]  /*1510*/  SEL R6, R6, 0x1f, P0 ;  /* 0x0000001f06067807 */ /* 0x000fca0000000000 */
[----:B-----5:R0:W3:Y:S01]  /*1520*/  SHFL.DOWN PT, R8, R3, 0x1, R6 ;  /* 0x0820000003087989 */ /* 0x0200e200000e0006 */
[C---:B--2---:R-:W-:Y:S01]  /*1530*/  VIADD R7, R13.reuse, 0x2 ;  /* 0x000000020d077836 */ /* 0x044fe20000000000 */
[CC--:B------:R-:W-:Y:S01]  /*1540*/  ISETP.GE.AND P0, PT, R13.reuse, R6.reuse, PT ;  /* 0x000000060d00720c */ /* 0x0c0fe20003f06270 */
[C---:B------:R-:W-:Y:S01]  /*1550*/  VIADD R11, R13.reuse, 0x8 ;  /* 0x000000080d0b7836 */ /* 0x040fe20000000000 */
[C---:B------:R-:W-:Y:S01]  /*1560*/  ISETP.NE.AND P1, PT, R13.reuse, RZ, PT ;  /* 0x000000ff0d00720c */ /* 0x040fe20003f25270 */
[----:B------:R-:W-:Y:S01]  /*1570*/  VIADD R9, R13, 0x4 ;  /* 0x000000040d097836 */ /* 0x000fe20000000000 */
[-C--:B------:R-:W-:Y:S02]  /*1580*/  ISETP.GT.AND P5, PT, R7, R6.reuse, PT ;  /* 0x000000060700720c */ /* 0x080fe40003fa4270 */
[----:B------:R-:W-:Y:S02]  /*1590*/  LOP3.LUT R7, R4, 0xff, RZ, 0xc0, !PT ;  /* 0x000000ff04077812 */ /* 0x000fe400078ec0ff */
[----:B------:R-:W-:-:S02]  /*15a0*/  ISETP.GT.AND P2, PT, R11, R6, PT ;  /* 0x000000060b00720c */ /* 0x000fc40003f44270 */
[----:B------:R0:W2:Y:S01]  /*15b0*/  SHFL.DOWN PT, R11, R2, 0x1, R6 ;  /* 0x08200000020b7989 */ /* 0x0000a200000e0006 */
[----:B------:R-:W-:Y:S01]  /*15c0*/  ISETP.GT.AND P3, PT, R9, R6, PT ;  /* 0x000000060900720c */ /* 0x000fe20003f64270 */
[----:B------:R-:W-:Y:S02]  /*15d0*/  VIADD R9, R13, 0x10 ;  /* 0x000000100d097836 */ /* 0x000fe40000000000 */
[----:B------:R0:W4:Y:S01]  /*15e0*/  SHFL.DOWN PT, R7, R7, 0x1, R6 ;  /* 0x0820000007077989 */ /* 0x00012200000e0006 */
[----:B---3--:R-:W-:Y:S09]  /*15f0*/  @P0 BRA `(.L_x_26) ;  /* 0x0000000000380947 */ /* 0x008ff20003800000 */
[----:B----4-:R-:W-:Y:S01]  /*1600*/  LOP3.LUT P0, RZ, R7, 0xff, RZ, 0xc0, !PT ;  /* 0x000000ff07ff7812 */ /* 0x010fe2000780c0ff */
[----:B------:R-:W-:Y:S01]  /*1610*/  IMAD.MOV.U32 R12, RZ, RZ, 0x1 ;  /* 0x00000001ff0c7424 */ /* 0x000fe200078e00ff */
[----:B------:R-:W-:-:S04]  /*1620*/  LOP3.LUT P4, R10, R4, 0xff, RZ, 0xc0, !PT ;  /* 0x000000ff040a7812 */ /* 0x000fc8000788c0ff */
[----:B------:R-:W-:-:S13]  /*1630*/  PLOP3.LUT P0, PT, P4, P0, PT, 0x2f, 0xf2 ;  /* 0x0000000000f2781c */ /* 0x000fda0002700577 */
[----:B--2---:R-:W-:Y:S02]  /*1640*/  @!P0 ISETP.LT.U32.AND P4, PT, R11, R2, PT ;  /* 0x000000020b00820c */ /* 0x004fe40003f81070 */
[----:B------:R-:W-:Y:S02]  /*1650*/  @P0 ISETP.NE.AND P6, PT, R10, RZ, PT ;  /* 0x000000ff0a00020c */ /* 0x000fe40003fc5270 */
[----:B------:R-:W-:Y:S02]  /*1660*/  @!P0 PRMT R4, R12, 0x7610, R4 ;  /* 0x000076100c048816 */ /* 0x000fe40000000004 */
[----:B------:R-:W-:Y:S02]  /*1670*/  @!P0 ISETP.LT.AND.EX P4, PT, R8, R3, PT, P4 ;  /* 0x000000030800820c */ /* 0x000fe40003f81340 */
[----:B------:R-:W-:Y:S02]  /*1680*/  @P0 SEL R7, R7, R4, !P6 ;  /* 0x0000000407070207 */ /* 0x000fe40007000000 */
[----:B0-----:R-:W-:-:S02]  /*1690*/  @!P0 SEL R2, R11, R2, P4 ;  /* 0x000000020b028207 */ /* 0x001fc40002000000 */
[C---:B------:R-:W-:Y:S02]  /*16a0*/  @!P0 SEL R3, R8.reuse, R3, P4 ;  /* 0x0000000308038207 */ /* 0x040fe40002000000 */
[----:B------:R-:W-:Y:S02]  /*16b0*/  @P0 PRMT R4, R7, 0x7610, R4 ;  /* 0x0000761007040816 */ /* 0x000fe40000000004 */
[----:B------:R-:W-:Y:S02]  /*16c0*/  @P0 SEL R2, R11, R2, !P6 ;  /* 0x000000020b020207 */ /* 0x000fe40007000000 */
[----:B------:R-:W-:-:S07]  /*16d0*/  @P0 SEL R3, R8, R3, !P6 ;  /* 0x0000000308030207 */ /* 0x000fce0007000000 */
.L_x_26:
[----:B------:R-:W-:Y:S05]  /*16e0*/  BSYNC.RECONVERGENT B1 ;  /* 0x0000000000017941 */ /* 0x000fea0003800200 */
.L_x_25:
[----:B----4-:R-:W-:Y:S01]  /*16f0*/  LOP3.LUT R7, R4, 0xff, RZ, 0xc0, !PT ;  /* 0x000000ff04077812 */ /* 0x010fe200078ec0ff */
[----:B------:R3:W4:Y:S01]  /*1700*/  SHFL.DOWN PT, R8, R3, 0x2, R6 ;  /* 0x0840000003087989 */ /* 0x00072200000e0006 */
[----:B------:R-:W-:Y:S01]  /*1710*/  ISETP.GT.AND P4, PT, R9, R6, PT ;  /* 0x000000060900720c */ /* 0x000fe20003f84270 */
[----:B------:R-:W-:Y:S02]  /*1720*/  BSSY.RECONVERGENT B1, `(.L_x_27) ;  /* 0x0000012000017945 */ /* 0x000fe40003800200 */
[----:B------:R3:W0:Y:S04]  /*1730*/  SHFL.DOWN PT, R9, R2, 0x2, R6 ;  /* 0x0840000002097989 */ /* 0x00062800000e0006 */
[----:B------:R3:W0:Y:S01]  /*1740*/  SHFL.DOWN PT, R7, R7, 0x2, R6 ;  /* 0x0840000007077989 */ /* 0x00062200000e0006 */
[----:B------:R-:W-:Y:S05]  /*1750*/  @P5 BRA `(.L_x_28) ;  /* 0x0000000000385947 */ /* 0x000fea0003800000 */
[----:B0-----:R-:W-:Y:S01]  /*1760*/  LOP3.LUT P0, RZ, R7, 0xff, RZ, 0xc0, !PT ;  /* 0x000000ff07ff7812 */ /* 0x001fe2000780c0ff */
[----:B--2---:R-:W-:Y:S01]  /*1770*/  IMAD.MOV.U32 R11, RZ, RZ, 0x1 ;  /* 0x00000001ff0b7424 */ /* 0x004fe200078e00ff */
[----:B------:R-:W-:-:S04]  /*1780*/  LOP3.LUT P5, R10, R4, 0xff, RZ, 0xc0, !PT ;  /* 0x000000ff040a7812 */ /* 0x000fc800078ac0ff */
[----:B------:R-:W-:-:S13]  /*1790*/  PLOP3.LUT P0, PT, P5, P0, PT, 0x2f, 0xf2 ;  /* 0x0000000000f2781c */ /* 0x000fda0002f00577 */
[----:B------:R-:W-:Y:S02]  /*17a0*/  @!P0 ISETP.LT.U32.AND P5, PT, R9, R2, PT ;  /* 0x000000020900820c */ /* 0x000fe40003fa1070 */
[----:B------:R-:W-:Y:S02]  /*17b0*/  @P0 ISETP.NE.AND P6, PT, R10, RZ, PT ;  /* 0x000000ff0a00020c */ /* 0x000fe40003fc5270 */
[----:B------:R-:W-:Y:S02]  /*17c0*/  @!P0 PRMT R4, R11, 0x7610, R4 ;  /* 0x000076100b048816 */ /* 0x000fe40000000004 */
[----:B----4-:R-:W-:Y:S02]  /*17d0*/  @!P0 ISETP.LT.AND.EX P5, PT, R8, R3, PT, P5 ;  /* 0x000000030800820c */ /* 0x010fe40003fa1350 */
[----:B------:R-:W-:Y:S02]  /*17e0*/  @P0 SEL R7, R7, R4, !P6 ;  /* 0x0000000407070207 */ /* 0x000fe40007000000 */
[----:B---3--:R-:W-:-:S02]  /*17f0*/  @!P0 SEL R2, R9, R2, P5 ;  /* 0x0000000209028207 */ /* 0x008fc40002800000 */
[C---:B------:R-:W-:Y:S02]  /*1800*/  @!P0 SEL R3, R8.reuse, R3, P5 ;  /* 0x0000000308038207 */ /* 0x040fe40002800000 */
[----:B------:R-:W-:Y:S02]  /*1810*/  @P0 PRMT R4, R7, 0x7610, R4 ;  /* 0x0000761007040816 */ /* 0x000fe40000000004 */
[----:B------:R-:W-:Y:S02]  /*1820*/  @P0 SEL R2, R9, R2, !P6 ;  /* 0x0000000209020207 */ /* 0x000fe40007000000 */
[----:B------:R-:W-:-:S07]  /*1830*/  @P0 SEL R3, R8, R3, !P6 ;  /* 0x0000000308030207 */ /* 0x000fce0007000000 */
.L_x_28:
[----:B------:R-:W-:Y:S05]  /*1840*/  BSYNC.RECONVERGENT B1 ;  /* 0x0000000000017941 */ /* 0x000fea0003800200 */
.L_x_27:
[----:B0-----:R-:W-:Y:S01]  /*1850*/  LOP3.LUT R7, R4, 0xff, RZ, 0xc0, !PT ;  /* 0x000000ff04077812 */ /* 0x001fe200078ec0ff */
[----:B------:R0:W0:Y:S01]  /*1860*/  SHFL.DOWN PT, R9, R2, 0x4, R6 ;  /* 0x0880000002097989 */ /* 0x00002200000e0006 */
[----:B------:R-:W-:Y:S03]  /*1870*/  BSSY.RECONVERGENT B1, `(.L_x_29) ;  /* 0x0000012000017945 */ /* 0x000fe60003800200 */
[----:B----4-:R4:W0:Y:S04]  /*1880*/  SHFL.DOWN PT, R8, R3, 0x4, R6 ;  /* 0x0880000003087989 */ /* 0x01082800000e0006 */
        /* <DEDUP_REMOVED lines=9> */
[----:B------:R-:W-:Y:S02]  /*1920*/  @!P0 ISETP.LT.AND.EX P3, PT, R8, R3, PT, P3 ;  /* 0x000000030800820c */ /* 0x000fe40003f61330 */
[----:B------:R-:W-:Y:S02]  /*1930*/  @P0 SEL R7, R7, R4, !P5 ;  /* 0x0000000407070207 */ /* 0x000fe40006800000 */
[----:B---3--:R-:W-:-:S02]  /*1940*/  @!P0 SEL R2, R9, R2, P3 ;  /* 0x0000000209028207 */ /* 0x008fc40001800000 */
[C---:B----4-:R-:W-:Y:S02]  /*1950*/  @!P0 SEL R3, R8.reuse, R3, P3 ;  /* 0x0000000308038207 */ /* 0x050fe40001800000 */
[----:B------:R-:W-:Y:S02]  /*1960*/  @P0 PRMT R4, R7, 0x7610, R4 ;  /* 0x0000761007040816 */ /* 0x000fe40000000004 */
[----:B------:R-:W-:Y:S02]  /*1970*/  @P0 SEL R2, R9, R2, !P5 ;  /* 0x0000000209020207 */ /* 0x000fe40006800000 */
[----:B------:R-:W-:-:S07]  /*1980*/  @P0 SEL R3, R8, R3, !P5 ;  /* 0x0000000308030207 */ /* 0x000fce0006800000 */
.L_x_30:
[----:B------:R-:W-:Y:S05]  /*1990*/  BSYNC.RECONVERGENT B1 ;  /* 0x0000000000017941 */ /* 0x000fea0003800200 */
.L_x_29:
[----:B0-----:R-:W-:Y:S01]  /*19a0*/  LOP3.LUT R7, R4, 0xff, RZ, 0xc0, !PT ;  /* 0x000000ff04077812 */ /* 0x001fe200078ec0ff */
[----:B------:R0:W0:Y:S01]  /*19b0*/  SHFL.DOWN PT, R9, R2, 0x8, R6 ;  /* 0x0900000002097989 */ /* 0x00002200000e0006 */
[----:B------:R-:W-:Y:S03]  /*19c0*/  BSSY.RECONVERGENT B1, `(.L_x_31) ;  /* 0x0000012000017945 */ /* 0x000fe60003800200 */
        /* <DEDUP_REMOVED lines=17> */
.L_x_32:
[----:B------:R-:W-:Y:S05]  /*1ae0*/  BSYNC.RECONVERGENT B1 ;  /* 0x0000000000017941 */ /* 0x000fea0003800200 */
.L_x_31:
[----:B0-----:R-:W-:Y:S01]  /*1af0*/  LOP3.LUT R7, R4, 0xff, RZ, 0xc0, !PT ;  /* 0x000000ff04077812 */ /* 0x001fe200078ec0ff */
[----:B------:R0:W0:Y:S01]  /*1b00*/  SHFL.DOWN PT, R9, R2, 0x10, R6 ;  /* 0x0a00000002097989 */ /* 0x00002200000e0006 */
[----:B------:R-:W-:Y:S03]  /*1b10*/  BSSY.RECONVERGENT B1, `(.L_x_33) ;  /* 0x0000012000017945 */ /* 0x000fe60003800200 */
[----:B------:R0:W0:Y:S04]  /*1b20*/  SHFL.DOWN PT, R8, R3, 0x10, R6 ;  /* 0x0a00000003087989 */ /* 0x00002800000e0006 */
[----:B------:R0:W0:Y:S01]  /*1b30*/  SHFL.DOWN PT, R7, R7, 0x10, R6 ;  /* 0x0a00000007077989 */ /* 0x00002200000e0006 */
[----:B------:R-:W-:Y:S05]  /*1b40*/  @P4 BRA `(.L_x_34) ;  /* 0x0000000000384947 */ /* 0x000fea0003800000 */
[----:B0-----:R-:W-:Y:S01]  /*1b50*/  LOP3.LUT P0, RZ, R7, 0xff, RZ, 0xc0, !PT ;  /* 0x000000ff07ff7812 */ /* 0x001fe2000780c0ff */
[----:B------:R-:W-:Y:S01]  /*1b60*/  IMAD.MOV.U32 R10, RZ, RZ, 0x1 ;  /* 0x00000001ff0a7424 */ /* 0x000fe200078e00ff */
[----:B---34-:R-:W-:-:S04]  /*1b70*/  LOP3.LUT P2, R6, R4, 0xff, RZ, 0xc0, !PT ;  /* 0x000000ff04067812 */ /* 0x018fc8000784c0ff */
        /* <DEDUP_REMOVED lines=11> */
.L_x_34:
[----:B------:R-:W-:Y:S05]  /*1c30*/  BSYNC.RECONVERGENT B1 ;  /* 0x0000000000017941 */ /* 0x000fea0003800200 */
.L_x_33:
[----:B------:R-:W-:Y:S04]  /*1c40*/  BSSY.RECONVERGENT B1, `(.L_x_35) ;  /* 0x000000a000017945 */ /* 0x000fe80003800200 */
[----:B------:R-:W-:Y:S05]  /*1c50*/  @P1 BRA `(.L_x_36) ;  /* 0x0000000000201947 */ /* 0x000fea0003800000 */
[----:B0-----:R-:W0:Y:S01]  /*1c60*/  S2R R8, SR_CgaCtaId ;  /* 0x0000000000087919 */ /* 0x001e220000008800 */
[----:B------:R-:W-:Y:S02]  /*1c70*/  MOV R7, 0x400 ;  /* 0x0000040000077802 */ /* 0x000fe40000000f00 */
[----:B---34-:R-:W-:-:S04]  /*1c80*/  SHF.R.U32.HI R6, RZ, 0x1, R5 ;  /* 0x00000001ff067819 */ /* 0x018fc80000011605 */
[----:B------:R-:W-:Y:S02]  /*1c90*/  LOP3.LUT R6, R6, 0x1f0, RZ, 0xc0, !PT ;  /* 0x000001f006067812 */ /* 0x000fe400078ec0ff */
[----:B0-----:R-:W-:-:S05]  /*1ca0*/  LEA R7, R8, R7, 0x18 ;  /* 0x0000000708077211 */ /* 0x001fca00078ec0ff */
[----:B------:R-:W-:-:S05]  /*1cb0*/  IMAD.IADD R7, R6, 0x1, R7 ;  /* 0x0000000106077824 */ /* 0x000fca00078e0207 */
[----:B------:R0:W-:Y:S04]  /*1cc0*/  STS.64 [R7+0x10], R2 ;  /* 0x0000100207007388 */ /* 0x0001e80000000a00 */
[----:B------:R0:W-:Y:S02]  /*1cd0*/  STS.U8 [R7+0x8], R4 ;  /* 0x0000080407007388 */ /* 0x0001e40000000000 */
.L_x_36:
[----:B------:R-:W-:Y:S05]  /*1ce0*/  BSYNC.RECONVERGENT B1 ;  /* 0x0000000000017941 */ /* 0x000fea0003800200 */
.L_x_35:
[----:B------:R-:W-:Y:S01]  /*1cf0*/  BAR.SYNC.DEFER_BLOCKING 0x0 ;  /* 0x0000000000007b1d */ /* 0x000fe20000010000 */
[----:B------:R-:W-:-:S13]  /*1d00*/  ISETP.NE.AND P1, PT, R5, RZ, PT ;  /* 0x000000ff0500720c */ /* 0x000fda0003f25270 */
[----:B------:R-:W-:Y:S05]  /*1d10*/  @P1 BRA `(.L_x_24) ;  /* 0x0000002000541947 */ /* 0x000fea0003800000 */
[----:B------:R-:W-:Y:S02]  /*1d20*/  UISETP.GE.AND UP0, UPT, UR4, 0x21, UPT ;  /* 0x000000210400788c */ /* 0x000fe4000bf06270 */
[----:B------:R-:W-:Y:S02]  /*1d30*/  UISETP.GE.AND UP1, UPT, UR4, 0x41, UPT ;  /* 0x000000410400788c */ /* 0x000fe4000bf26270 */
[----:B------:R-:W-:Y:S02]  /*1d40*/  UISETP.GE.AND UP2, UPT, UR4, 0x61, UPT ;  /* 0x000000610400788c */ /* 0x000fe4000bf46270 */
[----:B------:R-:W-:Y:S02]  /*1d50*/  UISETP.GE.AND UP3, UPT, UR4, 0x81, UPT ;  /* 0x000000810400788c */ /* 0x000fe4000bf66270 */
[----:B------:R-:W-:Y:S02]  /*1d60*/  UISETP.GE.AND UP4, UPT, UR4, 0xa1, UPT ;  /* 0x000000a10400788c */ /* 0x000fe4000bf86270 */
[----:B------:R-:W-:-:S02]  /*1d70*/  UISETP.GE.AND UP5, UPT, UR4, 0xc1, UPT ;  /* 0x000000c10400788c */ /* 0x000fc4000bfa6270 */
[----:B------:R-:W-:Y:S01]  /*1d80*/  UISETP.GE.AND UP6, UPT, UR4, 0xe1, UPT ;  /* 0x000000e10400788c */ /* 0x000fe2000bfc6270 */
[----:B------:R-:W-:Y:S10]  /*1d90*/  BRA.U !UP0, `(.L_x_37) ;  /* 0x00000001083c7547 */ /* 0x000ff4000b800000 */
[----:B------:R-:W5:Y:S01]  /*1da0*/  S2UR UR6, SR_CgaCtaId ;  /* 0x00000000000679c3 */ /* 0x000f620000008800 */
[----:B------:R-:W-:Y:S01]  /*1db0*/  UMOV UR5, 0x400 ;  /* 0x0000040000057882 */ /* 0x000fe20000000000 */
[----:B------:R-:W-:Y:S01]  /*1dc0*/  LOP3.LUT P3, RZ, R4, 0xff, RZ, 0xc0, !PT ;  /* 0x000000ff04ff7812 */ /* 0x000fe2000786c0ff */
[----:B-----5:R-:W-:-:S09]  /*1dd0*/  ULEA UR5, UR6, UR5, 0x18 ;  /* 0x0000000506057291 */ /* 0x020fd2000f8ec0ff */
[----:B------:R-:W5:Y:S04]  /*1de0*/  LDS.U8 R5, [UR5+0x18] ;  /* 0x00001805ff057984 */ /* 0x000f680008000000 */
[----:B0--34-:R-:W0:Y:S01]  /*1df0*/  LDS.64 R6, [UR5+0x20] ;  /* 0x00002005ff067984 */ /* 0x019e220008000a00 */
[----:B-----5:R-:W-:Y:S02]  /*1e00*/  ISETP.NE.AND P2, PT, R5, RZ, PT ;  /* 0x000000ff0500720c */ /* 0x020fe40003f45270 */
[----:B0-----:R-:W-:Y:S02]  /*1e10*/  ISETP.LT.U32.AND P0, PT, R6, R2, PT ;  /* 0x000000020600720c */ /* 0x001fe40003f01070 */
[----:B------:R-:W-:Y:S02]  /*1e20*/  @P3 SEL R5, R4, 0x1, !P2 ;  /* 0x0000000104053807 */ /* 0x000fe40005000000 */
[----:B------:R-:W-:-:S02]  /*1e30*/  ISETP.LT.AND.EX P0, PT, R7, R3, PT, P0 ;  /* 0x000000030700720c */ /* 0x000fc40003f01300 */
[----:B------:R-:W-:-:S05]  /*1e40*/  PRMT R4, R5, 0x7610, R4 ;  /* 0x0000761005047816 */ /* 0x000fca0000000004 */
[C---:B------:R-:W-:Y:S02]  /*1e50*/  @P2 SEL R2, R6.reuse, R2, P0 ;  /* 0x0000000206022207 */ /* 0x040fe40000000000 */
[C---:B------:R-:W-:Y:S02]  /*1e60*/  @P2 SEL R3, R7.reuse, R3, P0 ;  /* 0x0000000307032207 */ /* 0x040fe40000000000 */
[----:B------:R-:W-:Y:S02]  /*1e70*/  SEL R2, R6, R2, !P3 ;  /* 0x0000000206027207 */ /* 0x000fe40005800000 */
[----:B------:R-:W-:-:S07]  /*1e80*/  SEL R3, R7, R3, !P3 ;  /* 0x0000000307037207 */ /* 0x000fce0005800000 */
.L_x_37:
[----:B------:R-:W-:Y:S05]  /*1e90*/  BRA.U !UP1, `(.L_x_38) ;  /* 0x00000001093c7547 */ /* 0x000fea000b800000 */
        /* <DEDUP_REMOVED lines=15> */
.L_x_38:
        /* <DEDUP_REMOVED lines=16> */
.L_x_39:
        /* <DEDUP_REMOVED lines=16> */
.L_x_40:
        /* <DEDUP_REMOVED lines=16> */
.L_x_41:
        /* <DEDUP_REMOVED lines=16> */
.L_x_42:
        /* <DEDUP_REMOVED lines=15> */
[----:B------:R-:W-:Y:S01]  /*2480*/  SEL R3, R7, R3, !P3 ;  /* 0x0000000307037207 */ /* 0x000fe20005800000 */
[----:B------:R-:W-:Y:S06]  /*2490*/  BRA `(.L_x_24) ;  /* 0x0000001800747947 */ /* 0x000fec0003800000 */
.L_x_2:
[----:B------:R-:W0:Y:S01]  /*24a0*/  S2R R5, SR_TID.X ;  /* 0x0000000000057919 */ /* 0x000e220000002100 */
[----:B------:R-:W0:Y:S02]  /*24b0*/  LDC.64 R6, c[0x0][0x380] ;  /* 0x0000e000ff067b82 */ /* 0x000e240000000a00 */
[----:B0-----:R-:W-:-:S05]  /*24c0*/  IMAD.WIDE.U32 R6, R5, 0x10, R6 ;  /* 0x0000001005067825 */ /* 0x001fca00078e0006 */
[----:B------:R-:W2:Y:S04]  /*24d0*/  LDG.E.U16.CONSTANT R16, desc[UR8][R6.64] ;  /* 0x0000000806107981 */ /* 0x000ea8000c1e9500 */
[----:B------:R-:W3:Y:S04]  /*24e0*/  LDG.E.64.CONSTANT R12, desc[UR8][R6.64+0x8] ;  /* 0x00000808060c7981 */ /* 0x000ee8000c1e9b00 */
[----:B------:R-:W3:Y:S04]  /*24f0*/  LDG.E.64.CONSTANT R10, desc[UR8][R6.64+0x1008] ;  /* 0x00100808060a7981 */ /* 0x000ee8000c1e9b00 */
[----:B------:R-:W4:Y:S04]  /*2500*/  LDG.E.U16.CONSTANT R4, desc[UR8][R6.64+0x1000] ;  /* 0x0010000806047981 */ /* 0x000f28000c1e9500 */
[----:B------:R-:W5:Y:S04]  /*2510*/  LDG.E.U16.CONSTANT R14, desc[UR8][R6.64+0x2000] ;  /* 0x00200008060e7981 */ /* 0x000f68000c1e9500 */
[----:B------:R-:W5:Y:S04]  /*2520*/  LDG.E.64.CONSTANT R8, desc[UR8][R6.64+0x2008] ;  /* 0x0020080806087981 */ /* 0x000f68000c1e9b00 */
[----:B------:R-:W5:Y:S04]  /*2530*/  LDG.E.U16.CONSTANT R15, desc[UR8][R6.64+0x3000] ;  /* 0x00300008060f7981 */ /* 0x000f68000c1e9500 */
[----:B------:R-:W5:Y:S01]  /*2540*/  LDG.E.64.CONSTANT R2, desc[UR8][R6.64+0x3008] ;  /* 0x0030080806027981 */ /* 0x000f62000c1e9b00 */
[----:B------:R-:W-:Y:S01]  /*2550*/  UISETP.GE.U32.AND UP0, UPT, UR4, 0x800, UPT ;  /* 0x000008000400788c */ /* 0x000fe2000bf06070 */
[----:B--2---:R-:W-:-:S02]  /*2560*/  LOP3.LUT P1, RZ, R16, 0xff, RZ, 0xc0, !PT ;  /* 0x000000ff10ff7812 */ /* 0x004fc4000782c0ff */
[----:B---3--:R-:W-:-:S04]  /*2570*/  ISETP.LT.U32.AND P0, PT, R10, R12, PT ;  /* 0x0000000c0a00720c */ /* 0x008fc80003f01070 */
[CC--:B------:R-:W-:Y:S02]  /*2580*/  ISETP.LT.AND.EX P0, PT, R11.reuse, R13.reuse, PT, P0 ;  /* 0x0000000d0b00720c */ /* 0x0c0fe40003f01300 */
[----:B----4-:R-:W-:Y:S02]  /*2590*/  LOP3.LUT P2, RZ, R4, 0xff, RZ, 0xc0, !PT ;  /* 0x000000ff04ff7812 */ /* 0x010fe4000784c0ff */
[----:B------:R-:W-:Y:S02]  /*25a0*/  SEL R17, R10, R12, P0 ;  /* 0x0000000c0a117207 */ /* 0x000fe40000000000 */
[----:B------:R-:W-:Y:S02]  /*25b0*/  SEL R19, R11, R13, P0 ;  /* 0x0000000d0b137207 */ /* 0x000fe40000000000 */
[----:B------:R-:W-:Y:S02]  /*25c0*/  @P1 SEL R4, R16, 0x1, !P2 ;  /* 0x0000000110041807 */ /* 0x000fe40005000000 */
[----:B------:R-:W-:-:S02]  /*25d0*/  SEL R17, R12, R17, !P2 ;  /* 0x000000110c117207 */ /* 0x000fc40005000000 */
[----:B------:R-:W-:Y:S02]  /*25e0*/  SEL R19, R13, R19, !P2 ;  /* 0x000000130d137207 */ /* 0x000fe40005000000 */
[----:B-----5:R-:W-:Y:S02]  /*25f0*/  LOP3.LUT P3, RZ, R14, 0xff, RZ, 0xc0, !PT ;  /* 0x000000ff0eff7812 */ /* 0x020fe4000786c0ff */
[----:B------:R-:W-:Y:S02]  /*2600*/  LOP3.LUT P2, RZ, R4, 0xff, RZ, 0xc0, !PT ;  /* 0x000000ff04ff7812 */ /* 0x000fe4000784c0ff */
[----:B------:R-:W-:Y:S02]  /*2610*/  SEL R13, R10, R17, !P1 ;  /* 0x000000110a0d7207 */ /* 0x000fe40004800000 */
[----:B------:R-:W-:Y:S02]  /*2620*/  SEL R17, R11, R19, !P1 ;  /* 0x000000130b117207 */ /* 0x000fe40004800000 */
[----:B------:R-:W-:-:S02]  /*2630*/  ISETP.LT.U32.AND P0, PT, R8, R13, PT ;  /* 0x0000000d0800720c */ /* 0x000fc40003f01070 */
[----:B------:R-:W-:Y:S02]  /*2640*/  LOP3.LUT P4, RZ, R15, 0xff, RZ, 0xc0, !PT ;  /* 0x000000ff0fff7812 */ /* 0x000fe4000788c0ff */
[----:B------:R-:W-:-:S03]  /*2650*/  ISETP.LT.AND.EX P0, PT, R9, R17, PT, P0 ;  /* 0x000000110900720c */ /* 0x000fc60003f01300 */
[----:B------:R-:W-:Y:S02]  /*2660*/  @P2 SEL R14, R4, 0x1, !P3 ;  /* 0x00000001040e2807 */ /* 0x000fe40005800000 */
[C---:B------:R-:W-:Y:S02]  /*2670*/  @P3 SEL R13, R8.reuse, R13, P0 ;  /* 0x0000000d080d3207 */ /* 0x040fe40000000000 */
[C---:B------:R-:W-:Y:S02]  /*2680*/  @P3 SEL R17, R9.reuse, R17, P0 ;  /* 0x0000001109113207 */ /* 0x040fe40000000000 */
[----:B------:R-:W-:Y:S02]  /*2690*/  SEL R11, R8, R13, !P2 ;  /* 0x0000000d080b7207 */ /* 0x000fe40005000000 */
[----:B------:R-:W-:Y:S02]  /*26a0*/  LOP3.LUT P1, RZ, R14, 0xff, RZ, 0xc0, !PT ;  /* 0x000000ff0eff7812 */ /* 0x000fe4000782c0ff */
[----:B------:R-:W-:-:S02]  /*26b0*/  SEL R9, R9, R17, !P2 ;  /* 0x0000001109097207 */ /* 0x000fc40005000000 */
[----:B------:R-:W-:-:S04]  /*26c0*/  ISETP.LT.U32.AND P0, PT, R2, R11, PT ;  /* 0x0000000b0200720c */ /* 0x000fc80003f01070 */
[----:B------:R-:W-:-:S04]  /*26d0*/  ISETP.LT.AND.EX P0, PT, R3, R9, PT, P0 ;  /* 0x000000090300720c */ /* 0x000fc80003f01300 */
[C---:B------:R-:W-:Y:S02]  /*26e0*/  @P4 SEL R9, R3.reuse, R9, P0 ;  /* 0x0000000903094207 */ /* 0x040fe40000000000 */
[----:B------:R-:W-:Y:S02]  /*26f0*/  @P4 SEL R11, R2, R11, P0 ;  /* 0x0000000b020b4207 */ /* 0x000fe40000000000 */
[----:B------:R-:W-:Y:S02]  /*2700*/  @P1 SEL R15, R14, 0x1, !P4 ;  /* 0x000000010e0f1807 */ /* 0x000fe40006000000 */
[----:B------:R-:W-:Y:S01]  /*2710*/  SEL R3, R3, R9, !P1 ;  /* 0x0000000903037207 */ /* 0x000fe20004800000 */
[----:B------:R-:W-:Y:S01]  /*2720*/  IMAD.MOV.U32 R9, RZ, RZ, 0x400 ;  /* 0x00000400ff097424 */ /* 0x000fe200078e00ff */
[----:B------:R-:W-:Y:S02]  /*2730*/  SEL R2, R2, R11, !P1 ;  /* 0x0000000b02027207 */ /* 0x000fe40004800000 */
[----:B------:R-:W-:Y:S01]  /*2740*/  PRMT R4, R15, 0x7610, R4 ;  /* 0x000076100f047816 */ /* 0x000fe20000000004 */
[----:B------:R-:W-:Y:S06]  /*2750*/  BRA.U !UP0, `(.L_x_43) ;  /* 0x0000000108e47547 */ /* 0x000fec000b800000 */
[----:B------:R-:W-:Y:S01]  /*2760*/  IMAD.MOV.U32 R9, RZ, RZ, 0x400 ;  /* 0x00000400ff097424 */ /* 0x000fe200078e00ff */
[----:B------:R-:W0:Y:S01]  /*2770*/  LDCU UR5, c[0x0][0x390] ;  /* 0x00007200ff0577ac */ /* 0x000e220008000800 */
[----:B------:R-:W-:-:S12]  /*2780*/  UIADD3 UR6, UPT, UPT, UR4, -0x400, URZ ;  /* 0xfffffc0004067890 */ /* 0x000fd8000fffe0ff */
.L_x_45:
[----:B------:R-:W-:-:S05]  /*2790*/  IMAD.WIDE R20, R9, 0x10, R6 ;  /* 0x0000001009147825 */ /* 0x000fca00078e0206 */
[----:B------:R-:W2:Y:S04]  /*27a0*/  LDG.E.U16.CONSTANT R19, desc[UR8][R20.64] ;  /* 0x0000000814137981 */ /* 0x000ea8000c1e9500 */
[----:B------:R-:W3:Y:S04]  /*27b0*/  LDG.E.64.CONSTANT R10, desc[UR8][R20.64+0x8] ;  /* 0x00000808140a7981 */ /* 0x000ee8000c1e9b00 */
[----:B------:R-:W4:Y:S04]  /*27c0*/  LDG.E.U16.CONSTANT R22, desc[UR8][R20.64+0x1000] ;  /* 0x0010000814167981 */ /* 0x000f28000c1e9500 */
[----:B------:R-:W5:Y:S04]  /*27d0*/  LDG.E.64.CONSTANT R12, desc[UR8][R20.64+0x1008] ;  /* 0x00100808140c7981 */ /* 0x000f68000c1e9b00 */
[----:B------:R-:W5:Y:S04]  /*27e0*/  LDG.E.U16.CONSTANT R8, desc[UR8][R20.64+0x2000] ;  /* 0x0020000814087981 */ /* 0x000f68000c1e9500 */
[----:B------:R-:W5:Y:S04]  /*27f0*/  LDG.E.64.CONSTANT R14, desc[UR8][R20.64+0x2008] ;  /* 0x00200808140e7981 */ /* 0x000f68000c1e9b00 */
[----:B------:R-:W5:Y:S04]  /*2800*/  LDG.E.U16.CONSTANT R18, desc[UR8][R20.64+0x3000] ;  /* 0x0030000814127981 */ /* 0x000f68000c1e9500 */
[----:B------:R-:W5:Y:S01]  /*2810*/  LDG.E.64.CONSTANT R16, desc[UR8][R20.64+0x3008] ;  /* 0x0030080814107981 */ /* 0x000f62000c1e9b00 */
[----:B------:R-:W-:Y:S01]  /*2820*/  LOP3.LUT P2, RZ, R4, 0xff, RZ, 0xc0, !PT ;  /* 0x000000ff04ff7812 */ /* 0x000fe2000784c0ff */
[----:B------:R-:W-:Y:S01]  /*2830*/  IMAD.MOV.U32 R23, RZ, RZ, R3 ;  /* 0x000000ffff177224 */ /* 0x000fe200078e0003 */
[----:B0-----:R-:W-:Y:S01]  /*2840*/  UMOV UR4, UR5 ;  /* 0x0000000500047c82 */ /* 0x001fe20008000000 */
[----:B--2---:R-:W-:-:S02]  /*2850*/  LOP3.LUT P1, RZ, R19, 0xff, RZ, 0xc0, !PT ;  /* 0x000000ff13ff7812 */ /* 0x004fc4000782c0ff */
[----:B---3--:R-:W-:-:S08]  /*2860*/  ISETP.LT.U32.AND P0, PT, R10, R2, PT ;  /* 0x000000020a00720c */ /* 0x008fd00003f01070 */
        /* <DEDUP_REMOVED lines=8> */
[----:B-----5:R-:W-:Y:S02]  /*28f0*/  ISETP.LT.U32.AND P0, PT, R12, R3, PT ;  /* 0x000000030c00720c */ /* 0x020fe40003f01070 */
        /* <DEDUP_REMOVED lines=9> */
[----:B------:R-:W-:Y:S02]  /*2990*/  IADD3 R2, PT, PT, -R9, UR4, RZ ;  /* 0x0000000409027c10 */ /* 0x000fe4000fffe1ff */
[C---:B------:R-:W-:Y:S02]  /*29a0*/  ISETP.LT.AND.EX P0, PT, R15.reuse, R13, PT, P0 ;  /* 0x0000000d0f00720c */ /* 0x040fe40003f01300 */
[----:B------:R-:W-:Y:S02]  /*29b0*/  @P1 SEL R8, R22, 0x1, !P2 ;  /* 0x0000000116081807 */ /* 0x000fe40005000000 */
[----:B------:R-:W-:Y:S02]  /*29c0*/  @P2 SEL R3, R14, R3, P0 ;  /* 0x000000030e032207 */ /* 0x000fe40000000000 */
[----:B------:R-:W-:Y:S02]  /*29d0*/  @P2 SEL R13, R15, R13, P0 ;  /* 0x0000000d0f0d2207 */ /* 0x000fe40000000000 */
[----:B------:R-:W-:-:S02]  /*29e0*/  LOP3.LUT P3, RZ, R18, 0xff, RZ, 0xc0, !PT ;  /* 0x000000ff12ff7812 */ /* 0x000fc4000786c0ff */
[----:B------:R-:W-:Y:S02]  /*29f0*/  SEL R3, R14, R3, !P1 ;  /* 0x000000030e037207 */ /* 0x000fe40004800000 */
[----:B------:R-:W-:Y:S02]  /*2a00*/  LOP3.LUT P2, RZ, R8, 0xff, RZ, 0xc0, !PT ;  /* 0x000000ff08ff7812 */ /* 0x000fe4000784c0ff */
[----:B------:R-:W-:Y:S02]  /*2a10*/  SEL R15, R15, R13, !P1 ;  /* 0x0000000d0f0f7207 */ /* 0x000fe40004800000 */
[----:B------:R-:W-:Y:S02]  /*2a20*/  ISETP.GE.AND P1, PT, R2, 0x400, PT ;  /* 0x000004000200780c */ /* 0x000fe40003f26270 */
        /* <DEDUP_REMOVED lines=9> */
[----:B------:R-:W-:-:S05]  /*2ac0*/  VIADD R9, R9, 0x400 ;  /* 0x0000040009097836 */ /* 0x000fca0000000000 */
[----:B------:R-:W-:-:S13]  /*2ad0*/  ISETP.GT.AND P0, PT, R9, UR6, PT ;  /* 0x0000000609007c0c */ /* 0x000fda000bf04270 */
[----:B------:R-:W-:Y:S05]  /*2ae0*/  @!P0 BRA `(.L_x_45) ;  /* 0xfffffffc00288947 */ /* 0x000fea000383ffff */
.L_x_43:
[----:B------:R-:W-:-:S13]  /*2af0*/  ISETP.GE.AND P0, PT, R9, UR4, PT ;  /* 0x0000000409007c0c */ /* 0x000fda000bf06270 */
[----:B------:R-:W-:Y:S05]  /*2b00*/  @P0 BRA `(.L_x_44) ;  /* 0x00000004009c0947 */ /* 0x000fea0003800000 */
[----:B------:R-:W-:Y:S01]  /*2b10*/  IADD3 R19, PT, PT, -R9, UR4, RZ ;  /* 0x0000000409137c10 */ /* 0x000fe2000fffe1ff */
[----:B------:R-:W-:Y:S03]  /*2b20*/  BSSY.RECONVERGENT B1, `(.L_x_44) ;  /* 0x0000065000017945 */ /* 0x000fe60003800200 */
[----:B------:R-:W-:-:S13]  /*2b30*/  ISETP.GE.AND P0, PT, R5, R19, PT ;  /* 0x000000130500720c */ /* 0x000fda0003f06270 */
[----:B------:R-:W-:Y:S05]  /*2b40*/  @P0 BRA `(.L_x_46) ;  /* 0x0000000400880947 */ /* 0x000fea0003800000 */
[----:B------:R-:W-:Y:S01]  /*2b50*/  LOP3.LUT R6, RZ, R5, RZ, 0x33, !PT ;  /* 0x00000005ff067212 */ /* 0x000fe200078e33ff */
[----:B------:R-:W-:Y:S01]  /*2b60*/  BSSY.RECONVERGENT B2, `(.L_x_47) ;  /* 0x000001f000027945 */ /* 0x000fe20003800200 */
[----:B------:R-:W-:Y:S02]  /*2b70*/  IMAD.MOV.U32 R18, RZ, RZ, R5 ;  /* 0x000000ffff127224 */ /* 0x000fe400078e0005 */
[----:B------:R-:W-:-:S04]  /*2b80*/  IADD3 R8, PT, PT, -R9, UR4, R6 ;  /* 0x0000000409087c10 */ /* 0x000fc8000fffe106 */
[C---:B------:R-:W-:Y:S02]  /*2b90*/  LOP3.LUT R6, R8.reuse, 0x300, RZ, 0xc0, !PT ;  /* 0x0000030008067812 */ /* 0x040fe400078ec0ff */
[----:B------:R-:W-:Y:S02]  /*2ba0*/  ISETP.GE.U32.AND P2, PT, R8, 0x300, PT ;  /* 0x000003000800780c */ /* 0x000fe40003f46070 */
[----:B------:R-:W-:-:S13]  /*2bb0*/  ISETP.NE.AND P0, PT, R6, 0x300, PT ;  /* 0x000003000600780c */ /* 0x000fda0003f05270 */
[----:B------:R-:W-:Y:S05]  /*2bc0*/  @!P0 BRA `(.L_x_48) ;  /* 0x0000000000608947 */ /* 0x000fea0003800000 */
[----:B------:R-:W0:Y:S01]  /*2bd0*/  LDC.64 R6, c[0x0][0x380] ;  /* 0x0000e000ff067b82 */ /* 0x000e220000000a00 */
[----:B------:R-:W-:Y:S01]  /*2be0*/  LEA.HI R8, R8, 0x1, RZ, 0x18 ;  /* 0x0000000108087811 */ /* 0x000fe200078fc0ff */
[----:B------:R-:W-:Y:S02]  /*2bf0*/  IMAD.IADD R15, R5, 0x1, R9 ;  /* 0x00000001050f7824 */ /* 0x000fe400078e0209 */
[----:B------:R-:W-:Y:S01]  /*2c00*/  IMAD.MOV.U32 R18, RZ, RZ, R5 ;  /* 0x000000ffff127224 */ /* 0x000fe200078e0005 */
[----:B------:R-:W-:-:S05]  /*2c10*/  LOP3.LUT R8, R8, 0x3, RZ, 0xc0, !PT ;  /* 0x0000000308087812 */ /* 0x000fca00078ec0ff */
[----:B------:R-:W-:-:S07]  /*2c20*/  IMAD.MOV R8, RZ, RZ, -R8 ;  /* 0x000000ffff087224 */ /* 0x000fce00078e0a08 */
.L_x_49:
[----:B0-----:R-:W-:-:S05]  /*2c30*/  IMAD.WIDE.U32 R10, R15, 0x10, R6 ;  /* 0x000000100f0a7825 */ /* 0x001fca00078e0006 */
[----:B------:R-:W2:Y:S04]  /*2c40*/  LDG.E.U16.CONSTANT R14, desc[UR8][R10.64] ;  /* 0x000000080a0e7981 */ /* 0x000ea8000c1e9500 */
[----:B------:R-:W3:Y:S01]  /*2c50*/  LDG.E.64.CONSTANT R12, desc[UR8][R10.64+0x8] ;  /* 0x000008080a0c7981 */ /* 0x000ee2000c1e9b00 */
[----:B------:R-:W-:Y:S01]  /*2c60*/  VIADD R8, R8, 0x1 ;  /* 0x0000000108087836 */ /* 0x000fe20000000000 */
[----:B------:R-:W-:Y:S01]  /*2c70*/  LOP3.LUT P3, RZ, R4, 0xff, RZ, 0xc0, !PT ;  /* 0x000000ff04ff7812 */ /* 0x000fe2000786c0ff */
[----:B------:R-:W-:Y:S02]  /*2c80*/  VIADD R18, R18, 0x100 ;  /* 0x0000010012127836 */ /* 0x000fe40000000000 */
[----:B------:R-:W-:Y:S01]  /*2c90*/  VIADD R15, R15, 0x100 ;  /* 0x000001000f0f7836 */ /* 0x000fe20000000000 */
[----:B--2---:R-:W-:-:S02]  /*2ca0*/  LOP3.LUT P1, RZ, R14, 0xff, RZ, 0xc0, !PT ;  /* 0x000000ff0eff7812 */ /* 0x004fc4000782c0ff */
[----:B---3--:R-:W-:-:S07]  /*2cb0*/  ISETP.LT.U32.AND P0, PT, R12, R2, PT ;  /* 0x000000020c00720c */ /* 0x008fce0003f01070 */
[----:B------:R-:W-:Y:S02]  /*2cc0*/  @P3 SEL R14, R4, 0x1, !P1 ;  /* 0x00000001040e3807 */ /* 0x000fe40004800000 */
[CC--:B------:R-:W-:Y:S02]  /*2cd0*/  ISETP.LT.AND.EX P0, PT, R13.reuse, R3.reuse, PT, P0 ;  /* 0x000000030d00720c */ /* 0x0c0fe40003f01300 */
[----:B------:R-:W-:Y:S02]  /*2ce0*/  PRMT R4, R14, 0x7610, R4 ;  /* 0x000076100e047816 */ /* 0x000fe40000000004 */
[----:B------:R-:W-:Y:S02]  /*2cf0*/  @P1 SEL R2, R12, R2, P0 ;  /* 0x000000020c021207 */ /* 0x000fe40000000000 */
[----:B------:R-:W-:Y:S02]  /*2d00*/  @P1 SEL R3, R13, R3, P0 ;  /* 0x000000030d031207 */ /* 0x000fe40000000000 */
[----:B------:R-:W-:-:S02]  /*2d10*/  ISETP.NE.AND P0, PT, R8, RZ, PT ;  /* 0x000000ff0800720c */ /* 0x000fc40003f05270 */
[----:B------:R-:W-:Y:S02]  /*2d20*/  SEL R2, R12, R2, !P3 ;  /* 0x000000020c027207 */ /* 0x000fe40005800000 */
[----:B------:R-:W-:-:S09]  /*2d30*/  SEL R3, R13, R3, !P3 ;  /* 0x000000030d037207 */ /* 0x000fd20005800000 */
[----:B------:R-:W-:Y:S05]  /*2d40*/  @P0 BRA `(.L_x_49) ;  /* 0xfffffffc00b80947 */ /* 0x000fea000383ffff */
.L_x_48:
[----:B------:R-:W-:Y:S05]  /*2d50*/  BSYNC.RECONVERGENT B2 ;  /* 0x0000000000027941 */ /* 0x000fea0003800200 */
.L_x_47:
[----:B------:R-:W-:Y:S05]  /*2d60*/  @!P2 BRA `(.L_x_46) ;  /* 0x000000040000a947 */ /* 0x000fea0003800000 */
[----:B------:R-:W0:Y:S01]  /*2d70*/  LDCU.64 UR6, c[0x0][0x380] ;  /* 0x00007000ff0677ac */ /* 0x000e220008000a00 */
[----:B------:R-:W2:Y:S01]  /*2d80*/  LDC.64 R6, c[0x0][0x380] ;  /* 0x0000e000ff067b82 */ /* 0x000ea20000000a00 */
[C---:B------:R-:W-:Y:S01]  /*2d90*/  IADD3 R13, P0, PT, R18.reuse, R9, RZ ;  /* 0x00000009120d7210 */ /* 0x040fe20007f1e0ff */
[----:B------:R-:W-:-:S04]  /*2da0*/  IMAD.IADD R21, R18, 0x1, R9 ;  /* 0x0000000112157824 */ /* 0x000fc800078e0209 */
[----:B------:R-:W-:Y:S01]  /*2db0*/  IMAD.X R8, RZ, RZ, RZ, P0 ;  /* 0x000000ffff087224 */ /* 0x000fe200000e06ff */
[----:B0-----:R-:W-:-:S04]  /*2dc0*/  LEA R10, P1, R13, UR6, 0x4 ;  /* 0x000000060d0a7c11 */ /* 0x001fc8000f8220ff */
[----:B------:R-:W-:Y:S02]  /*2dd0*/  IADD3 R10, P0, PT, R10, 0x3008, RZ ;  /* 0x000030080a0a7810 */ /* 0x000fe40007f1e0ff */
[----:B------:R-:W-:-:S05]  /*2de0*/  LEA.HI.X R13, R13, UR7, R8, 0x4, P1 ;  /* 0x000000070d0d7c11 */ /* 0x000fca00088f2408 */
[----:B------:R-:W-:-:S07]  /*2df0*/  IMAD.X R13, RZ, RZ, R13, P0 ;  /* 0x000000ffff0d7224 */ /* 0x000fce00000e060d */
.L_x_50:
[----:B--2---:R-:W-:-:S05]  /*2e00*/  IMAD.WIDE.U32 R8, R21, 0x10, R6 ;  /* 0x0000001015087825 */ /* 0x004fca00078e0006 */
[----:B------:R-:W2:Y:S04]  /*2e10*/  LDG.E.U16.CONSTANT R23, desc[UR8][R8.64] ;  /* 0x0000000808177981 */ /* 0x000ea8000c1e9500 */
[----:B------:R0:W3:Y:S02]  /*2e20*/  LDG.E.64.CONSTANT R14, desc[UR8][R8.64+0x8] ;  /* 0x00000808080e7981 */ /* 0x0000e4000c1e9b00 */
[----:B0-----:R-:W-:Y:S02]  /*2e30*/  IMAD.MOV.U32 R8, RZ, RZ, R10 ;  /* 0x000000ffff087224 */ /* 0x001fe400078e000a */
[----:B------:R-:W-:-:S05]  /*2e40*/  IMAD.MOV.U32 R9, RZ, RZ, R13 ;  /* 0x000000ffff097224 */ /* 0x000fca00078e000d */
[----:B------:R-:W4:Y:S04]  /*2e50*/  LDG.E.U16.CONSTANT R24, desc[UR8][R8.64+-0x2008] ;  /* 0xffdff80808187981 */ /* 0x000f28000c1e9500 */
[----:B------:R-:W5:Y:S04]  /*2e60*/  LDG.E.64.CONSTANT R12, desc[UR8][R8.64+-0x2000] ;  /* 0xffe00008080c7981 */ /* 0x000f68000c1e9b00 */
[----:B------:R-:W5:Y:S04]  /*2e70*/  LDG.E.U16.CONSTANT R20, desc[UR8][R8.64+-0x1008] ;  /* 0xffeff80808147981 */ /* 0x000f68000c1e9500 */
[----:B------:R-:W5:Y:S04]  /*2e80*/  LDG.E.64.CONSTANT R10, desc[UR8][R8.64+-0x1000] ;  /* 0xfff00008080a7981 */ /* 0x000f68000c1e9b00 */
[----:B------:R-:W5:Y:S04]  /*2e90*/  LDG.E.U16.CONSTANT R22, desc[UR8][R8.64+-0x8] ;  /* 0xfffff80808167981 */ /* 0x000f68000c1e9500 */
[----:B------:R-:W5:Y:S01]  /*2ea0*/  LDG.E.64.CONSTANT R16, desc[UR8][R8.64] ;  /* 0x0000000808107981 */ /* 0x000f62000c1e9b00 */
[----:B------:R-:W-:Y:S01]  /*2eb0*/  LOP3.LUT P2, RZ, R4, 0xff, RZ, 0xc0, !PT ;  /* 0x000000ff04ff7812 */ /* 0x000fe2000784c0ff */
[----:B------:R-:W-:-:S02]  /*2ec0*/  IMAD.MOV.U32 R25, RZ, RZ, R3 ;  /* 0x000000ffff197224 */ /* 0x000fc400078e0003 */
[----:B------:R-:W-:Y:S02]  /*2ed0*/  VIADD R18, R18, 0x400 ;  /* 0x0000040012127836 */ /* 0x000fe40000000000 */
[----:B------:R-:W-:Y:S01]  /*2ee0*/  VIADD R21, R21, 0x400 ;  /* 0x0000040015157836 */ /* 0x000fe20000000000 */
[----:B--2---:R-:W-:Y:S02]  /*2ef0*/  LOP3.LUT P1, RZ, R23, 0xff, RZ, 0xc0, !PT ;  /* 0x000000ff17ff7812 */ /* 0x004fe4000782c0ff */
[----:B---3--:R-:W-:-:S05]  /*2f00*/  ISETP.LT.U32.AND P0, PT, R14, R2, PT ;  /* 0x000000020e00720c */ /* 0x008fca0003f01070 */
[----:B------:R-:W-:Y:S02]  /*2f10*/  @P2 SEL R23, R4, 0x1, !P1 ;  /* 0x0000000104172807 */ /* 0x000fe40004800000 */
[-C--:B------:R-:W-:Y:S02]  /*2f20*/  ISETP.LT.AND.EX P0, PT, R15, R25.reuse, PT, P0 ;  /* 0x000000190f00720c */ /* 0x080fe40003f01300 */
[----:B------:R-:W-:Y:S02]  /*2f30*/  LOP3.LUT P3, RZ, R23, 0xff, RZ, 0xc0, !PT ;  /* 0x000000ff17ff7812 */ /* 0x000fe4000786c0ff */
[C---:B------:R-:W-:Y:S02]  /*2f40*/  @P1 SEL R2, R14.reuse, R2, P0 ;  /* 0x000000020e021207 */ /* 0x040fe40000000000 */
[----:B------:R-:W-:Y:S02]  /*2f50*/  @P1 SEL R25, R15, R25, P0 ;  /* 0x000000190f191207 */ /* 0x000fe40000000000 */
[----:B------:R-:W-:-:S02]  /*2f60*/  SEL R3, R14, R2, !P2 ;  /* 0x000000020e037207 */ /* 0x000fc40005000000 */
[----:B------:R-:W-:Y:S02]  /*2f70*/  SEL R15, R15, R25, !P2 ;  /* 0x000000190f0f7207 */ /* 0x000fe40005000000 */
[----:B----4-:R-:W-:Y:S02]  /*2f80*/  LOP3.LUT P4, RZ, R24, 0xff, RZ, 0xc0, !PT ;  /* 0x000000ff18ff7812 */ /* 0x010fe4000788c0ff */
[----:B-----5:R-:W-:Y:S02]  /*2f90*/  ISETP.LT.U32.AND P0, PT, R12, R3, PT ;  /* 0x000000030c00720c */ /* 0x020fe40003f01070 */
[----:B------:R-:W-:Y:S02]  /*2fa0*/  @P3 SEL R24, R23, 0x1, !P4 ;  /* 0x0000000117183807 */ /* 0x000fe40006000000 */
[----:B------:R-:W-:Y:S02]  /*2fb0*/  ISETP.LT.AND.EX P0, PT, R13, R15, PT, P0 ;  /* 0x0000000f0d00720c */ /* 0x000fe40003f01300 */
[----:B------:R-:W-:-:S02]  /*2fc0*/  LOP3.LUT P2, RZ, R20, 0xff, RZ, 0xc0, !PT ;  /* 0x000000ff14ff7812 */ /* 0x000fc4000784c0ff */
[----:B------:R-:W-:-:S03]  /*2fd0*/  LOP3.LUT P1, RZ, R24, 0xff, RZ, 0xc0, !PT ;  /* 0x000000ff18ff7812 */ /* 0x000fc6000782c0ff */
[C---:B------:R-:W-:Y:S02]  /*2fe0*/  @P4 SEL R3, R12.reuse, R3, P0 ;  /* 0x000000030c034207 */ /* 0x040fe40000000000 */
[C---:B------:R-:W-:Y:S02]  /*2ff0*/  @P4 SEL R15, R13.reuse, R15, P0 ;  /* 0x0000000f0d0f4207 */ /* 0x040fe40000000000 */
[----:B------:R-:W-:Y:S02]  /*3000*/  SEL R3, R12, R3, !P3 ;  /* 0x000000030c037207 */ /* 0x000fe40005800000 */
[----:B------:R-:W-:Y:S02]  /*3010*/  SEL R13, R13, R15, !P3 ;  /* 0x0000000f0d0d7207 */ /* 0x000fe40005800000 */
[----:B------:R-:W-:Y:S02]  /*3020*/  ISETP.LT.U32.AND P0, PT, R10, R3, PT ;  /* 0x000000030a00720c */ /* 0x000fe40003f01070 */
[----:B------:R-:W-:-:S02]  /*3030*/  LOP3.LUT P3, RZ, R22, 0xff, RZ, 0xc0, !PT ;  /* 0x000000ff16ff7812 */ /* 0x000fc4000786c0ff */
[C---:B------:R-:W-:Y:S02]  /*3040*/  ISETP.LT.AND.EX P0, PT, R11.reuse, R13, PT, P0 ;  /* 0x0000000d0b00720c */ /* 0x040fe40003f01300 */
[----:B------:R-:W-:Y:S02]  /*3050*/  @P1 SEL R20, R24, 0x1, !P2 ;  /* 0x0000000118141807 */ /* 0x000fe40005000000 */
[C---:B------:R-:W-:Y:S02]  /*3060*/  @P2 SEL R3, R10.reuse, R3, P0 ;  /* 0x000000030a032207 */ /* 0x040fe40000000000 */
[----:B------:R-:W-:Y:S02]  /*3070*/  @P2 SEL R13, R11, R13, P0 ;  /* 0x0000000d0b0d2207 */ /* 0x000fe40000000000 */
[----:B------:R-:W-:Y:S02]  /*3080*/  SEL R3, R10, R3, !P1 ;  /* 0x000000030a037207 */ /* 0x000fe40004800000 */
[----:B------:R-:W-:-:S02]  /*3090*/  LOP3.LUT P2, RZ, R20, 0xff, RZ, 0xc0, !PT ;  /* 0x000000ff14ff7812 */ /* 0x000fc4000784c0ff */
[----:B------:R-:W-:Y:S02]  /*30a0*/  SEL R11, R11, R13, !P1 ;  /* 0x0000000d0b0b7207 */ /* 0x000fe40004800000 */
[----:B------:R-:W-:Y:S02]  /*30b0*/  ISETP.GE.AND P1, PT, R18, R19, PT ;  /* 0x000000131200720c */ /* 0x000fe40003f26270 */
[----:B------:R-:W-:Y:S02]  /*30c0*/  ISETP.LT.U32.AND P0, PT, R16, R3, PT ;  /* 0x000000031000720c */ /* 0x000fe40003f01070 */
[----:B------:R-:W-:Y:S02]  /*30d0*/  IADD3 R10, P4, PT, R8, 0x4000, RZ ;  /* 0x00004000080a7810 */ /* 0x000fe40007f9e0ff */
[----:B------:R-:W-:-:S03]  /*30e0*/  ISETP.LT.AND.EX P0, PT, R17, R11, PT, P0 ;  /* 0x0000000b1100720c */ /* 0x000fc60003f01300 */
[----:B------:R-:W-:Y:S01]  /*30f0*/  @P2 SEL R22, R20, 0x1, !P3 ;  /* 0x0000000114162807 */ /* 0x000fe20005800000 */
[----:B------:R-:W-:Y:S01]  /*3100*/  IMAD.X R13, RZ, RZ, R9, P4 ;  /* 0x000000ffff0d7224 */ /* 0x000fe200020e0609 */
[C---:B------:R-:W-:Y:S02]  /*3110*/  @P3 SEL R3, R16.reuse, R3, P0 ;  /* 0x0000000310033207 */ /* 0x040fe40000000000 */
[C---:B------:R-:W-:Y:S02]  /*3120*/  @P3 SEL R11, R17.reuse, R11, P0 ;  /* 0x0000000b110b3207 */ /* 0x040fe40000000000 */
[----:B------:R-:W-:Y:S02]  /*3130*/  SEL R2, R16, R3, !P2 ;  /* 0x0000000310027207 */ /* 0x000fe40005000000 */
[----:B------:R-:W-:Y:S02]  /*3140*/  SEL R3, R17, R11, !P2 ;  /* 0x0000000b11037207 */ /* 0x000fe40005000000 */
[----:B------:R-:W-:Y:S01]  /*3150*/  PRMT R4, R22, 0x7610, R4 ;  /* 0x0000761016047816 */ /* 0x000fe20000000004 */
[----:B------:R-:W-:Y:S06]  /*3160*/  @!P1 BRA `(.L_x_50) ;  /* 0xfffffffc00249947 */ /* 0x000fec000383ffff */
.L_x_46:
[----:B------:R-:W-:Y:S05]  /*3170*/  BSYNC.RECONVERGENT B1 ;  /* 0x0000000000017941 */ /* 0x000fea0003800200 */
.L_x_44:
[----:B------:R-:W0:Y:S01]  /*3180*/  S2R R10, SR_LANEID ;  /* 0x00000000000a7919 */ /* 0x000e220000000000 */
[----:B------:R-:W-:Y:S01]  /*3190*/  LOP3.LUT R7, R4, 0xff, RZ, 0xc0, !PT ;  /* 0x000000ff04077812 */ /* 0x000fe200078ec0ff */
[----:B------:R-:W-:Y:S01]  /*31a0*/  BSSY.RECONVERGENT B1, `(.L_x_51) ;  /* 0x0000016000017945 */ /* 0x000fe20003800200 */
[----:B------:R2:W3:Y:S04]  /*31b0*/  SHFL.DOWN PT, R9, R2, 0x1, 0x1f ;  /* 0x08201f0002097f89 */ /* 0x0004e800000e0000 */
[----:B------:R2:W4:Y:S04]  /*31c0*/  SHFL.DOWN PT, R8, R3, 0x1, 0x1f ;  /* 0x08201f0003087f89 */ /* 0x00052800000e0000 */
[----:B------:R-:W1:Y:S01]  /*31d0*/  SHFL.DOWN PT, R7, R7, 0x1, 0x1f ;  /* 0x08201f0007077f89 */ /* 0x000e6200000e0000 */
[----:B0-----:R-:W-:-:S02]  /*31e0*/  ISETP.GT.AND P0, PT, R10, 0x1e, PT ;  /* 0x0000001e0a00780c */ /* 0x001fc40003f04270 */
[C---:B------:R-:W-:Y:S02]  /*31f0*/  ISETP.GT.AND P5, PT, R10.reuse, 0x1d, PT ;  /* 0x0000001d0a00780c */ /* 0x040fe40003fa4270 */
[----:B------:R-:W-:-:S09]  /*3200*/  ISETP.GT.AND P2, PT, R10, 0x1b, PT ;  /* 0x0000001b0a00780c */ /* 0x000fd20003f44270 */
[----:B-1234-:R-:W-:Y:S05]  /*3210*/  @P0 BRA `(.L_x_52) ;  /* 0x0000000000380947 */ /* 0x01efea0003800000 */
        /* <DEDUP_REMOVED lines=14> */
.L_x_52:
[----:B------:R-:W-:Y:S05]  /*3300*/  BSYNC.RECONVERGENT B1 ;  /* 0x0000000000017941 */ /* 0x000fea0003800200 */
.L_x_51:
[----:B------:R-:W-:Y:S01]  /*3310*/  LOP3.LUT R7, R4, 0xff, RZ, 0xc0, !PT ;  /* 0x000000ff04077812 */ /* 0x000fe200078ec0ff */
[----:B------:R0:W1:Y:S01]  /*3320*/  SHFL.DOWN PT, R9, R2, 0x2, 0x1f ;  /* 0x08401f0002097f89 */ /* 0x00006200000e0000 */
[----:B------:R-:W-:Y:S01]  /*3330*/  BSSY.RECONVERGENT B1, `(.L_x_53) ;  /* 0x0000015000017945 */ /* 0x000fe20003800200 */
[C---:B------:R-:W-:Y:S02]  /*3340*/  ISETP.GT.AND P4, PT, R10.reuse, 0x17, PT ;  /* 0x000000170a00780c */ /* 0x040fe40003f84270 */
[----:B------:R0:W2:Y:S01]  /*3350*/  SHFL.DOWN PT, R8, R3, 0x2, 0x1f ;  /* 0x08401f0003087f89 */ /* 0x0000a200000e0000 */
[C---:B------:R-:W-:Y:S02]  /*3360*/  ISETP.GT.AND P3, PT, R10.reuse, 0xf, PT ;  /* 0x0000000f0a00780c */ /* 0x040fe40003f64270 */
[----:B------:R-:W-:Y:S01]  /*3370*/  ISETP.NE.AND P1, PT, R10, RZ, PT ;  /* 0x000000ff0a00720c */ /* 0x000fe20003f25270 */
[----:B------:R-:W3:Y:S01]  /*3380*/  SHFL.DOWN PT, R7, R7, 0x2, 0x1f ;  /* 0x08401f0007077f89 */ /* 0x000ee200000e0000 */
[----:B------:R-:W-:Y:S11]  /*3390*/  @P5 BRA `(.L_x_54) ;  /* 0x0000000000385947 */ /* 0x000ff60003800000 */
[----:B---3--:R-:W-:Y:S01]  /*33a0*/  LOP3.LUT P0, RZ, R7, 0xff, RZ, 0xc0, !PT ;  /* 0x000000ff07ff7812 */ /* 0x008fe2000780c0ff */
[----:B------:R-:W-:Y:S01]  /*33b0*/  IMAD.MOV.U32 R10, RZ, RZ, 0x1 ;  /* 0x00000001ff0a7424 */ /* 0x000fe200078e00ff */
[----:B------:R-:W-:-:S04]  /*33c0*/  LOP3.LUT P5, R6, R4, 0xff, RZ, 0xc0, !PT ;  /* 0x000000ff04067812 */ /* 0x000fc800078ac0ff */
[----:B------:R-:W-:-:S13]  /*33d0*/  PLOP3.LUT P0, PT, P5, P0, PT, 0x2f, 0xf2 ;  /* 0x0000000000f2781c */ /* 0x000fda0002f00577 */
[----:B-1----:R-:W-:Y:S02]  /*33e0*/  @!P0 ISETP.LT.U32.AND P5, PT, R9, R2, PT ;  /* 0x000000020900820c */ /* 0x002fe40003fa1070 */
[----:B------:R-:W-:Y:S02]  /*33f0*/  @P0 ISETP.NE.AND P6, PT, R6, RZ, PT ;  /* 0x000000ff0600020c */ /* 0x000fe40003fc5270 */
[----:B------:R-:W-:Y:S02]  /*3400*/  @!P0 PRMT R4, R10, 0x7610, R4 ;  /* 0x000076100a048816 */ /* 0x000fe40000000004 */
[----:B--2---:R-:W-:Y:S02]  /*3410*/  @!P0 ISETP.LT.AND.EX P5, PT, R8, R3, PT, P5 ;  /* 0x000000030800820c */ /* 0x004fe40003fa1350 */
[----:B------:R-:W-:Y:S02]  /*3420*/  @P0 SEL R6, R7, R4, !P6 ;  /* 0x0000000407060207 */ /* 0x000fe40007000000 */
[----:B0-----:R-:W-:-:S02]  /*3430*/  @!P0 SEL R2, R9, R2, P5 ;  /* 0x0000000209028207 */ /* 0x001fc40002800000 */
[----:B------:R-:W-:Y:S02]  /*3440*/  @!P0 SEL R3, R8, R3, P5 ;  /* 0x0000000308038207 */ /* 0x000fe40002800000 */
[----:B------:R-:W-:Y:S02]  /*3450*/  @P0 PRMT R4, R6, 0x7610, R4 ;  /* 0x0000761006040816 */ /* 0x000fe40000000004 */
[----:B------:R-:W-:Y:S02]  /*3460*/  @P0 SEL R2, R9, R2, !P6 ;  /* 0x0000000209020207 */ /* 0x000fe40007000000 */
[----:B------:R-:W-:-:S07]  /*3470*/  @P0 SEL R3, R8, R3, !P6 ;  /* 0x0000000308030207 */ /* 0x000fce0007000000 */
.L_x_54:
[----:B------:R-:W-:Y:S05]  /*3480*/  BSYNC.RECONVERGENT B1 ;  /* 0x0000000000017941 */ /* 0x000fea0003800200 */
.L_x_53:
[----:B---3--:R-:W-:Y:S01]  /*3490*/  LOP3.LUT R7, R4, 0xff, RZ, 0xc0, !PT ;  /* 0x000000ff04077812 */ /* 0x008fe200078ec0ff */
[----:B-1----:R1:W3:Y:S01]  /*34a0*/  SHFL.DOWN PT, R9, R2, 0x4, 0x1f ;  /* 0x08801f0002097f89 */ /* 0x0022e200000e0000 */
[----:B------:R-:W-:Y:S03]  /*34b0*/  BSSY.RECONVERGENT B1, `(.L_x_55) ;  /* 0x0000012000017945 */ /* 0x000fe60003800200 */
[----:B--2---:R1:W2:Y:S04]  /*34c0*/  SHFL.DOWN PT, R8, R3, 0x4, 0x1f ;  /* 0x08801f0003087f89 */ /* 0x0042a800000e0000 */
[----:B------:R-:W4:Y:S01]  /*34d0*/  SHFL.DOWN PT, R7, R7, 0x4, 0x1f ;  /* 0x08801f0007077f89 */ /* 0x000f2200000e0000 */
[----:B------:R-:W-:Y:S05]  /*34e0*/  @P2 BRA `(.L_x_56) ;  /* 0x0000000000382947 */ /* 0x000fea0003800000 */
[----:B----4-:R-:W-:Y:S01]  /*34f0*/  LOP3.LUT P0, RZ, R7, 0xff, RZ, 0xc0, !PT ;  /* 0x000000ff07ff7812 */ /* 0x010fe2000780c0ff */
[----:B------:R-:W-:Y:S01]  /*3500*/  IMAD.MOV.U32 R10, RZ, RZ, 0x1 ;  /* 0x00000001ff0a7424 */ /* 0x000fe200078e00ff */
[----:B------:R-:W-:-:S04]  /*3510*/  LOP3.LUT P2, R6, R4, 0xff, RZ, 0xc0, !PT ;  /* 0x000000ff04067812 */ /* 0x000fc8000784c0ff */
[----:B------:R-:W-:-:S13]  /*3520*/  PLOP3.LUT P0, PT, P2, P0, PT, 0x2f, 0xf2 ;  /* 0x0000000000f2781c */ /* 0x000fda0001700577 */
[----:B---3--:R-:W-:Y:S02]  /*3530*/  @!P0 ISETP.LT.U32.AND P2, PT, R9, R2, PT ;  /* 0x000000020900820c */ /* 0x008fe40003f41070 */
[----:B------:R-:W-:Y:S02]  /*3540*/  @P0 ISETP.NE.AND P5, PT, R6, RZ, PT ;  /* 0x000000ff0600020c */ /* 0x000fe40003fa5270 */
[----:B------:R-:W-:Y:S02]  /*3550*/  @!P0 PRMT R4, R10, 0x7610, R4 ;  /* 0x000076100a048816 */ /* 0x000fe40000000004 */
[----:B--2---:R-:W-:Y:S02]  /*3560*/  @!P0 ISETP.LT.AND.EX P2, PT, R8, R3, PT, P2 ;  /* 0x000000030800820c */ /* 0x004fe40003f41320 */
[----:B------:R-:W-:Y:S02]  /*3570*/  @P0 SEL R6, R7, R4, !P5 ;  /* 0x0000000407060207 */ /* 0x000fe40006800000 */
[----:B01----:R-:W-:-:S02]  /*3580*/  @!P0 SEL R2, R9, R2, P2 ;  /* 0x0000000209028207 */ /* 0x003fc40001000000 */
[----:B------:R-:W-:Y:S02]  /*3590*/  @!P0 SEL R3, R8, R3, P2 ;  /* 0x0000000308038207 */ /* 0x000fe40001000000 */
[----:B------:R-:W-:Y:S02]  /*35a0*/  @P0 PRMT R4, R6, 0x7610, R4 ;  /* 0x0000761006040816 */ /* 0x000fe40000000004 */
[----:B------:R-:W-:Y:S02]  /*35b0*/  @P0 SEL R2, R9, R2, !P5 ;  /* 0x0000000209020207 */ /* 0x000fe40006800000 */
[----:B------:R-:W-:-:S07]  /*35c0*/  @P0 SEL R3, R8, R3, !P5 ;  /* 0x0000000308030207 */ /* 0x000fce0006800000 */
.L_x_56:
[----:B------:R-:W-:Y:S05]  /*35d0*/  BSYNC.RECONVERGENT B1 ;  /* 0x0000000000017941 */ /* 0x000fea0003800200 */
.L_x_55:
[----:B----4-:R-:W-:Y:S01]  /*35e0*/  LOP3.LUT R7, R4, 0xff, RZ, 0xc0, !PT ;  /* 0x000000ff04077812 */ /* 0x010fe200078ec0ff */
[----:B---3--:R3:W4:Y:S01]  /*35f0*/  SHFL.DOWN PT, R9, R2, 0x8, 0x1f ;  /* 0x09001f0002097f89 */ /* 0x00872200000e0000 */
[----:B------:R-:W-:Y:S03]  /*3600*/  BSSY.RECONVERGENT B1, `(.L_x_57) ;  /* 0x0000012000017945 */ /* 0x000fe60003800200 */
[----:B--2---:R3:W2:Y:S04]  /*3610*/  SHFL.DOWN PT, R8, R3, 0x8, 0x1f ;  /* 0x09001f0003087f89 */ /* 0x0046a800000e0000 */
        /* <DEDUP_REMOVED lines=9> */
[----:B--2---:R-:W-:Y:S02]  /*36b0*/  @!P0 ISETP.LT.AND.EX P2, PT, R8, R3, PT, P2 ;  /* 0x000000030800820c */ /* 0x004fe40003f41320 */
[----:B------:R-:W-:Y:S02]  /*36c0*/  @P0 SEL R6, R7, R4, !P4 ;  /* 0x0000000407060207 */ /* 0x000fe40006000000 */
[----:B-1-3--:R-:W-:-:S02]  /*36d0*/  @!P0 SEL R2, R9, R2, P2 ;  /* 0x0000000209028207 */ /* 0x00afc40001000000 */
[----:B------:R-:W-:Y:S02]  /*36e0*/  @!P0 SEL R3, R8, R3, P2 ;  /* 0x0000000308038207 */ /* 0x000fe40001000000 */
[----:B------:R-:W-:Y:S02]  /*36f0*/  @P0 PRMT R4, R6, 0x7610, R4 ;  /* 0x0000761006040816 */ /* 0x000fe40000000004 */
[----:B------:R-:W-:Y:S02]  /*3700*/  @P0 SEL R2, R9, R2, !P4 ;  /* 0x0000000209020207 */ /* 0x000fe40006000000 */
[----:B------:R-:W-:-:S07]  /*3710*/  @P0 SEL R3, R8, R3, !P4 ;  /* 0x0000000308030207 */ /* 0x000fce0006000000 */
.L_x_58:
[----:B------:R-:W-:Y:S05]  /*3720*/  BSYNC.RECONVERGENT B1 ;  /* 0x0000000000017941 */ /* 0x000fea0003800200 */
.L_x_57:
[----:B0-----:R-:W-:Y:S01]  /*3730*/  LOP3.LUT R7, R4, 0xff, RZ, 0xc0, !PT ;  /* 0x000000ff04077812 */ /* 0x001fe200078ec0ff */
[----:B----4-:R0:W4:Y:S01]  /*3740*/  SHFL.DOWN PT, R9, R2, 0x10, 0x1f ;  /* 0x0a001f0002097f89 */ /* 0x01012200000e0000 */
        /* <DEDUP_REMOVED lines=18> */
.L_x_60:
[----:B------:R-:W-:Y:S05]  /*3870*/  BSYNC.RECONVERGENT B1 ;  /* 0x0000000000017941 */ /* 0x000fea0003800200 */
.L_x_59:
[----:B------:R-:W-:Y:S04]  /*3880*/  BSSY.RECONVERGENT B1, `(.L_x_61) ;  /* 0x000000a000017945 */ /* 0x000fe80003800200 */
[----:B------:R-:W-:Y:S05]  /*3890*/  @P1 BRA `(.L_x_62) ;  /* 0x0000000000201947 */ /* 0x000fea0003800000 */
[----:B--2---:R-:W2:Y:S01]  /*38a0*/  S2R R8, SR_CgaCtaId ;  /* 0x0000000000087919 */ /* 0x004ea20000008800 */
[----:B0-----:R-:W-:Y:S02]  /*38b0*/  MOV R7, 0x400 ;  /* 0x0000040000077802 */ /* 0x001fe40000000f00 */
[----:B------:R-:W-:-:S04]  /*38c0*/  SHF.R.U32.HI R6, RZ, 0x1, R5 ;  /* 0x00000001ff067819 */ /* 0x000fc80000011605 */
[----:B------:R-:W-:Y:S02]  /*38d0*/  LOP3.LUT R6, R6, 0x1f0, RZ, 0xc0, !PT ;  /* 0x000001f006067812 */ /* 0x000fe400078ec0ff */
[----:B--2---:R-:W-:-:S05]  /*38e0*/  LEA R7, R8, R7, 0x18 ;  /* 0x0000000708077211 */ /* 0x004fca00078ec0ff */
[----:B------:R-:W-:-:S05]  /*38f0*/  IMAD.IADD R7, R6, 0x1, R7 ;  /* 0x0000000106077824 */ /* 0x000fca00078e0207 */
[----:B------:R0:W-:Y:S04]  /*3900*/  STS.64 [R7+0x10], R2 ;  /* 0x0000100207007388 */ /* 0x0001e80000000a00 */
[----:B------:R0:W-:Y:S02]  /*3910*/  STS.U8 [R7+0x8], R4 ;  /* 0x0000080407007388 */ /* 0x0001e40000000000 */
.L_x_62:
[----:B------:R-:W-:Y:S05]  /*3920*/  BSYNC.RECONVERGENT B1 ;  /* 0x0000000000017941 */ /* 0x000fea0003800200 */
.L_x_61:
        /* <DEDUP_REMOVED lines=10> */
[----:B------:R-:W3:Y:S04]  /*39d0*/  LDS.64 R12, [UR5+0x30] ;  /* 0x00003005ff0c7984 */ /* 0x000ee80008000a00 */
[----:B------:R-:W3:Y:S04]  /*39e0*/  LDS.U8 R18, [UR5+0x38] ;  /* 0x00003805ff127984 */ /* 0x000ee80008000000 */
[----:B------:R-:W3:Y:S04]  /*39f0*/  LDS.64 R10, [UR5+0x40] ;  /* 0x00004005ff0a7984 */ /* 0x000ee80008000a00 */
[----:B------:R-:W3:Y:S04]  /*3a00*/  LDS.U8 R14, [UR5+0x48] ;  /* 0x00004805ff0e7984 */ /* 0x000ee80008000000 */
[----:B--2-4-:R-:W2:Y:S01]  /*3a10*/  LDS.64 R8, [UR5+0x50] ;  /* 0x00005005ff087984 */ /* 0x014ea20008000a00 */
[----:B-----5:R-:W-:-:S02]  /*3a20*/  ISETP.NE.AND P2, PT, R16, RZ, PT ;  /* 0x000000ff1000720c */ /* 0x020fc40003f45270 */
[----:B0-----:R-:W-:Y:S02]  /*3a30*/  ISETP.LT.U32.AND P0, PT, R6, R2, PT ;  /* 0x000000020600720c */ /* 0x001fe40003f01070 */
[----:B------:R-:W-:Y:S02]  /*3a40*/  @P4 SEL R16, R4, 0x1, !P2 ;  /* 0x0000000104104807 */ /* 0x000fe40005000000 */
[----:B------:R-:W-:Y:S02]  /*3a50*/  ISETP.LT.AND.EX P0, PT, R7, R3, PT, P0 ;  /* 0x000000030700720c */ /* 0x000fe40003f01300 */
[----:B------:R-:W-:Y:S02]  /*3a60*/  LOP3.LUT P3, RZ, R16, 0xff, RZ, 0xc0, !PT ;  /* 0x000000ff10ff7812 */ /* 0x000fe4000786c0ff */
[----:B-1----:R-:W-:-:S03]  /*3a70*/  ISETP.NE.AND P5, PT, R17, RZ, PT ;  /* 0x000000ff1100720c */ /* 0x002fc60003fa5270 */
[C---:B---3--:R-:W-:Y:S02]  /*3a80*/  @P2 SEL R2, R6.reuse, R2, P0 ;  /* 0x0000000206022207 */ /* 0x048fe40000000000 */
        /* <DEDUP_REMOVED lines=17> */
[----:B------:R-:W3:Y:S01]  /*3ba0*/  LDS.64 R4, [UR5+0x70] ;  /* 0x00007005ff047984 */ /* 0x000ee20008000a00 */
        /* <DEDUP_REMOVED lines=8> */
[----:B--2---:R-:W-:Y:S02]  /*3c30*/  ISETP.LT.U32.AND P0, PT, R8, R13, PT ;  /* 0x0000000d0800720c */ /* 0x004fe40003f01070 */
[----:B------:R-:W-:Y:S01]  /*3c40*/  @P5 SEL R14, R18, 0x1, !P3 ;  /* 0x00000001120e5807 */ /* 0x000fe20005800000 */
[----:B------:R-:W2:Y:S01]  /*3c50*/  LDS.64 R2, [UR5+0x80] ;  /* 0x00008005ff027984 */ /* 0x000ea20008000a00 */
        /* <DEDUP_REMOVED lines=16> */
[----:B---3--:R-:W-:Y:S02]  /*3d60*/  ISETP.LT.U32.AND P0, PT, R4, R9, PT ;  /* 0x000000090400720c */ /* 0x008fe40003f01070 */
        /* <DEDUP_REMOVED lines=8> */
[----:B--2---:R-:W-:-:S04]  /*3df0*/  ISETP.LT.U32.AND P0, PT, R2, R7, PT ;  /* 0x000000070200720c */ /* 0x004fc80003f01070 */
[C---:B------:R-:W-:Y:S02]  /*3e00*/  ISETP.LT.AND.EX P0, PT, R3.reuse, R5, PT, P0 ;  /* 0x000000050300720c */ /* 0x040fe40003f01300 */
[----:B------:R-:W-:Y:S02]  /*3e10*/  @P2 SEL R10, R12, 0x1, !P4 ;  /* 0x000000010c0a2807 */ /* 0x000fe40006000000 */
[----:B------:R-:W-:Y:S02]  /*3e20*/  @P4 SEL R7, R2, R7, P0 ;  /* 0x0000000702074207 */ /* 0x000fe40000000000 */
[----:B------:R-:W-:Y:S02]  /*3e30*/  @P4 SEL R5, R3, R5, P0 ;  /* 0x0000000503054207 */ /* 0x000fe40000000000 */
[----:B------:R-:W-:Y:S02]  /*3e40*/  PRMT R4, R10, 0x7610, R4 ;  /* 0x000076100a047816 */ /* 0x000fe40000000004 */
[----:B------:R-:W-:-:S02]  /*3e50*/  SEL R2, R2, R7, !P2 ;  /* 0x0000000702027207 */ /* 0x000fc40005000000 */
[----:B------:R-:W-:-:S07]  /*3e60*/  SEL R3, R3, R5, !P2 ;  /* 0x0000000503037207 */ /* 0x000fce0005000000 */
.L_x_24:
[----:B------:R-:W-:Y:S05]  /*3e70*/  BSYNC.RECONVERGENT B0 ;  /* 0x0000000000007941 */ /* 0x000fea0003800200 */
.L_x_1:
[----:B------:R-:W-:Y:S05]  /*3e80*/  @P1 EXIT ;  /* 0x000000000000194d */ /* 0x000fea0003800000 */
[----:B0-234-:R-:W0:Y:S01]  /*3e90*/  LDC.64 R8, c[0x0][0x3a0] ;  /* 0x0000e800ff087b82 */ /* 0x01de220000000a00 */
[----:B------:R-:W-:Y:S02]  /*3ea0*/  PRMT R7, R4, 0x7610, R7 ;  /* 0x0000761004077816 */ /* 0x000fe40000000007 */
[----:B-1----:R-:W-:Y:S02]  /*3eb0*/  ISETP.NE.AND P1, PT, R0, RZ, PT ;  /* 0x000000ff0000720c */ /* 0x002fe40003f25270 */
[----:B------:R-:W-:-:S03]  /*3ec0*/  LOP3.LUT P2, RZ, R7, 0xff, RZ, 0xc0, !PT ;  /* 0x000000ff07ff7812 */ /* 0x000fc6000784c0ff */
[----:B------:R-:W1:Y:S08]  /*3ed0*/  LDC.64 R4, c[0x0][0x388] ;  /* 0x0000e200ff047b82 */ /* 0x000e700000000a00 */
[----:B------:R-:W-:Y:S02]  /*3ee0*/  @P1 SEL R7, R0, 0x1, !P2 ;  /* 0x0000000100071807 */ /* 0x000fe40005000000 */
[----:B0-----:R-:W-:-:S04]  /*3ef0*/  ISETP.LT.U32.AND P0, PT, R2, R8, PT ;  /* 0x000000080200720c */ /* 0x001fc80003f01070 */
[----:B------:R-:W-:-:S04]  /*3f00*/  ISETP.LT.AND.EX P0, PT, R3, R9, PT, P0 ;  /* 0x000000090300720c */ /* 0x000fc80003f01300 */
[C---:B------:R-:W-:Y:S01]  /*3f10*/  @P2 SEL R8, R2.reuse, R8, P0 ;  /* 0x0000000802082207 */ /* 0x040fe20000000000 */
[----:B-1----:R-:W-:Y:S01]  /*3f20*/  STG.E.U8 desc[UR8][R4.64], R7 ;  /* 0x0000000704007986 */ /* 0x002fe2000c101108 */
[C---:B------:R-:W-:Y:S02]  /*3f30*/  @P2 SEL R9, R3.reuse, R9, P0 ;  /* 0x0000000903092207 */ /* 0x040fe40000000000 */
[----:B------:R-:W-:Y:S02]  /*3f40*/  SEL R2, R2, R8, !P1 ;  /* 0x0000000802027207 */ /* 0x000fe40004800000 */
[----:B------:R-:W-:-:S05]  /*3f50*/  SEL R3, R3, R9, !P1 ;  /* 0x0000000903037207 */ /* 0x000fca0004800000 */
[----:B------:R-:W-:Y:S01]  /*3f60*/  STG.E.64 desc[UR8][R4.64+0x8], R2 ;  /* 0x0000080204007986 */ /* 0x000fe2000c101b08 */
[----:B------:R-:W-:Y:S05]  /*3f70*/  EXIT ;  /* 0x000000000000794d */ /* 0x000fea0003800000 */
.L_x_63:
[----:B------:R-:W-:-:S00]  /*3f80*/  BRA `(.L_x_63) ;  /* 0xfffffffc00fc7947 */ /* 0x000fc0000383ffff */
[----:B------:R-:W-:-:S00]  /*3f90*/  NOP ;  /* 0x0000000000007918 */ /* 0x000fc00000000000 */
        /* <DEDUP_REMOVED lines=14> */
.L_x_403:


//--------------------- .text._ZN3cub18CUB_300001_SM_10006detail6reduce18DeviceReduceKernelINS2_10policy_hubIN4cuda3std3__45tupleIJblEEEyN6thrust24THRUST_300001_SM_1000_NS8cuda_cub9__find_if7functorIS9_EEE10Policy1000ENSB_12zip_iteratorINS8_IJNSD_26transform_input_iterator_tIbNSB_6detail15normal_iteratorINSB_10device_ptrIiEEEE11is_equal_toEENSB_17counting_iteratorIlNSB_11use_defaultESS_SS_EEEEEEEySF_S9_NS7_10__identityEEEvT0_PT3_T1_NS0_13GridEvenShareIS10_EET2_T4_ --------------------------
	.section	.text._ZN3cub18CUB_300001_SM_10006detail6reduce18DeviceReduceKernelINS2_10policy_hubIN4cuda3std3__45tupleIJblEEEyN6thrust24THRUST_300001_SM_1000_NS8cuda_cub9__find_if7functorIS9_EEE10Policy1000ENSB_12zip_iteratorINS8_IJNSD_26transform_input_iterator_tIbNSB_6detail15normal_iteratorINSB_10device_ptrIiEEEE11is_equal_toEENSB_17counting_iteratorIlNSB_11use_defaultESS_SS_EEEEEEEySF_S9_NS7_10__identityEEEvT0_PT3_T1_NS0_13GridEvenShareIS10_EET2_T4_,"ax",@progbits
	.align	128
        .global         _ZN3cub18CUB_300001_SM_10006detail6reduce18DeviceReduceKernelINS2_10policy_hubIN4cuda3std3__45tupleIJblEEEyN6thrust24THRUST_300001_SM_1000_NS8cuda_cub9__find_if7functorIS9_EEE10Policy1000ENSB_12zip_iteratorINS8_IJNSD_26transform_input_iterator_tIbNSB_6detail15normal_iteratorINSB_10device_ptrIiEEEE11is_equal_toEENSB_17counting_iteratorIlNSB_11use_defaultESS_SS_EEEEEEEySF_S9_NS7_10__identityEEEvT0_PT3_T1_NS0_13GridEvenShareIS10_EET2_T4_
        .type           _ZN3cub18CUB_300001_SM_10006detail6reduce18DeviceReduceKernelINS2_10policy_hubIN4cuda3std3__45tupleIJblEEEyN6thrust24THRUST_300001_SM_1000_NS8cuda_cub9__find_if7functorIS9_EEE10Policy1000ENSB_12zip_iteratorINS8_IJNSD_26transform_input_iterator_tIbNSB_6detail15normal_iteratorINSB_10device_ptrIiEEEE11is_equal_toEENSB_17counting_iteratorIlNSB_11use_defaultESS_SS_EEEEEEEySF_S9_NS7_10__identityEEEvT0_PT3_T1_NS0_13GridEvenShareIS10_EET2_T4_,@function
        .size           _ZN3cub18CUB_300001_SM_10006detail6reduce18DeviceReduceKernelINS2_10policy_hubIN4cuda3std3__45tupleIJblEEEyN6thrust24THRUST_300001_SM_1000_NS8cuda_cub9__find_if7functorIS9_EEE10Policy1000ENSB_12zip_iteratorINS8_IJNSD_26transform_input_iterator_tIbNSB_6detail15normal_iteratorINSB_10device_ptrIiEEEE11is_equal_toEENSB_17counting_iteratorIlNSB_11use_defaultESS_SS_EEEEEEEySF_S9_NS7_10__identityEEEvT0_PT3_T1_NS0_13GridEvenShareIS10_EET2_T4_,(.L_x_404 - _ZN3cub18CUB_300001_SM_10006detail6reduce18DeviceReduceKernelINS2_10policy_hubIN4cuda3std3__45tupleIJblEEEyN6thrust24THRUST_300001_SM_1000_NS8cuda_cub9__find_if7functorIS9_EEE10Policy1000ENSB_12zip_iteratorINS8_IJNSD_26transform_input_iterator_tIbNSB_6detail15normal_iteratorINSB_10device_ptrIiEEEE11is_equal_toEENSB_17counting_iteratorIlNSB_11use_defaultESS_SS_EEEEEEEySF_S9_NS7_10__identityEEEvT0_PT3_T1_NS0_13GridEvenShareIS10_EET2_T4_)
        .other          _ZN3cub18CUB_300001_SM_10006detail6reduce18DeviceReduceKernelINS2_10policy_hubIN4cuda3std3__45tupleIJblEEEyN6thrust24THRUST_300001_SM_1000_NS8cuda_cub9__find_if7functorIS9_EEE10Policy1000ENSB_12zip_iteratorINS8_IJNSD_26transform_input_iterator_tIbNSB_6detail15normal_iteratorINSB_10device_ptrIiEEEE11is_equal_toEENSB_17counting_iteratorIlNSB_11use_defaultESS_SS_EEEEEEEySF_S9_NS7_10__identityEEEvT0_PT3_T1_NS0_13GridEvenShareIS10_EET2_T4_,@"STO_CUDA_ENTRY STV_DEFAULT"
_ZN3cub18CUB_300001_SM_10006detail6reduce18DeviceReduceKernelINS2_10policy_hubIN4cuda3std3__45tupleIJblEEEyN6thrust24THRUST_300001_SM_1000_NS8cuda_cub9__find_if7functorIS9_EEE10Policy1000ENSB_12zip_iteratorINS8_IJNSD_26transform_input_iterator_tIbNSB_6detail15normal_iteratorINSB_10device_ptrIiEEEE11is_equal_toEENSB_17counting_iteratorIlNSB_11use_defaultESS_SS_EEEEEEEySF_S9_NS7_10__identityEEEvT0_PT3_T1_NS0_13GridEvenShareIS10_EET2_T4_:
.text._ZN3cub18CUB_300001_SM_10006detail6reduce18DeviceReduceKernelINS2_10policy_hubIN4cuda3std3__45tupleIJblEEEyN6thrust24THRUST_300001_SM_1000_NS8cuda_cub9__find_if7functorIS9_EEE10Policy1000ENSB_12zip_iteratorINS8_IJNSD_26transform_input_iterator_tIbNSB_6detail15normal_iteratorINSB_10device_ptrIiEEEE11is_equal_toEENSB_17counting_iteratorIlNSB_11use_defaultESS_SS_EEEEEEEySF_S9_NS7_10__identityEEEvT0_PT3_T1_NS0_13GridEvenShareIS10_EET2_T4_:
[----:B------:R-:W-:Y:S01]  /*0000*/  LDC R1, c[0x0][0x37c] ;  /* 0x0000df00ff017b82 */ /* 0x000fe20000000800 */
[----:B------:R-:W0:Y:S01]  /*0010*/  S2R R6, SR_CTAID.X ;  /* 0x0000000000067919 */ /* 0x000e220000002500 */
[----:B------:R-:W1:Y:S01]  /*0020*/  LDCU.64 UR6, c[0x0][0x3c8] ;  /* 0x00007900ff0677ac */ /* 0x000e620008000a00 */
[----:B------:R-:W-:Y:S01]  /*0030*/  BSSY.RECONVERGENT B0, `(.L_x_64) ;  /* 0x0000589000007945 */ /* 0x000fe20003800200 */
[----:B------:R-:W2:Y:S01]  /*0040*/  LDCU UR5, c[0x0][0x3d0] ;  /* 0x00007a00ff0577ac */ /* 0x000ea20008000800 */
[----:B------:R-:W3:Y:S01]  /*0050*/  LDCU.64 UR12, c[0x0][0x358] ;  /* 0x00006b00ff0c77ac */ /* 0x000ee20008000a00 */
[----:B-1----:R-:W-:Y:S02]  /*0060*/  IMAD.U32 R2, RZ, RZ, UR6 ;  /* 0x00000006ff027e24 */ /* 0x002fe4000f8e00ff */
[----:B------:R-:W-:Y:S01]  /*0070*/  IMAD.U32 R3, RZ, RZ, UR7 ;  /* 0x00000007ff037e24 */ /* 0x000fe2000f8e00ff */
[----:B--2---:R-:W-:-:S04]  /*0080*/  USHF.L.U32 UR5, UR5, 0xa, URZ ;  /* 0x0000000a05057899 */ /* 0x004fc800080006ff */
[----:B------:R-:W-:Y:S01]  /*0090*/  USHF.R.S32.HI UR4, URZ, 0x1f, UR5 ;  /* 0x0000001fff047899 */ /* 0x000fe20008011405 */
[----:B0-----:R-:W-:-:S05]  /*00a0*/  IMAD.SHL.U32 R12, R6, 0x400, RZ ;  /* 0x00000400060c7824 */ /* 0x001fca00078e00ff */
[----:B------:R-:W-:-:S04]  /*00b0*/  IADD3 R15, P1, PT, -R12, R2, RZ ;  /* 0x000000020c0f7210 */ /* 0x000fc80007f3e1ff */
[----:B------:R-:W-:Y:S02]  /*00c0*/  ISETP.GT.U32.AND P0, PT, R15, 0x3ff, PT ;  /* 0x000003ff0f00780c */ /* 0x000fe40003f04070 */
[----:B------:R-:W-:-:S04]  /*00d0*/  IADD3.X R17, PT, PT, R3, -0x1, RZ, P1, !PT ;  /* 0xffffffff03117810 */ /* 0x000fc80000ffe4ff */
[----:B------:R-:W-:-:S13]  /*00e0*/  ISETP.GT.U32.AND.EX P0, PT, R17, RZ, PT, P0 ;  /* 0x000000ff1100720c */ /* 0x000fda0003f04100 */
[----:B---3--:R-:W-:Y:S05]  /*00f0*/  @P0 BRA `(.L_x_65) ;  /* 0x0000003000480947 */ /* 0x008fea0003800000 */
[----:B------:R-:W0:Y:S01]  /*0100*/  S2R R7, SR_TID.X ;  /* 0x0000000000077919 */ /* 0x000e220000002100 */
[----:B------:R-:W-:Y:S01]  /*0110*/  IMAD.IADD R8, R2, 0x1, -R12 ;  /* 0x0000000102087824 */ /* 0x000fe200078e0a0c */
[----:B------:R-:W1:Y:S01]  /*0120*/  LDCU UR8, c[0x0][0x388] ;  /* 0x00007100ff0877ac */ /* 0x000e620008000800 */
[----:B------:R-:W-:Y:S01]  /*0130*/  IMAD.MOV.U32 R4, RZ, RZ, RZ ;  /* 0x000000ffff047224 */ /* 0x000fe200078e00ff */
[----:B------:R-:W2:Y:S01]  /*0140*/  LDCU.64 UR4, c[0x0][0x380] ;  /* 0x00007000ff0477ac */ /* 0x000ea20008000a00 */
[----:B------:R-:W3:Y:S01]  /*0150*/  LDCU.64 UR6, c[0x0][0x390] ;  /* 0x00007200ff0677ac */ /* 0x000ee20008000a00 */
[----:B0-----:R-:W-:-:S13]  /*0160*/  ISETP.GE.AND P0, PT, R7, R8, PT ;  /* 0x000000080700720c */ /* 0x001fda0003f06270 */
[----:B------:R-:W0:Y:S01]  /*0170*/  @!P0 LDC.64 R14, c[0x0][0x380] ;  /* 0x0000e000ff0e8b82 */ /* 0x000e220000000a00 */
[----:B------:R-:W-:-:S07]  /*0180*/  @!P0 IMAD.IADD R3, R12, 0x1, R7 ;  /* 0x000000010c038824 */ /* 0x000fce00078e0207 */
[----:B------:R-:W4:Y:S08]  /*0190*/  @!P0 LDC R5, c[0x0][0x388] ;  /* 0x0000e200ff058b82 */ /* 0x000f300000000800 */
[----:B------:R-:W5:Y:S01]  /*01a0*/  @!P0 LDC.64 R16, c[0x0][0x390] ;  /* 0x0000e400ff108b82 */ /* 0x000f620000000a00 */
[----:B0-----:R-:W-:-:S06]  /*01b0*/  @!P0 IMAD.WIDE.U32 R14, R3, 0x4, R14 ;  /* 0x00000004030e8825 */ /* 0x001fcc00078e000e */
[----:B------:R-:W4:Y:S01]  /*01c0*/  @!P0 LDG.E R14, desc[UR12][R14.64] ;  /* 0x0000000c0e0e8981 */ /* 0x000f22000c1e1900 */
[----:B------:R-:W-:Y:S01]  /*01d0*/  IMAD.MOV.U32 R11, RZ, RZ, R7 ;  /* 0x000000ffff0b7224 */ /* 0x000fe200078e0007 */
[----:B------:R-:W-:Y:S01]  /*01e0*/  PRMT R0, RZ, 0x7610, R0 ;  /* 0x00007610ff007816 */ /* 0x000fe20000000000 */
[----:B------:R-:W-:Y:S01]  /*01f0*/  @!P0 VIADD R11, R7, 0x100 ;  /* 0x00000100070b8836 */ /* 0x000fe20000000000 */
[----:B------:R-:W-:Y:S04]  /*0200*/  BSSY.RECONVERGENT B1, `(.L_x_66) ;  /* 0x0000130000017945 */ /* 0x000fe80003800200 */
[----:B------:R-:W-:Y:S02]  /*0210*/  ISETP.GE.AND P2, PT, R11, R8, PT ;  /* 0x000000080b00720c */ /* 0x000fe40003f46270 */
[----:B-----5:R-:W-:-:S02]  /*0220*/  @!P0 IADD3 R4, P3, PT, R3, R16, RZ ;  /* 0x0000001003048210 */ /* 0x020fc40007f7e0ff */
[----:B----4-:R-:W-:Y:S01]  /*0230*/  @!P0 ISETP.NE.AND P1, PT, R14, R5, PT ;  /* 0x000000050e00820c */ /* 0x010fe20003f25270 */
[----:B------:R-:W-:Y:S02]  /*0240*/  IMAD.MOV.U32 R5, RZ, RZ, RZ ;  /* 0x000000ffff057224 */ /* 0x000fe400078e00ff */
[----:B------:R-:W-:Y:S01]  /*0250*/  @!P0 IMAD.X R5, RZ, RZ, R17, P3 ;  /* 0x000000ffff058224 */ /* 0x000fe200018e0611 */
[----:B------:R-:W-:-:S04]  /*0260*/  @!P0 SEL R3, RZ, 0x1, P1 ;  /* 0x00000001ff038807 */ /* 0x000fc80000800000 */
[----:B------:R-:W-:Y:S01]  /*0270*/  @!P0 PRMT R0, R3, 0x7610, R0 ;  /* 0x0000761003008816 */ /* 0x000fe20000000000 */
[----:B-123--:R-:W-:Y:S06]  /*0280*/  @P2 BRA `(.L_x_67) ;  /* 0x00000010009c2947 */ /* 0x00efec0003800000 */
[----:B------:R-:W-:Y:S01]  /*0290*/  LOP3.LUT R9, RZ, R11, RZ, 0x33, !PT ;  /* 0x0000000bff097212 */ /* 0x000fe200078e33ff */
[----:B------:R-:W-:Y:S04]  /*02a0*/  BSSY.RECONVERGENT B2, `(.L_x_68) ;  /* 0x0000093000027945 */ /* 0x000fe80003800200 */
[----:B------:R-:W-:-:S04]  /*02b0*/  IMAD.IADD R9, R9, 0x1, R2 ;  /* 0x0000000109097824 */ /* 0x000fc800078e0202 */
[----:B------:R-:W-:-:S05]  /*02c0*/  IMAD.IADD R10, R9, 0x1, -R12 ;  /* 0x00000001090a7824 */ /* 0x000fca00078e0a0c */
[C---:B------:R-:W-:Y:S02]  /*02d0*/  ISETP.GE.U32.AND P0, PT, R10.reuse, 0x700, PT ;  /* 0x000007000a00780c */ /* 0x040fe40003f06070 */
[----:B------:R-:W-:-:S04]  /*02e0*/  LEA.HI R10, R10, 0x1, RZ, 0x18 ;  /* 0x000000010a0a7811 */ /* 0x000fc800078fc0ff */
[----:B------:R-:W-:-:S07]  /*02f0*/  LOP3.LUT R22, R10, 0x7, RZ, 0xc0, !PT ;  /* 0x000000070a167812 */ /* 0x000fce00078ec0ff */
[----:B------:R-:W-:Y:S05]  /*0300*/  @!P0 BRA `(.L_x_69) ;  /* 0x0000000800308947 */ /* 0x000fea0003800000 */
[----:B------:R-:W-:Y:S01]  /*0310*/  LOP3.LUT R13, R10, 0x1fffff8, RZ, 0xc0, !PT ;  /* 0x01fffff80a0d7812 */ /* 0x000fe200078ec0ff */
[----:B------:R-:W-:Y:S01]  /*0320*/  BSSY.RECONVERGENT B3, `(.L_x_70) ;  /* 0x0000089000037945 */ /* 0x000fe20003800200 */
[----:B------:R-:W-:-:S03]  /*0330*/  VIADD R11, R11, 0x400 ;  /* 0x000004000b0b7836 */ /* 0x000fc60000000000 */
[----:B------:R-:W-:-:S07]  /*0340*/  IMAD.MOV R13, RZ, RZ, -R13 ;  /* 0x000000ffff0d7224 */ /* 0x000fce00078e0a0d */
.L_x_71:
[----:B------:R-:W-:-:S05]  /*0350*/  VIADD R3, R11, 0xfffffc00 ;  /* 0xfffffc000b037836 */ /* 0x000fca0000000000 */
[----:B------:R-:W-:-:S04]  /*0360*/  IADD3 R23, P0, PT, R12, R3, RZ ;  /* 0x000000030c177210 */ /* 0x000fc80007f1e0ff */
[----:B------:R-:W-:Y:S02]  /*0370*/  LEA.HI.X.SX32 R24, R3, RZ, 0x1, P0 ;  /* 0x000000ff03187211 */ /* 0x000fe400000f0eff */
[----:B------:R-:W-:-:S04]  /*0380*/  LEA R2, P0, R23, UR4, 0x2 ;  /* 0x0000000417027c11 */ /* 0x000fc8000f8010ff */
[----:B------:R-:W-:-:S05]  /*0390*/  LEA.HI.X R3, R23, UR5, R24, 0x2, P0 ;  /* 0x0000000517037c11 */ /* 0x000fca00080f1418 */
[----:B------:R-:W2:Y:S04]  /*03a0*/  LDG.E R21, desc[UR12][R2.64] ;  /* 0x0000000c02157981 */ /* 0x000ea8000c1e1900 */
[----:B------:R-:W3:Y:S04]  /*03b0*/  LDG.E R20, desc[UR12][R2.64+0x400] ;  /* 0x0004000c02147981 */ /* 0x000ee8000c1e1900 */
[----:B------:R-:W4:Y:S04]  /*03c0*/  LDG.E R19, desc[UR12][R2.64+0x800] ;  /* 0x0008000c02137981 */ /* 0x000f28000c1e1900 */
[----:B------:R-:W5:Y:S04]  /*03d0*/  LDG.E R17, desc[UR12][R2.64+0xc00] ;  /* 0x000c000c02117981 */ /* 0x000f68000c1e1900 */
[----:B------:R-:W5:Y:S04]  /*03e0*/  LDG.E R16, desc[UR12][R2.64+0x1000] ;  /* 0x0010000c02107981 */ /* 0x000f68000c1e1900 */
[----:B------:R-:W5:Y:S04]  /*03f0*/  LDG.E R15, desc[UR12][R2.64+0x1400] ;  /* 0x0014000c020f7981 */ /* 0x000f68000c1e1900 */
[----:B------:R-:W5:Y:S04]  /*0400*/  LDG.E R14, desc[UR12][R2.64+0x1800] ;  /* 0x0018000c020e7981 */ /* 0x000f68000c1e1900 */
[----:B------:R0:W5:Y:S01]  /*0410*/  LDG.E R18, desc[UR12][R2.64+0x1c00] ;  /* 0x001c000c02127981 */ /* 0x000162000c1e1900 */
[----:B------:R-:W-:Y:S01]  /*0420*/  LOP3.LUT P2, RZ, R0, 0xff, RZ, 0xc0, !PT ;  /* 0x000000ff00ff7812 */ /* 0x000fe2000784c0ff */
[----:B------:R-:W-:Y:S01]  /*0430*/  VIADD R13, R13, 0x8 ;  /* 0x000000080d0d7836 */ /* 0x000fe20000000000 */
[----:B------:R-:W-:-:S04]  /*0440*/  IADD3 R23, P1, PT, R23, UR6, RZ ;  /* 0x0000000617177c10 */ /* 0x000fc8000ff3e0ff */
[----:B------:R-:W-:Y:S01]  /*0450*/  IADD3.X R24, PT, PT, R24, UR7, RZ, P1, !PT ;  /* 0x0000000718187c10 */ /* 0x000fe20008ffe4ff */
[----:B0-----:R-:W-:Y:S01]  /*0460*/  VIADD R3, R11, 0xfffffd00 ;  /* 0xfffffd000b037836 */ /* 0x001fe20000000000 */
[C---:B--2---:R-:W-:Y:S02]  /*0470*/  ISETP.NE.AND P0, PT, R21.reuse, UR8, PT ;  /* 0x0000000815007c0c */ /* 0x044fe4000bf05270 */
[----:B------:R-:W-:-:S03]  /*0480*/  ISETP.EQ.AND P3, PT, R21, UR8, P2 ;  /* 0x0000000815007c0c */ /* 0x000fc60009762270 */
[----:B------:R-:W-:Y:S02]  /*0490*/  @!P2 SEL R0, RZ, 0x1, P0 ;  /* 0x00000001ff00a807 */ /* 0x000fe40000000000 */
[-C--:B------:R-:W-:Y:S02]  /*04a0*/  ISETP.LT.U32.AND P0, PT, R23, R4.reuse, PT ;  /* 0x000000041700720c */ /* 0x080fe40003f01070 */
[----:B------:R-:W-:Y:S02]  /*04b0*/  SEL R21, R0, 0x1, !P3 ;  /* 0x0000000100157807 */ /* 0x000fe40005800000 */
[----:B------:R-:W-:Y:S02]  /*04c0*/  ISETP.LT.AND.EX P0, PT, R24, R5, PT, P0 ;  /* 0x000000051800720c */ /* 0x000fe40003f01300 */
[----:B------:R-:W-:Y:S02]  /*04d0*/  LOP3.LUT P1, RZ, R21, 0xff, RZ, 0xc0, !PT ;  /* 0x000000ff15ff7812 */ /* 0x000fe4000782c0ff */
[----:B------:R-:W-:-:S02]  /*04e0*/  SEL R2, R23, R4, P0 ;  /* 0x0000000417027207 */ /* 0x000fc40000000000 */
[-C--:B------:R-:W-:Y:S02]  /*04f0*/  SEL R0, R24, R5.reuse, P0 ;  /* 0x0000000518007207 */ /* 0x080fe40000000000 */
[----:B---3--:R-:W-:Y:S02]  /*0500*/  ISETP.NE.AND P0, PT, R20, UR8, PT ;  /* 0x0000000814007c0c */ /* 0x008fe4000bf05270 */
[----:B------:R-:W-:Y:S02]  /*0510*/  @!P3 SEL R2, R23, R4, !P2 ;  /* 0x000000041702b207 */ /* 0x000fe40005000000 */
[----:B------:R-:W-:Y:S02]  /*0520*/  @!P3 SEL R0, R24, R5, !P2 ;  /* 0x000000051800b207 */ /* 0x000fe40005000000 */
[----:B------:R-:W-:Y:S02]  /*0530*/  ISETP.EQ.AND P3, PT, R20, UR8, P1 ;  /* 0x0000000814007c0c */ /* 0x000fe40008f62270 */
[----:B------:R-:W-:-:S02]  /*0540*/  @!P1 SEL R21, RZ, 0x1, P0 ;  /* 0x00000001ff159807 */ /* 0x000fc40000000000 */
[----:B------:R-:W-:Y:S02]  /*0550*/  SHF.R.S32.HI R4, RZ, 0x1f, R3 ;  /* 0x0000001fff047819 */ /* 0x000fe40000011403 */
[----:B------:R-:W-:Y:S01]  /*0560*/  IADD3 R23, P4, P5, R3, UR6, R12 ;  /* 0x0000000603177c10 */ /* 0x000fe2000fd9e00c */
[----:B------:R-:W-:Y:S01]  /*0570*/  VIADD R3, R11, 0xfffffe00 ;  /* 0xfffffe000b037836 */ /* 0x000fe20000000000 */
[----:B------:R-:W-:Y:S02]  /*0580*/  SEL R21, R21, 0x1, !P3 ;  /* 0x0000000115157807 */ /* 0x000fe40005800000 */
[----:B------:R-:W-:Y:S02]  /*0590*/  IADD3.X R25, PT, PT, R4, UR7, RZ, P4, P5 ;  /* 0x0000000704197c10 */ /* 0x000fe4000a7ea4ff */
[----:B------:R-:W-:Y:S02]  /*05a0*/  ISETP.LT.U32.AND P0, PT, R23, R2, PT ;  /* 0x000000021700720c */ /* 0x000fe40003f01070 */
[----:B------:R-:W-:-:S02]  /*05b0*/  LOP3.LUT P2, RZ, R21, 0xff, RZ, 0xc0, !PT ;  /* 0x000000ff15ff7812 */ /* 0x000fc4000784c0ff */
[----:B------:R-:W-:Y:S02]  /*05c0*/  ISETP.LT.AND.EX P0, PT, R25, R0, PT, P0 ;  /* 0x000000001900720c */ /* 0x000fe40003f01300 */
[----:B------:R-:W-:Y:S02]  /*05d0*/  SHF.R.S32.HI R4, RZ, 0x1f, R3 ;  /* 0x0000001fff047819 */ /* 0x000fe40000011403 */
[CC--:B------:R-:W-:Y:S02]  /*05e0*/  SEL R24, R23.reuse, R2.reuse, P0 ;  /* 0x0000000217187207 */ /* 0x0c0fe40000000000 */
[----:B------:R-:W-:Y:S02]  /*05f0*/  @!P3 SEL R24, R23, R2, !P1 ;  /* 0x000000021718b207 */ /* 0x000fe40004800000 */
[----:B------:R-:W-:Y:S02]  /*0600*/  SEL R2, R25, R0, P0 ;  /* 0x0000000019027207 */ /* 0x000fe40000000000 */
[----:B----4-:R-:W-:-:S02]  /*0610*/  ISETP.NE.AND P0, PT, R19, UR8, PT ;  /* 0x0000000813007c0c */ /* 0x010fc4000bf05270 */
[----:B------:R-:W-:Y:S02]  /*0620*/  @!P3 SEL R2, R25, R0, !P1 ;  /* 0x000000001902b207 */ /* 0x000fe40004800000 */
[----:B------:R-:W-:Y:S02]  /*0630*/  ISETP.EQ.AND P3, PT, R19, UR8, P2 ;  /* 0x0000000813007c0c */ /* 0x000fe40009762270 */
[----:B------:R-:W-:Y:S02]  /*0640*/  @!P2 SEL R21, RZ, 0x1, P0 ;  /* 0x00000001ff15a807 */ /* 0x000fe40000000000 */
[----:B------:R-:W-:Y:S01]  /*0650*/  IADD3 R5, P4, P5, R3, UR6, R12 ;  /* 0x0000000603057c10 */ /* 0x000fe2000fd9e00c */
[----:B------:R-:W-:Y:S01]  /*0660*/  VIADD R3, R11, 0xffffff00 ;  /* 0xffffff000b037836 */ /* 0x000fe20000000000 */
[----:B------:R-:W-:Y:S02]  /*0670*/  SEL R21, R21, 0x1, !P3 ;  /* 0x0000000115157807 */ /* 0x000fe40005800000 */
[----:B------:R-:W-:-:S02]  /*0680*/  IADD3.X R23, PT, PT, R4, UR7, RZ, P4, P5 ;  /* 0x0000000704177c10 */ /* 0x000fc4000a7ea4ff */
[----:B------:R-:W-:Y:S02]  /*0690*/  ISETP.LT.U32.AND P0, PT, R5, R24, PT ;  /* 0x000000180500720c */ /* 0x000fe40003f01070 */
[----:B------:R-:W-:Y:S02]  /*06a0*/  LOP3.LUT P1, RZ, R21, 0xff, RZ, 0xc0, !PT ;  /* 0x000000ff15ff7812 */ /* 0x000fe4000782c0ff */
[----:B------:R-:W-:Y:S02]  /*06b0*/  ISETP.LT.AND.EX P0, PT, R23, R2, PT, P0 ;  /* 0x000000021700720c */ /* 0x000fe40003f01300 */
[----:B------:R-:W-:Y:S02]  /*06c0*/  SHF.R.S32.HI R0, RZ, 0x1f, R3 ;  /* 0x0000001fff007819 */ /* 0x000fe40000011403 */
[----:B------:R-:W-:Y:S02]  /*06d0*/  SEL R20, R5, R24, P0 ;  /* 0x0000001805147207 */ /* 0x000fe40000000000 */
[----:B------:R-:W-:-:S02]  /*06e0*/  SEL R19, R23, R2, P0 ;  /* 0x0000000217137207 */ /* 0x000fc40000000000 */
[----:B-----5:R-:W-:Y:S02]  /*06f0*/  ISETP.NE.AND P0, PT, R17, UR8, PT ;  /* 0x0000000811007c0c */ /* 0x020fe4000bf05270 */
[----:B------:R-:W-:Y:S02]  /*0700*/  @!P3 SEL R20, R5, R24, !P2 ;  /* 0x000000180514b207 */ /* 0x000fe40005000000 */
[----:B------:R-:W-:Y:S02]  /*0710*/  @!P3 SEL R19, R23, R2, !P2 ;  /* 0x000000021713b207 */ /* 0x000fe40005000000 */
[----:B------:R-:W-:Y:S02]  /*0720*/  ISETP.EQ.AND P3, PT, R17, UR8, P1 ;  /* 0x0000000811007c0c */ /* 0x000fe40008f62270 */
[----:B------:R-:W-:Y:S02]  /*0730*/  @!P1 SEL R21, RZ, 0x1, P0 ;  /* 0x00000001ff159807 */ /* 0x000fe40000000000 */
[----:B------:R-:W-:-:S02]  /*0740*/  IADD3 R3, P4, P5, R3, UR6, R12 ;  /* 0x0000000603037c10 */ /* 0x000fc4000fd9e00c */
[----:B------:R-:W-:Y:S02]  /*0750*/  SEL R21, R21, 0x1, !P3 ;  /* 0x0000000115157807 */ /* 0x000fe40005800000 */
[----:B------:R-:W-:Y:S02]  /*0760*/  IADD3.X R4, PT, PT, R0, UR7, RZ, P4, P5 ;  /* 0x0000000700047c10 */ /* 0x000fe4000a7ea4ff */
[----:B------:R-:W-:Y:S02]  /*0770*/  ISETP.LT.U32.AND P0, PT, R3, R20, PT ;  /* 0x000000140300720c */ /* 0x000fe40003f01070 */
[----:B------:R-:W-:Y:S02]  /*0780*/  LOP3.LUT P2, RZ, R21, 0xff, RZ, 0xc0, !PT ;  /* 0x000000ff15ff7812 */ /* 0x000fe4000784c0ff */
[----:B------:R-:W-:Y:S02]  /*0790*/  ISETP.LT.AND.EX P0, PT, R4, R19, PT, P0 ;  /* 0x000000130400720c */ /* 0x000fe40003f01300 */
[----:B------:R-:W-:-:S02]  /*07a0*/  SHF.R.S32.HI R0, RZ, 0x1f, R11 ;  /* 0x0000001fff007819 */ /* 0x000fc4000001140b */
[CC--:B------:R-:W-:Y:S02]  /*07b0*/  SEL R5, R3.reuse, R20.reuse, P0 ;  /* 0x0000001403057207 */ /* 0x0c0fe40000000000 */
[-C--:B------:R-:W-:Y:S02]  /*07c0*/  SEL R17, R4, R19.reuse, P0 ;  /* 0x0000001304117207 */ /* 0x080fe40000000000 */
[----:B------:R-:W-:Y:S02]  /*07d0*/  ISETP.NE.AND P0, PT, R16, UR8, PT ;  /* 0x0000000810007c0c */ /* 0x000fe4000bf05270 */
[----:B------:R-:W-:Y:S01]  /*07e0*/  @!P3 SEL R5, R3, R20, !P1 ;  /* 0x000000140305b207 */ /* 0x000fe20004800000 */
[----:B------:R-:W-:Y:S01]  /*07f0*/  VIADD R3, R11, 0x100 ;  /* 0x000001000b037836 */ /* 0x000fe20000000000 */
[----:B------:R-:W-:Y:S02]  /*0800*/  @!P3 SEL R17, R4, R19, !P1 ;  /* 0x000000130411b207 */ /* 0x000fe40004800000 */
[----:B------:R-:W-:-:S02]  /*0810*/  ISETP.EQ.AND P3, PT, R16, UR8, P2 ;  /* 0x0000000810007c0c */ /* 0x000fc40009762270 */
[----:B------:R-:W-:Y:S02]  /*0820*/  @!P2 SEL R21, RZ, 0x1, P0 ;  /* 0x00000001ff15a807 */ /* 0x000fe40000000000 */
[----:B------:R-:W-:Y:S02]  /*0830*/  IADD3 R2, P4, P5, R11, UR6, R12 ;  /* 0x000000060b027c10 */ /* 0x000fe4000fd9e00c */
[----:B------:R-:W-:Y:S02]  /*0840*/  SEL R21, R21, 0x1, !P3 ;  /* 0x0000000115157807 */ /* 0x000fe40005800000 */
[----:B------:R-:W-:Y:S02]  /*0850*/  IADD3.X R4, PT, PT, R0, UR7, RZ, P4, P5 ;  /* 0x0000000700047c10 */ /* 0x000fe4000a7ea4ff */
[----:B------:R-:W-:Y:S02]  /*0860*/  ISETP.LT.U32.AND P0, PT, R2, R5, PT ;  /* 0x000000050200720c */ /* 0x000fe40003f01070 */
[----:B------:R-:W-:-:S02]  /*0870*/  LOP3.LUT P1, RZ, R21, 0xff, RZ, 0xc0, !PT ;  /* 0x000000ff15ff7812 */ /* 0x000fc4000782c0ff */
[----:B------:R-:W-:Y:S02]  /*0880*/  ISETP.LT.AND.EX P0, PT, R4, R17, PT, P0 ;  /* 0x000000110400720c */ /* 0x000fe40003f01300 */
[----:B------:R-:W-:Y:S02]  /*0890*/  SHF.R.S32.HI R0, RZ, 0x1f, R3 ;  /* 0x0000001fff007819 */ /* 0x000fe40000011403 */
[----:B------:R-:W-:Y:S02]  /*08a0*/  SEL R19, R2, R5, P0 ;  /* 0x0000000502137207 */ /* 0x000fe40000000000 */
[----:B------:R-:W-:Y:S02]  /*08b0*/  SEL R23, R4, R17, P0 ;  /* 0x0000001104177207 */ /* 0x000fe40000000000 */
[----:B------:R-:W-:Y:S02]  /*08c0*/  ISETP.NE.AND P0, PT, R15, UR8, PT ;  /* 0x000000080f007c0c */ /* 0x000fe4000bf05270 */
[----:B------:R-:W-:-:S02]  /*08d0*/  @!P3 SEL R19, R2, R5, !P2 ;  /* 0x000000050213b207 */ /* 0x000fc40005000000 */
        /* <DEDUP_REMOVED lines=13> */
[----:B------:R-:W-:Y:S02]  /*09b0*/  @!P3 SEL R5, R2, R19, !P1 ;  /* 0x000000130205b207 */ /* 0x000fe40004800000 */
[----:B------:R-:W-:Y:S01]  /*09c0*/  IADD3 R2, P0, P4, R3, UR6, R12 ;  /* 0x0000000603027c10 */ /* 0x000fe2000fc1e00c */
[C---:B------:R-:W-:Y:S01]  /*09d0*/  VIADD R3, R11.reuse, 0x300 ;  /* 0x000003000b037836 */ /* 0x040fe20000000000 */
[----:B------:R-:W-:Y:S01]  /*09e0*/  @!P3 SEL R17, R4, R23, !P1 ;  /* 0x000000170411b207 */ /* 0x000fe20004800000 */
[----:B------:R-:W-:Y:S01]  /*09f0*/  VIADD R11, R11, 0x800 ;  /* 0x000008000b0b7836 */ /* 0x000fe20000000000 */
[C---:B------:R-:W-:Y:S02]  /*0a00*/  ISETP.EQ.AND P3, PT, R14.reuse, UR8, P2 ;  /* 0x000000080e007c0c */ /* 0x040fe40009762270 */
[----:B------:R-:W-:Y:S02]  /*0a10*/  ISETP.NE.AND P1, PT, R14, UR8, PT ;  /* 0x000000080e007c0c */ /* 0x000fe4000bf25270 */
[----:B------:R-:W-:-:S02]  /*0a20*/  IADD3.X R4, PT, PT, R0, UR7, RZ, P0, P4 ;  /* 0x0000000700047c10 */ /* 0x000fc400087e84ff */
[----:B------:R-:W-:Y:S02]  /*0a30*/  ISETP.LT.U32.AND P0, PT, R2, R5, PT ;  /* 0x000000050200720c */ /* 0x000fe40003f01070 */
[----:B------:R-:W-:Y:S02]  /*0a40*/  @!P2 SEL R21, RZ, 0x1, P1 ;  /* 0x00000001ff15a807 */ /* 0x000fe40000800000 */
[----:B------:R-:W-:Y:S02]  /*0a50*/  ISETP.LT.AND.EX P0, PT, R4, R17, PT, P0 ;  /* 0x000000110400720c */ /* 0x000fe40003f01300 */
[----:B------:R-:W-:Y:S02]  /*0a60*/  SHF.R.S32.HI R0, RZ, 0x1f, R3 ;  /* 0x0000001fff007819 */ /* 0x000fe40000011403 */
[----:B------:R-:W-:Y:S02]  /*0a70*/  SEL R21, R21, 0x1, !P3 ;  /* 0x0000000115157807 */ /* 0x000fe40005800000 */
[----:B------:R-:W-:-:S02]  /*0a80*/  IADD3 R3, P4, P5, R3, UR6, R12 ;  /* 0x0000000603037c10 */ /* 0x000fc4000fd9e00c */
[CC--:B------:R-:W-:Y:S02]  /*0a90*/  SEL R14, R2.reuse, R5.reuse, P0 ;  /* 0x00000005020e7207 */ /* 0x0c0fe40000000000 */
[----:B------:R-:W-:Y:S02]  /*0aa0*/  LOP3.LUT P1, RZ, R21, 0xff, RZ, 0xc0, !PT ;  /* 0x000000ff15ff7812 */ /* 0x000fe4000782c0ff */
[----:B------:R-:W-:Y:S02]  /*0ab0*/  @!P3 SEL R14, R2, R5, !P2 ;  /* 0x00000005020eb207 */ /* 0x000fe40005000000 */
[----:B------:R-:W-:Y:S02]  /*0ac0*/  IADD3.X R2, PT, PT, R0, UR7, RZ, P4, P5 ;  /* 0x0000000700027c10 */ /* 0x000fe4000a7ea4ff */
[----:B------:R-:W-:Y:S02]  /*0ad0*/  SEL R15, R4, R17, P0 ;  /* 0x00000011040f7207 */ /* 0x000fe40000000000 */
[----:B------:R-:W-:-:S02]  /*0ae0*/  ISETP.NE.AND P4, PT, R13, RZ, PT ;  /* 0x000000ff0d00720c */ /* 0x000fc40003f85270 */
[----:B------:R-:W-:Y:S02]  /*0af0*/  @!P3 SEL R15, R4, R17, !P2 ;  /* 0x00000011040fb207 */ /* 0x000fe40005000000 */
[C---:B------:R-:W-:Y:S02]  /*0b00*/  ISETP.EQ.AND P2, PT, R18.reuse, UR8, P1 ;  /* 0x0000000812007c0c */ /* 0x040fe40008f42270 */
[----:B------:R-:W-:Y:S02]  /*0b10*/  ISETP.LT.U32.AND P0, PT, R3, R14, PT ;  /* 0x0000000e0300720c */ /* 0x000fe40003f01070 */
[----:B------:R-:W-:Y:S02]  /*0b20*/  ISETP.NE.AND P3, PT, R18, UR8, PT ;  /* 0x0000000812007c0c */ /* 0x000fe4000bf65270 */
[----:B------:R-:W-:Y:S02]  /*0b30*/  ISETP.LT.AND.EX P0, PT, R2, R15, PT, P0 ;  /* 0x0000000f0200720c */ /* 0x000fe40003f01300 */
[----:B------:R-:W-:-:S02]  /*0b40*/  @!P1 SEL R21, RZ, 0x1, P3 ;  /* 0x00000001ff159807 */ /* 0x000fc40001800000 */
[-C--:B------:R-:W-:Y:S02]  /*0b50*/  SEL R4, R3, R14.reuse, P0 ;  /* 0x0000000e03047207 */ /* 0x080fe40000000000 */
[CC--:B------:R-:W-:Y:S02]  /*0b60*/  SEL R5, R2.reuse, R15.reuse, P0 ;  /* 0x0000000f02057207 */ /* 0x0c0fe40000000000 */
[----:B------:R-:W-:Y:S02]  /*0b70*/  SEL R0, R21, 0x1, !P2 ;  /* 0x0000000115007807 */ /* 0x000fe40005000000 */
[----:B------:R-:W-:Y:S02]  /*0b80*/  @!P2 SEL R4, R3, R14, !P1 ;  /* 0x0000000e0304a207 */ /* 0x000fe40004800000 */
[----:B------:R-:W-:Y:S01]  /*0b90*/  @!P2 SEL R5, R2, R15, !P1 ;  /* 0x0000000f0205a207 */ /* 0x000fe20004800000 */
[----:B------:R-:W-:Y:S06]  /*0ba0*/  @P4 BRA `(.L_x_71) ;  /* 0xfffffff400e84947 */ /* 0x000fec000383ffff */
[----:B------:R-:W-:Y:S05]  /*0bb0*/  BSYNC.RECONVERGENT B3 ;  /* 0x0000000000037941 */ /* 0x000fea0003800200 */
.L_x_70:
[----:B------:R-:W-:-:S07]  /*0bc0*/  VIADD R11, R11, 0xfffffc00 ;  /* 0xfffffc000b0b7836 */ /* 0x000fce0000000000 */
.L_x_69:
[----:B------:R-:W-:Y:S05]  /*0bd0*/  BSYNC.RECONVERGENT B2 ;  /* 0x0000000000027941 */ /* 0x000fea0003800200 */
.L_x_68:
[----:B------:R-:W-:-:S13]  /*0be0*/  ISETP.NE.AND P0, PT, R22, RZ, PT ;  /* 0x000000ff1600720c */ /* 0x000fda0003f05270 */
[----:B------:R-:W-:Y:S05]  /*0bf0*/  @!P0 BRA `(.L_x_67) ;  /* 0x0000000800408947 */ /* 0x000fea0003800000 */
[----:B------:R-:W-:Y:S01]  /*0c00*/  ISETP.GE.U32.AND P0, PT, R22, 0x4, PT ;  /* 0x000000041600780c */ /* 0x000fe20003f06070 */
[----:B------:R-:W-:Y:S01]  /*0c10*/  BSSY.RECONVERGENT B2, `(.L_x_72) ;  /* 0x0000049000027945 */ /* 0x000fe20003800200 */
[----:B------:R-:W-:-:S11]  /*0c20*/  LOP3.LUT P1, R10, R10, 0x3, RZ, 0xc0, !PT ;  /* 0x000000030a0a7812 */ /* 0x000fd6000782c0ff */
[----:B------:R-:W-:Y:S05]  /*0c30*/  @!P0 BRA `(.L_x_73) ;  /* 0x0000000400188947 */ /* 0x000fea0003800000 */
[----:B------:R-:W0:Y:S01]  /*0c40*/  LDCU.64 UR10, c[0x0][0x380] ;  /* 0x00007000ff0a77ac */ /* 0x000e220008000a00 */
[----:B------:R-:W-:Y:S01]  /*0c50*/  IADD3 R17, P0, PT, R12, R11, RZ ;  /* 0x0000000b0c117210 */ /* 0x000fe20007f1e0ff */
[----:B------:R-:W1:Y:S03]  /*0c60*/  LDCU UR9, c[0x0][0x388] ;  /* 0x00007100ff0977ac */ /* 0x000e660008000800 */
[----:B------:R-:W-:Y:S02]  /*0c70*/  LEA.HI.X.SX32 R18, R11, RZ, 0x1, P0 ;  /* 0x000000ff0b127211 */ /* 0x000fe400000f0eff */
[----:B0-----:R-:W-:-:S04]  /*0c80*/  LEA R14, P0, R17, UR10, 0x2 ;  /* 0x0000000a110e7c11 */ /* 0x001fc8000f8010ff */
[----:B------:R-:W-:Y:S01]  /*0c90*/  LEA.HI.X R15, R17, UR11, R18, 0x2, P0 ;  /* 0x0000000b110f7c11 */ /* 0x000fe200080f1412 */
[----:B------:R-:W0:Y:S04]  /*0ca0*/  LDCU.64 UR10, c[0x0][0x390] ;  /* 0x00007200ff0a77ac */ /* 0x000e280008000a00 */
[----:B------:R-:W1:Y:S04]  /*0cb0*/  LDG.E R13, desc[UR12][R14.64] ;  /* 0x0000000c0e0d7981 */ /* 0x000e68000c1e1900 */
[----:B------:R-:W2:Y:S04]  /*0cc0*/  LDG.E R16, desc[UR12][R14.64+0x400] ;  /* 0x0004000c0e107981 */ /* 0x000ea8000c1e1900 */
[----:B------:R-:W3:Y:S04]  /*0cd0*/  LDG.E R3, desc[UR12][R14.64+0x800] ;  /* 0x0008000c0e037981 */ /* 0x000ee8000c1e1900 */
[----:B------:R4:W5:Y:S01]  /*0ce0*/  LDG.E R2, desc[UR12][R14.64+0xc00] ;  /* 0x000c000c0e027981 */ /* 0x000962000c1e1900 */
[----:B------:R-:W-:-:S02]  /*0cf0*/  LOP3.LUT P3, RZ, R0, 0xff, RZ, 0xc0, !PT ;  /* 0x000000ff00ff7812 */ /* 0x000fc4000786c0ff */
[----:B0-----:R-:W-:-:S04]  /*0d00*/  IADD3 R17, P2, PT, R17, UR10, RZ ;  /* 0x0000000a11117c10 */ /* 0x001fc8000ff5e0ff */
[----:B------:R-:W-:Y:S02]  /*0d10*/  IADD3.X R18, PT, PT, R18, UR11, RZ, P2, !PT ;  /* 0x0000000b12127c10 */ /* 0x000fe400097fe4ff */
[C---:B-1----:R-:W-:Y:S02]  /*0d20*/  ISETP.NE.AND P0, PT, R13.reuse, UR9, PT ;  /* 0x000000090d007c0c */ /* 0x042fe4000bf05270 */
[----:B------:R-:W-:Y:S01]  /*0d30*/  ISETP.EQ.AND P4, PT, R13, UR9, P3 ;  /* 0x000000090d007c0c */ /* 0x000fe20009f82270 */
[----:B------:R-:W-:Y:S02]  /*0d40*/  VIADD R13, R11, 0x100 ;  /* 0x000001000b0d7836 */ /* 0x000fe40000000000 */
[----:B------:R-:W-:Y:S02]  /*0d50*/  @!P3 SEL R0, RZ, 0x1, P0 ;  /* 0x00000001ff00b807 */ /* 0x000fe40000000000 */
[----:B------:R-:W-:Y:S02]  /*0d60*/  ISETP.LT.U32.AND P0, PT, R17, R4, PT ;  /* 0x000000041100720c */ /* 0x000fe40003f01070 */
[----:B------:R-:W-:-:S02]  /*0d70*/  SEL R0, R0, 0x1, !P4 ;  /* 0x0000000100007807 */ /* 0x000fc40006000000 */
[-C--:B------:R-:W-:Y:S02]  /*0d80*/  ISETP.LT.AND.EX P0, PT, R18, R5.reuse, PT, P0 ;  /* 0x000000051200720c */ /* 0x080fe40003f01300 */
[----:B------:R-:W-:Y:S02]  /*0d90*/  LOP3.LUT P2, RZ, R0, 0xff, RZ, 0xc0, !PT ;  /* 0x000000ff00ff7812 */ /* 0x000fe4000784c0ff */
[CC--:B------:R-:W-:Y:S02]  /*0da0*/  SEL R22, R17.reuse, R4.reuse, P0 ;  /* 0x0000000411167207 */ /* 0x0c0fe40000000000 */
[CC--:B----4-:R-:W-:Y:S02]  /*0db0*/  SEL R15, R18.reuse, R5.reuse, P0 ;  /* 0x00000005120f7207 */ /* 0x0d0fe40000000000 */
[----:B------:R-:W-:Y:S02]  /*0dc0*/  @!P4 SEL R22, R17, R4, !P3 ;  /* 0x000000041116c207 */ /* 0x000fe40005800000 */
[----:B------:R-:W-:Y:S01]  /*0dd0*/  @!P4 SEL R15, R18, R5, !P3 ;  /* 0x00000005120fc207 */ /* 0x000fe20005800000 */
[----:B------:R-:W-:Y:S01]  /*0de0*/  VIADD R5, R11, 0x200 ;  /* 0x000002000b057836 */ /* 0x000fe20000000000 */
[----:B--2---:R-:W-:-:S02]  /*0df0*/  ISETP.NE.AND P3, PT, R16, UR9, PT ;  /* 0x0000000910007c0c */ /* 0x004fc4000bf65270 */
[----:B------:R-:W-:Y:S02]  /*0e00*/  ISETP.EQ.AND P4, PT, R16, UR9, P2 ;  /* 0x0000000910007c0c */ /* 0x000fe40009782270 */
[----:B------:R-:W-:Y:S02]  /*0e10*/  @!P2 SEL R0, RZ, 0x1, P3 ;  /* 0x00000001ff00a807 */ /* 0x000fe40001800000 */
[----:B------:R-:W-:Y:S02]  /*0e20*/  SHF.R.S32.HI R4, RZ, 0x1f, R13 ;  /* 0x0000001fff047819 */ /* 0x000fe4000001140d */
[----:B------:R-:W-:Y:S02]  /*0e30*/  IADD3 R13, P5, P0, R13, UR10, R12 ;  /* 0x0000000a0d0d7c10 */ /* 0x000fe4000f8be00c */
[----:B------:R-:W-:Y:S02]  /*0e40*/  SEL R0, R0, 0x1, !P4 ;  /* 0x0000000100007807 */ /* 0x000fe40006000000 */
[----:B------:R-:W-:-:S02]  /*0e50*/  IADD3.X R14, PT, PT, R4, UR11, RZ, P5, P0 ;  /* 0x0000000b040e7c10 */ /* 0x000fc4000afe04ff */
[CC--:B------:R-:W-:Y:S02]  /*0e60*/  ISETP.LT.U32.AND P0, PT, R13.reuse, R22.reuse, PT ;  /* 0x000000160d00720c */ /* 0x0c0fe40003f01070 */
[----:B------:R-:W-:Y:S02]  /*0e70*/  LOP3.LUT P3, RZ, R0, 0xff, RZ, 0xc0, !PT ;  /* 0x000000ff00ff7812 */ /* 0x000fe4000786c0ff */
[CC--:B------:R-:W-:Y:S02]  /*0e80*/  ISETP.LT.AND.EX P0, PT, R14.reuse, R15.reuse, PT, P0 ;  /* 0x0000000f0e00720c */ /* 0x0c0fe40003f01300 */
[----:B------:R-:W-:Y:S02]  /*0e90*/  SHF.R.S32.HI R4, RZ, 0x1f, R5 ;  /* 0x0000001fff047819 */ /* 0x000fe40000011405 */
[----:B------:R-:W-:Y:S02]  /*0ea0*/  SEL R18, R13, R22, P0 ;  /* 0x000000160d127207 */ /* 0x000fe40000000000 */
[----:B------:R-:W-:-:S02]  /*0eb0*/  SEL R20, R14, R15, P0 ;  /* 0x0000000f0e147207 */ /* 0x000fc40000000000 */
[----:B------:R-:W-:Y:S02]  /*0ec0*/  @!P4 SEL R18, R13, R22, !P2 ;  /* 0x000000160d12c207 */ /* 0x000fe40005000000 */
[----:B------:R-:W-:Y:S02]  /*0ed0*/  @!P4 SEL R20, R14, R15, !P2 ;  /* 0x0000000f0e14c207 */ /* 0x000fe40005000000 */
[----:B---3--:R-:W-:Y:S02]  /*0ee0*/  ISETP.NE.AND P4, PT, R3, UR9, PT ;  /* 0x0000000903007c0c */ /* 0x008fe4000bf85270 */
[----:B------:R-:W-:Y:S02]  /*0ef0*/  IADD3 R5, P5, P0, R5, UR10, R12 ;  /* 0x0000000a05057c10 */ /* 0x000fe4000f8be00c */
[----:B------:R-:W-:Y:S01]  /*0f00*/  ISETP.EQ.AND P2, PT, R3, UR9, P3 ;  /* 0x0000000903007c0c */ /* 0x000fe20009f42270 */
[C---:B------:R-:W-:Y:S01]  /*0f10*/  VIADD R3, R11.reuse, 0x300 ;  /* 0x000003000b037836 */ /* 0x040fe20000000000 */
[----:B------:R-:W-:Y:S01]  /*0f20*/  @!P3 SEL R0, RZ, 0x1, P4 ;  /* 0x00000001ff00b807 */ /* 0x000fe20002000000 */
[----:B------:R-:W-:Y:S01]  /*0f30*/  VIADD R11, R11, 0x400 ;  /* 0x000004000b0b7836 */ /* 0x000fe20000000000 */
[----:B------:R-:W-:-:S02]  /*0f40*/  IADD3.X R13, PT, PT, R4, UR11, RZ, P5, P0 ;  /* 0x0000000b040d7c10 */ /* 0x000fc4000afe04ff */
[----:B------:R-:W-:Y:S02]  /*0f50*/  ISETP.LT.U32.AND P0, PT, R5, R18, PT ;  /* 0x000000120500720c */ /* 0x000fe40003f01070 */
[----:B------:R-:W-:Y:S02]  /*0f60*/  SEL R0, R0, 0x1, !P2 ;  /* 0x0000000100007807 */ /* 0x000fe40005000000 */
[----:B------:R-:W-:Y:S02]  /*0f70*/  ISETP.LT.AND.EX P0, PT, R13, R20, PT, P0 ;  /* 0x000000140d00720c */ /* 0x000fe40003f01300 */
[----:B------:R-:W-:Y:S02]  /*0f80*/  LOP3.LUT P4, RZ, R0, 0xff, RZ, 0xc0, !PT ;  /* 0x000000ff00ff7812 */ /* 0x000fe4000788c0ff */
[----:B------:R-:W-:Y:S02]  /*0f90*/  SEL R14, R5, R18, P0 ;  /* 0x00000012050e7207 */ /* 0x000fe40000000000 */
[----:B------:R-:W-:-:S02]  /*0fa0*/  SEL R16, R13, R20, P0 ;  /* 0x000000140d107207 */ /* 0x000fc40000000000 */
[----:B------:R-:W-:Y:S02]  /*0fb0*/  SHF.R.S32.HI R4, RZ, 0x1f, R3 ;  /* 0x0000001fff047819 */ /* 0x000fe40000011403 */
[----:B------:R-:W-:Y:S02]  /*0fc0*/  @!P2 SEL R14, R5, R18, !P3 ;  /* 0x00000012050ea207 */ /* 0x000fe40005800000 */
[----:B------:R-:W-:Y:S02]  /*0fd0*/  @!P2 SEL R16, R13, R20, !P3 ;  /* 0x000000140d10a207 */ /* 0x000fe40005800000 */
[----:B------:R-:W-:Y:S02]  /*0fe0*/  IADD3 R3, P5, P6, R3, UR10, R12 ;  /* 0x0000000a03037c10 */ /* 0x000fe4000febe00c */
[----:B-----5:R-:W-:Y:S02]  /*0ff0*/  ISETP.EQ.AND P2, PT, R2, UR9, P4 ;  /* 0x0000000902007c0c */ /* 0x020fe4000a742270 */
[----:B------:R-:W-:-:S02]  /*1000*/  IADD3.X R13, PT, PT, R4, UR11, RZ, P5, P6 ;  /* 0x0000000b040d7c10 */ /* 0x000fc4000afec4ff */
[----:B------:R-:W-:Y:S02]  /*1010*/  ISETP.LT.U32.AND P0, PT, R3, R14, PT ;  /* 0x0000000e0300720c */ /* 0x000fe40003f01070 */
[----:B------:R-:W-:Y:S02]  /*1020*/  ISETP.NE.AND P3, PT, R2, UR9, PT ;  /* 0x0000000902007c0c */ /* 0x000fe4000bf65270 */
[----:B------:R-:W-:Y:S02]  /*1030*/  ISETP.LT.AND.EX P0, PT, R13, R16, PT, P0 ;  /* 0x000000100d00720c */ /* 0x000fe40003f01300 */
[----:B------:R-:W-:Y:S02]  /*1040*/  @!P4 SEL R0, RZ, 0x1, P3 ;  /* 0x00000001ff00c807 */ /* 0x000fe40001800000 */
[----:B------:R-:W-:Y:S02]  /*1050*/  SEL R4, R3, R14, P0 ;  /* 0x0000000e03047207 */ /* 0x000fe40000000000 */
[----:B------:R-:W-:-:S02]  /*1060*/  SEL R5, R13, R16, P0 ;  /* 0x000000100d057207 */ /* 0x000fc40000000000 */
[----:B------:R-:W-:Y:S02]  /*1070*/  SEL R0, R0, 0x1, !P2 ;  /* 0x0000000100007807 */ /* 0x000fe40005000000 */
[----:B------:R-:W-:Y:S02]  /*1080*/  @!P2 SEL R4, R3, R14, !P4 ;  /* 0x0000000e0304a207 */ /* 0x000fe40006000000 */
[----:B------:R-:W-:-:S07]  /*1090*/  @!P2 SEL R5, R13, R16, !P4 ;  /* 0x000000100d05a207 */ /* 0x000fce0006000000 */
.L_x_73:
[----:B------:R-:W-:Y:S05]  /*10a0*/  BSYNC.RECONVERGENT B2 ;  /* 0x0000000000027941 */ /* 0x000fea0003800200 */
.L_x_72:
[----:B------:R-:W-:Y:S05]  /*10b0*/  @!P1 BRA `(.L_x_67) ;  /* 0x0000000400109947 */ /* 0x000fea0003800000 */
[----:B------:R-:W-:Y:S01]  /*10c0*/  ISETP.NE.AND P0, PT, R10, 0x1, PT ;  /* 0x000000010a00780c */ /* 0x000fe20003f05270 */
[----:B------:R-:W-:Y:S01]  /*10d0*/  BSSY.RECONVERGENT B2, `(.L_x_74) ;  /* 0x000002a000027945 */ /* 0x000fe20003800200 */
[----:B------:R-:W-:-:S11]  /*10e0*/  LOP3.LUT P1, RZ, R9, 0x100, RZ, 0xc0, !PT ;  /* 0x0000010009ff7812 */ /* 0x000fd6000782c0ff */
        /* <DEDUP_REMOVED lines=9> */
[----:B------:R2:W3:Y:S01]  /*1180*/  LDG.E R15, desc[UR12][R2.64+0x400] ;  /* 0x0004000c020f7981 */ /* 0x0004e2000c1e1900 */
[----:B------:R-:W-:-:S02]  /*1190*/  LOP3.LUT P2, RZ, R0, 0xff, RZ, 0xc0, !PT ;  /* 0x000000ff00ff7812 */ /* 0x000fc4000784c0ff */
[----:B0-----:R-:W-:-:S04]  /*11a0*/  IADD3 R9, P0, PT, R9, UR10, RZ ;  /* 0x0000000a09097c10 */ /* 0x001fc8000ff1e0ff */
[----:B------:R-:W-:Y:S02]  /*11b0*/  IADD3.X R10, PT, PT, R10, UR11, RZ, P0, !PT ;  /* 0x0000000b0a0a7c10 */ /* 0x000fe400087fe4ff */
[----:B------:R-:W-:-:S04]  /*11c0*/  ISETP.LT.U32.AND P0, PT, R9, R4, PT ;  /* 0x000000040900720c */ /* 0x000fc80003f01070 */
[----:B------:R-:W-:-:S04]  /*11d0*/  ISETP.LT.AND.EX P0, PT, R10, R5, PT, P0 ;  /* 0x000000050a00720c */ /* 0x000fc80003f01300 */
[----:B--2---:R-:W-:Y:S02]  /*11e0*/  SEL R2, R10, R5, P0 ;  /* 0x000000050a027207 */ /* 0x004fe40000000000 */
[C---:B-1----:R-:W-:Y:S02]  /*11f0*/  ISETP.NE.AND P4, PT, R13.reuse, UR9, PT ;  /* 0x000000090d007c0c */ /* 0x042fe4000bf85270 */
[----:B------:R-:W-:Y:S01]  /*1200*/  ISETP.EQ.AND P3, PT, R13, UR9, P2 ;  /* 0x000000090d007c0c */ /* 0x000fe20009762270 */
[C---:B------:R-:W-:Y:S01]  /*1210*/  VIADD R13, R11.reuse, 0x100 ;  /* 0x000001000b0d7836 */ /* 0x040fe20000000000 */
[----:B------:R-:W-:Y:S01]  /*1220*/  @!P2 SEL R0, RZ, 0x1, P4 ;  /* 0x00000001ff00a807 */ /* 0x000fe20002000000 */
[----:B------:R-:W-:-:S03]  /*1230*/  VIADD R11, R11, 0x200 ;  /* 0x000002000b0b7836 */ /* 0x000fc60000000000 */
[----:B------:R-:W-:Y:S02]  /*1240*/  SEL R3, R0, 0x1, !P3 ;  /* 0x0000000100037807 */ /* 0x000fe40005800000 */
[-C--:B------:R-:W-:Y:S02]  /*1250*/  SEL R0, R9, R4.reuse, P0 ;  /* 0x0000000409007207 */ /* 0x080fe40000000000 */
[----:B------:R-:W-:Y:S02]  /*1260*/  LOP3.LUT P4, RZ, R3, 0xff, RZ, 0xc0, !PT ;  /* 0x000000ff03ff7812 */ /* 0x000fe4000788c0ff */
[----:B------:R-:W-:Y:S02]  /*1270*/  SHF.R.S32.HI R14, RZ, 0x1f, R13 ;  /* 0x0000001fff0e7819 */ /* 0x000fe4000001140d */
[----:B------:R-:W-:Y:S02]  /*1280*/  @!P3 SEL R0, R9, R4, !P2 ;  /* 0x000000040900b207 */ /* 0x000fe40005000000 */
[----:B------:R-:W-:-:S02]  /*1290*/  @!P3 SEL R2, R10, R5, !P2 ;  /* 0x000000050a02b207 */ /* 0x000fc40005000000 */
[----:B------:R-:W-:Y:S02]  /*12a0*/  IADD3 R13, P5, P6, R13, UR10, R12 ;  /* 0x0000000a0d0d7c10 */ /* 0x000fe4000febe00c */
[C---:B---3--:R-:W-:Y:S02]  /*12b0*/  ISETP.EQ.AND P3, PT, R15.reuse, UR9, P4 ;  /* 0x000000090f007c0c */ /* 0x048fe4000a762270 */
[----:B------:R-:W-:Y:S02]  /*12c0*/  ISETP.NE.AND P2, PT, R15, UR9, PT ;  /* 0x000000090f007c0c */ /* 0x000fe4000bf45270 */
[----:B------:R-:W-:Y:S02]  /*12d0*/  IADD3.X R9, PT, PT, R14, UR11, RZ, P5, P6 ;  /* 0x0000000b0e097c10 */ /* 0x000fe4000afec4ff */
[----:B------:R-:W-:Y:S02]  /*12e0*/  ISETP.LT.U32.AND P0, PT, R13, R0, PT ;  /* 0x000000000d00720c */ /* 0x000fe40003f01070 */
[----:B------:R-:W-:-:S02]  /*12f0*/  @!P4 SEL R3, RZ, 0x1, P2 ;  /* 0x00000001ff03c807 */ /* 0x000fc40001000000 */
[----:B------:R-:W-:Y:S02]  /*1300*/  ISETP.LT.AND.EX P0, PT, R9, R2, PT, P0 ;  /* 0x000000020900720c */ /* 0x000fe40003f01300 */
[----:B------:R-:W-:Y:S02]  /*1310*/  SEL R3, R3, 0x1, !P3 ;  /* 0x0000000103037807 */ /* 0x000fe40005800000 */
[----:B------:R-:W-:Y:S02]  /*1320*/  SEL R4, R13, R0, P0 ;  /* 0x000000000d047207 */ /* 0x000fe40000000000 */
[----:B------:R-:W-:Y:S02]  /*1330*/  SEL R5, R9, R2, P0 ;  /* 0x0000000209057207 */ /* 0x000fe40000000000 */
[----:B------:R-:W-:Y:S02]  /*1340*/  @!P3 SEL R4, R13, R0, !P4 ;  /* 0x000000000d04b207 */ /* 0x000fe40006000000 */
[----:B------:R-:W-:-:S02]  /*1350*/  @!P3 SEL R5, R9, R2, !P4 ;  /* 0x000000020905b207 */ /* 0x000fc40006000000 */
[----:B------:R-:W-:-:S07]  /*1360*/  PRMT R0, R3, 0x7610, R0 ;  /* 0x0000761003007816 */ /* 0x000fce0000000000 */
.L_x_75:
[----:B------:R-:W-:Y:S05]  /*1370*/  BSYNC.RECONVERGENT B2 ;  /* 0x0000000000027941 */ /* 0x000fea0003800200 */
.L_x_74:
[----:B------:R-:W-:Y:S05]  /*1380*/  @P1 BRA `(.L_x_67) ;  /* 0x00000000005c1947 */ /* 0x000fea0003800000 */
[----:B------:R-:W0:Y:S01]  /*1390*/  LDCU.64 UR10, c[0x0][0x380] ;  /* 0x00007000ff0a77ac */ /* 0x000e220008000a00 */
[----:B------:R-:W-:Y:S01]  /*13a0*/  IADD3 R12, P0, PT, R12, R11, RZ ;  /* 0x0000000b0c0c7210 */ /* 0x000fe20007f1e0ff */
[----:B------:R-:W1:Y:S03]  /*13b0*/  LDCU UR9, c[0x0][0x388] ;  /* 0x00007100ff0977ac */ /* 0x000e660008000800 */
[----:B------:R-:W-:Y:S02]  /*13c0*/  LEA.HI.X.SX32 R9, R11, RZ, 0x1, P0 ;  /* 0x000000ff0b097211 */ /* 0x000fe400000f0eff */
[----:B0-----:R-:W-:-:S04]  /*13d0*/  LEA R2, P0, R12, UR10, 0x2 ;  /* 0x0000000a0c027c11 */ /* 0x001fc8000f8010ff */
[----:B------:R-:W-:Y:S01]  /*13e0*/  LEA.HI.X R3, R12, UR11, R9, 0x2, P0 ;  /* 0x0000000b0c037c11 */ /* 0x000fe200080f1409 */
[----:B------:R-:W0:Y:S04]  /*13f0*/  LDCU.64 UR10, c[0x0][0x390] ;  /* 0x00007200ff0a77ac */ /* 0x000e280008000a00 */
[----:B------:R-:W1:Y:S01]  /*1400*/  LDG.E R2, desc[UR12][R2.64] ;  /* 0x0000000c02027981 */ /* 0x000e62000c1e1900 */
[----:B------:R-:W-:Y:S02]  /*1410*/  LOP3.LUT P3, RZ, R0, 0xff, RZ, 0xc0, !PT ;  /* 0x000000ff00ff7812 */ /* 0x000fe4000786c0ff */
[----:B0-----:R-:W-:-:S04]  /*1420*/  IADD3 R11, P0, PT, R12, UR10, RZ ;  /* 0x0000000a0c0b7c10 */ /* 0x001fc8000ff1e0ff */
[----:B------:R-:W-:Y:S02]  /*1430*/  IADD3.X R10, PT, PT, R9, UR11, RZ, P0, !PT ;  /* 0x0000000b090a7c10 */ /* 0x000fe400087fe4ff */
[----:B------:R-:W-:-:S04]  /*1440*/  ISETP.LT.U32.AND P0, PT, R11, R4, PT ;  /* 0x000000040b00720c */ /* 0x000fc80003f01070 */
[----:B------:R-:W-:-:S04]  /*1450*/  ISETP.LT.AND.EX P0, PT, R10, R5, PT, P0 ;  /* 0x000000050a00720c */ /* 0x000fc80003f01300 */
[----:B------:R-:W-:Y:S02]  /*1460*/  SEL R9, R11, R4, P0 ;  /* 0x000000040b097207 */ /* 0x000fe40000000000 */
[C---:B-1----:R-:W-:Y:S02]  /*1470*/  ISETP.EQ.AND P1, PT, R2.reuse, UR9, P3 ;  /* 0x0000000902007c0c */ /* 0x042fe40009f22270 */
[----:B------:R-:W-:Y:S02]  /*1480*/  ISETP.NE.AND P2, PT, R2, UR9, PT ;  /* 0x0000000902007c0c */ /* 0x000fe4000bf45270 */
[----:B------:R-:W-:Y:S02]  /*1490*/  SEL R2, R10, R5, P0 ;  /* 0x000000050a027207 */ /* 0x000fe40000000000 */
[----:B------:R-:W-:-:S04]  /*14a0*/  @!P3 SEL R0, RZ, 0x1, P2 ;  /* 0x00000001ff00b807 */ /* 0x000fc80001000000 */
[----:B------:R-:W-:-:S03]  /*14b0*/  SEL R0, R0, 0x1, !P1 ;  /* 0x0000000100007807 */ /* 0x000fc60004800000 */
[----:B------:R-:W-:Y:S02]  /*14c0*/  @!P1 SEL R9, R11, R4, !P3 ;  /* 0x000000040b099207 */ /* 0x000fe40005800000 */
[----:B------:R-:W-:-:S03]  /*14d0*/  @!P1 SEL R2, R10, R5, !P3 ;  /* 0x000000050a029207 */ /* 0x000fc60005800000 */
[----:B------:R-:W-:Y:S02]  /*14e0*/  IMAD.MOV.U32 R4, RZ, RZ, R9 ;  /* 0x000000ffff047224 */ /* 0x000fe400078e0009 */
[----:B------:R-:W-:-:S07]  /*14f0*/  IMAD.MOV.U32 R5, RZ, RZ, R2 ;  /* 0x000000ffff057224 */ /* 0x000fce00078e0002 */
.L_x_67:
[----:B------:R-:W-:Y:S05]  /*1500*/  BSYNC.RECONVERGENT B1 ;  /* 0x0000000000017941 */ /* 0x000fea0003800200 */
.L_x_66:
[----:B------:R-:W-:-:S13]  /*1510*/  ISETP.GE.AND P0, PT, R8, 0x100, PT ;  /* 0x000001000800780c */ /* 0x000fda0003f06270 */
[----:B------:R-:W-:Y:S05]  /*1520*/  @!P0 BRA `(.L_x_76) ;  /* 0x0000000c003c8947 */ /* 0x000fea0003800000 */
[----:B------:R-:W0:Y:S01]  /*1530*/  S2R R10, SR_LANEID ;  /* 0x00000000000a7919 */ /* 0x000e220000000000 */
[----:B------:R-:W-:Y:S01]  /*1540*/  LOP3.LUT R2, R0, 0xff, RZ, 0xc0, !PT ;  /* 0x000000ff00027812 */ /* 0x000fe200078ec0ff */
[----:B------:R-:W-:Y:S01]  /*1550*/  BSSY.RECONVERGENT B1, `(.L_x_77) ;  /* 0x0000016000017945 */ /* 0x000fe20003800200 */
[----:B------:R1:W2:Y:S04]  /*1560*/  SHFL.DOWN PT, R9, R4, 0x1, 0x1f ;  /* 0x08201f0004097f89 */ /* 0x0002a800000e0000 */
[----:B------:R1:W3:Y:S04]  /*1570*/  SHFL.DOWN PT, R8, R5, 0x1, 0x1f ;  /* 0x08201f0005087f89 */ /* 0x0002e800000e0000 */
[----:B------:R1:W4:Y:S01]  /*1580*/  SHFL.DOWN PT, R3, R2, 0x1, 0x1f ;  /* 0x08201f0002037f89 */ /* 0x00032200000e0000 */
        /* <DEDUP_REMOVED lines=18> */
.L_x_78:
[----:B------:R-:W-:Y:S05]  /*16b0*/  BSYNC.RECONVERGENT B1 ;  /* 0x0000000000017941 */ /* 0x000fea0003800200 */
.L_x_77:
        /* <DEDUP_REMOVED lines=23> */
.L_x_80:
[----:B------:R-:W-:Y:S05]  /*1830*/  BSYNC.RECONVERGENT B1 ;  /* 0x0000000000017941 */ /* 0x000fea0003800200 */
.L_x_79:
        /* <DEDUP_REMOVED lines=20> */
.L_x_82:
[----:B------:R-:W-:Y:S05]  /*1980*/  BSYNC.RECONVERGENT B1 ;  /* 0x0000000000017941 */ /* 0x000fea0003800200 */
.L_x_81:
        /* <DEDUP_REMOVED lines=20> */
.L_x_84:
[----:B------:R-:W-:Y:S05]  /*1ad0*/  BSYNC.RECONVERGENT B1 ;  /* 0x0000000000017941 */ /* 0x000fea0003800200 */
.L_x_83:
        /* <DEDUP_REMOVED lines=20> */
.L_x_86:
[----:B------:R-:W-:Y:S05]  /*1c20*/  BSYNC.RECONVERGENT B1 ;  /* 0x0000000000017941 */ /* 0x000fea0003800200 */
.L_x_85:
        /* <DEDUP_REMOVED lines=10> */
.L_x_88:
[----:B------:R-:W-:Y:S05]  /*1cd0*/  BSYNC.RECONVERGENT B1 ;  /* 0x0000000000017941 */ /* 0x000fea0003800200 */
.L_x_87:
        /* <DEDUP_REMOVED lines=8> */
[----:B------:R-:W1:Y:S04]  /*1d60*/  LDS.64 R10, [UR4+0x20] ;  /* 0x00002004ff0a7984 */ /* 0x000e680008000a00 */
[----:B------:R-:W3:Y:S04]  /*1d70*/  LDS.U8 R16, [UR4+0x28] ;  /* 0x00002804ff107984 */ /* 0x000ee80008000000 */
[----:B------:R-:W3:Y:S04]  /*1d80*/  LDS.64 R12, [UR4+0x30] ;  /* 0x00003004ff0c7984 */ /* 0x000ee80008000a00 */
[----:B------:R-:W3:Y:S04]  /*1d90*/  LDS.U8 R17, [UR4+0x38] ;  /* 0x00003804ff117984 */ /* 0x000ee80008000000 */
[----:B0-----:R-:W0:Y:S04]  /*1da0*/  LDS.64 R2, [UR4+0x40] ;  /* 0x00004004ff027984 */ /* 0x001e280008000a00 */
[----:B------:R-:W0:Y:S04]  /*1db0*/  LDS.U8 R14, [UR4+0x48] ;  /* 0x00004804ff0e7984 */ /* 0x000e280008000000 */
[----:B--2-4-:R-:W2:Y:S01]  /*1dc0*/  LDS.64 R8, [UR4+0x50] ;  /* 0x00005004ff087984 */ /* 0x014ea20008000a00 */
[----:B-----5:R-:W-:-:S02]  /*1dd0*/  ISETP.NE.AND P2, PT, R15, RZ, PT ;  /* 0x000000ff0f00720c */ /* 0x020fc40003f45270 */
[----:B-1----:R-:W-:Y:S02]  /*1de0*/  ISETP.LT.U32.AND P0, PT, R10, R4, PT ;  /* 0x000000040a00720c */ /* 0x002fe40003f01070 */
[----:B------:R-:W-:Y:S02]  /*1df0*/  @P4 SEL R15, R0, 0x1, !P2 ;  /* 0x00000001000f4807 */ /* 0x000fe40005000000 */
[----:B------:R-:W-:Y:S01]  /*1e00*/  ISETP.LT.AND.EX P0, PT, R11, R5, PT, P0 ;  /* 0x000000050b00720c */ /* 0x000fe20003f01300 */
[----:B------:R-:W-:Y:S01]  /*1e10*/  LDS.U8 R0, [UR4+0x78] ;  /* 0x00007804ff007984 */ /* 0x000fe20008000000 */
[----:B------:R-:W-:Y:S02]  /*1e20*/  LOP3.LUT P3, RZ, R15, 0xff, RZ, 0xc0, !PT ;  /* 0x000000ff0fff7812 */ /* 0x000fe4000786c0ff */
[----:B---3--:R-:W-:-:S03]  /*1e30*/  ISETP.NE.AND P5, PT, R16, RZ, PT ;  /* 0x000000ff1000720c */ /* 0x008fc60003fa5270 */
[C---:B------:R-:W-:Y:S02]  /*1e40*/  @P2 SEL R4, R10.reuse, R4, P0 ;  /* 0x000000040a042207 */ /* 0x040fe40000000000 */
[C---:B------:R-:W-:Y:S02]  /*1e50*/  @P2 SEL R5, R11.reuse, R5, P0 ;  /* 0x000000050b052207 */ /* 0x040fe40000000000 */
[----:B------:R-:W-:Y:S02]  /*1e60*/  SEL R7, R10, R4, !P4 ;  /* 0x000000040a077207 */ /* 0x000fe40006000000 */
[----:B------:R-:W-:Y:S02]  /*1e70*/  SEL R5, R11, R5, !P4 ;  /* 0x000000050b057207 */ /* 0x000fe40006000000 */
[----:B------:R-:W-:Y:S01]  /*1e80*/  ISETP.LT.U32.AND P0, PT, R12, R7, PT ;  /* 0x000000070c00720c */ /* 0x000fe20003f01070 */
[----:B------:R-:W-:Y:S01]  /*1e90*/  LDS.64 R10, [UR4+0x60] ;  /* 0x00006004ff0a7984 */ /* 0x000fe20008000a00 */
[----:B------:R-:W-:-:S02]  /*1ea0*/  @P3 SEL R16, R15, 0x1, !P5 ;  /* 0x000000010f103807 */ /* 0x000fc40006800000 */
[----:B------:R-:W-:Y:S01]  /*1eb0*/  ISETP.LT.AND.EX P0, PT, R13, R5, PT, P0 ;  /* 0x000000050d00720c */ /* 0x000fe20003f01300 */
[----:B------:R-:W1:Y:S01]  /*1ec0*/  LDS.U8 R15, [UR4+0x58] ;  /* 0x00005804ff0f7984 */ /* 0x000e620008000000 */
[----:B------:R-:W-:Y:S02]  /*1ed0*/  LOP3.LUT P2, RZ, R16, 0xff, RZ, 0xc0, !PT ;  /* 0x000000ff10ff7812 */ /* 0x000fe4000784c0ff */
[C---:B------:R-:W-:Y:S02]  /*1ee0*/  @P5 SEL R7, R12.reuse, R7, P0 ;  /* 0x000000070c075207 */ /* 0x040fe40000000000 */
[----:B------:R-:W-:Y:S02]  /*1ef0*/  ISETP.NE.AND P4, PT, R17, RZ, PT ;  /* 0x000000ff1100720c */ /* 0x000fe40003f85270 */
[----:B------:R-:W-:Y:S02]  /*1f00*/  @P5 SEL R5, R13, R5, P0 ;  /* 0x000000050d055207 */ /* 0x000fe40000000000 */
[----:B------:R-:W-:-:S02]  /*1f10*/  SEL R7, R12, R7, !P3 ;  /* 0x000000070c077207 */ /* 0x000fc40005800000 */
[----:B------:R-:W-:Y:S01]  /*1f20*/  SEL R13, R13, R5, !P3 ;  /* 0x000000050d0d7207 */ /* 0x000fe20005800000 */
[----:B------:R-:W3:Y:S01]  /*1f30*/  LDS.U8 R12, [UR4+0x68] ;  /* 0x00006804ff0c7984 */ /* 0x000ee20008000000 */
[----:B0-----:R-:W-:Y:S02]  /*1f40*/  ISETP.LT.U32.AND P0, PT, R2, R7, PT ;  /* 0x000000070200720c */ /* 0x001fe40003f01070 */
[----:B------:R-:W-:Y:S01]  /*1f50*/  @P2 SEL R17, R16, 0x1, !P4 ;  /* 0x0000000110112807 */ /* 0x000fe20006000000 */
[----:B------:R-:W0:Y:S01]  /*1f60*/  LDS.64 R4, [UR4+0x70] ;  /* 0x00007004ff047984 */ /* 0x000e220008000a00 */
[----:B------:R-:W-:Y:S02]  /*1f70*/  ISETP.LT.AND.EX P0, PT, R3, R13, PT, P0 ;  /* 0x0000000d0300720c */ /* 0x000fe40003f01300 */
[----:B------:R-:W-:Y:S02]  /*1f80*/  ISETP.NE.AND P3, PT, R14, RZ, PT ;  /* 0x000000ff0e00720c */ /* 0x000fe40003f65270 */
[----:B------:R-:W-:-:S02]  /*1f90*/  @P4 SEL R7, R2, R7, P0 ;  /* 0x0000000702074207 */ /* 0x000fc40000000000 */
[----:B------:R-:W-:Y:S02]  /*1fa0*/  LOP3.LUT P5, RZ, R17, 0xff, RZ, 0xc0, !PT ;  /* 0x000000ff11ff7812 */ /* 0x000fe400078ac0ff */
[C---:B------:R-:W-:Y:S02]  /*1fb0*/  @P4 SEL R13, R3.reuse, R13, P0 ;  /* 0x0000000d030d4207 */ /* 0x040fe40000000000 */
[----:B------:R-:W-:Y:S02]  /*1fc0*/  SEL R7, R2, R7, !P2 ;  /* 0x0000000702077207 */ /* 0x000fe40005000000 */
[----:B------:R-:W-:Y:S02]  /*1fd0*/  SEL R13, R3, R13, !P2 ;  /* 0x0000000d030d7207 */ /* 0x000fe40005000000 */
[----:B--2---:R-:W-:Y:S01]  /*1fe0*/  ISETP.LT.U32.AND P0, PT, R8, R7, PT ;  /* 0x000000070800720c */ /* 0x004fe20003f01070 */
[----:B------:R-:W2:Y:S03]  /*1ff0*/  LDS.64 R2, [UR4+0x80] ;  /* 0x00008004ff027984 */ /* 0x000ea60008000a00 */
[----:B------:R-:W-:-:S02]  /*2000*/  ISETP.LT.AND.EX P0, PT, R9, R13, PT, P0 ;  /* 0x0000000d0900720c */ /* 0x000fc40003f01300 */
[----:B------:R-:W-:Y:S02]  /*2010*/  @P5 SEL R14, R17, 0x1, !P3 ;  /* 0x00000001110e5807 */ /* 0x000fe40005800000 */
[C---:B------:R-:W-:Y:S02]  /*2020*/  @P3 SEL R7, R8.reuse, R7, P0 ;  /* 0x0000000708073207 */ /* 0x040fe40000000000 */
[----:B-1----:R-:W-:Y:S02]  /*2030*/  ISETP.NE.AND P2, PT, R15, RZ, PT ;  /* 0x000000ff0f00720c */ /* 0x002fe40003f45270 */
[----:B------:R-:W-:Y:S02]  /*2040*/  @P3 SEL R13, R9, R13, P0 ;  /* 0x0000000d090d3207 */ /* 0x000fe40000000000 */
[----:B------:R-:W-:Y:S02]  /*2050*/  SEL R7, R8, R7, !P5 ;  /* 0x0000000708077207 */ /* 0x000fe40006800000 */
[----:B------:R-:W-:-:S02]  /*2060*/  LOP3.LUT P4, RZ, R14, 0xff, RZ, 0xc0, !PT ;  /* 0x000000ff0eff7812 */ /* 0x000fc4000788c0ff */
[----:B------:R-:W-:Y:S02]  /*2070*/  SEL R9, R9, R13, !P5 ;  /* 0x0000000d09097207 */ /* 0x000fe40006800000 */
[----:B------:R-:W-:Y:S02]  /*2080*/  ISETP.LT.U32.AND P0, PT, R10, R7, PT ;  /* 0x000000070a00720c */ /* 0x000fe40003f01070 */
[----:B---3--:R-:W-:Y:S02]  /*2090*/  ISETP.NE.AND P3, PT, R12, RZ, PT ;  /* 0x000000ff0c00720c */ /* 0x008fe40003f65270 */
[----:B------:R-:W-:-:S04]  /*20a0*/  ISETP.LT.AND.EX P0, PT, R11, R9, PT, P0 ;  /* 0x000000090b00720c */ /* 0x000fc80003f01300 */
[----:B------:R-:W-:Y:S02]  /*20b0*/  @P2 SEL R7, R10, R7, P0 ;  /* 0x000000070a072207 */ /* 0x000fe40000000000 */
[----:B------:R-:W-:Y:S02]  /*20c0*/  @P4 SEL R15, R14, 0x1, !P2 ;  /* 0x000000010e0f4807 */ /* 0x000fe40005000000 */
[----:B------:R-:W-:Y:S02]  /*20d0*/  @P2 SEL R9, R11, R9, P0 ;  /* 0x000000090b092207 */ /* 0x000fe40000000000 */
[----:B------:R-:W-:Y:S02]  /*20e0*/  SEL R7, R10, R7, !P4 ;  /* 0x000000070a077207 */ /* 0x000fe40006000000 */
[----:B------:R-:W-:Y:S02]  /*20f0*/  LOP3.LUT P5, RZ, R15, 0xff, RZ, 0xc0, !PT ;  /* 0x000000ff0fff7812 */ /* 0x000fe400078ac0ff */
[----:B------:R-:W-:-:S02]  /*2100*/  SEL R11, R11, R9, !P4 ;  /* 0x000000090b0b7207 */ /* 0x000fc40006000000 */
[----:B0-----:R-:W-:Y:S02]  /*2110*/  ISETP.LT.U32.AND P0, PT, R4, R7, PT ;  /* 0x000000070400720c */ /* 0x001fe40003f01070 */
[----:B------:R-:W-:Y:S02]  /*2120*/  ISETP.NE.AND P4, PT, R0, RZ, PT ;  /* 0x000000ff0000720c */ /* 0x000fe40003f85270 */
[----:B------:R-:W-:-:S04]  /*2130*/  ISETP.LT.AND.EX P0, PT, R5, R11, PT, P0 ;  /* 0x0000000b0500720c */ /* 0x000fc80003f01300 */
[C---:B------:R-:W-:Y:S02]  /*2140*/  @P3 SEL R7, R4.reuse, R7, P0 ;  /* 0x0000000704073207 */ /* 0x040fe40000000000 */
[----:B------:R-:W-:Y:S02]  /*2150*/  @P5 SEL R12, R15, 0x1, !P3 ;  /* 0x000000010f0c5807 */ /* 0x000fe40005800000 */
[C---:B------:R-:W-:Y:S02]  /*2160*/  @P3 SEL R11, R5.reuse, R11, P0 ;  /* 0x0000000b050b3207 */ /* 0x040fe40000000000 */
[----:B------:R-:W-:Y:S02]  /*2170*/  SEL R7, R4, R7, !P5 ;  /* 0x0000000704077207 */ /* 0x000fe40006800000 */
[----:B------:R-:W-:Y:S02]  /*2180*/  LOP3.LUT P2, RZ, R12, 0xff, RZ, 0xc0, !PT ;  /* 0x000000ff0cff7812 */ /* 0x000fe4000784c0ff */
[----:B------:R-:W-:-:S02]  /*2190*/  SEL R5, R5, R11, !P5 ;  /* 0x0000000b05057207 */ /* 0x000fc40006800000 */
[----:B--2---:R-:W-:-:S04]  /*21a0*/  ISETP.LT.U32.AND P0, PT, R2, R7, PT ;  /* 0x000000070200720c */ /* 0x004fc80003f01070 */
[----:B------:R-:W-:-:S04]  /*21b0*/  ISETP.LT.AND.EX P0, PT, R3, R5, PT, P0 ;  /* 0x000000050300720c */ /* 0x000fc80003f01300 */
[----:B------:R-:W-:Y:S02]  /*21c0*/  @P4 SEL R7, R2, R7, P0 ;  /* 0x0000000702074207 */ /* 0x000fe40000000000 */
[C---:B------:R-:W-:Y:S02]  /*21d0*/  @P4 SEL R5, R3.reuse, R5, P0 ;  /* 0x0000000503054207 */ /* 0x040fe40000000000 */
[----:B------:R-:W-:Y:S02]  /*21e0*/  @P2 SEL R0, R12, 0x1, !P4 ;  /* 0x000000010c002807 */ /* 0x000fe40006000000 */
[----:B------:R-:W-:Y:S02]  /*21f0*/  SEL R4, R2, R7, !P2 ;  /* 0x0000000702047207 */ /* 0x000fe40005000000 */
[----:B------:R-:W-:Y:S01]  /*2200*/  SEL R5, R3, R5, !P2 ;  /* 0x0000000503057207 */ /* 0x000fe20005000000 */
[----:B------:R-:W-:Y:S06]  /*2210*/  BRA `(.L_x_89) ;  /* 0x0000003400a87947 */ /* 0x000fec0003800000 */
.L_x_76:
[----:B------:R-:W0:Y:S01]  /*2220*/  S2R R13, SR_LANEID ;  /* 0x00000000000d7919 */ /* 0x000e220000000000 */
[----:B------:R-:W-:Y:S01]  /*2230*/  LOP3.LUT R2, R7, 0x3e0, RZ, 0xc0, !PT ;  /* 0x000003e007027812 */ /* 0x000fe200078ec0ff */
[----:B------:R-:W-:Y:S03]  /*2240*/  BSSY.RECONVERGENT B1, `(.L_x_90) ;  /* 0x0000022000017945 */ /* 0x000fe60003800200 */
[----:B------:R-:W-:Y:S01]  /*2250*/  LOP3.LUT R9, RZ, R2, RZ, 0x33, !PT ;  /* 0x00000002ff097212 */ /* 0x000fe200078e33ff */
[----:B------:R-:W-:-:S04]  /*2260*/  VIADD R3, R2, 0x20 ;  /* 0x0000002002037836 */ /* 0x000fc80000000000 */
[----:B------:R-:W-:Y:S01]  /*2270*/  IMAD.IADD R2, R8, 0x1, R9 ;  /* 0x0000000108027824 */ /* 0x000fe200078e0209 */
[----:B------:R-:W-:-:S04]  /*2280*/  ISETP.GT.AND P0, PT, R3, R8, PT ;  /* 0x000000080300720c */ /* 0x000fc80003f04270 */
[----:B------:R-:W-:-:S05]  /*2290*/  SEL R2, R2, 0x1f, P0 ;  /* 0x0000001f02027807 */ /* 0x000fca0000000000 */
[----:B------:R1:W2:Y:S01]  /*22a0*/  SHFL.DOWN PT, R10, R5, 0x1, R2 ;  /* 0x08200000050a7989 */ /* 0x0002a200000e0002 */
[C---:B0-----:R-:W-:Y:S01]  /*22b0*/  VIADD R3, R13.reuse, 0x2 ;  /* 0x000000020d037836 */ /* 0x041fe20000000000 */
[CC--:B------:R-:W-:Y:S01]  /*22c0*/  ISETP.GE.AND P0, PT, R13.reuse, R2.reuse, PT ;  /* 0x000000020d00720c */ /* 0x0c0fe20003f06270 */
[C---:B------:R-:W-:Y:S01]  /*22d0*/  VIADD R11, R13.reuse, 0x8 ;  /* 0x000000080d0b7836 */ /* 0x040fe20000000000 */
[C---:B------:R-:W-:Y:S01]  /*22e0*/  ISETP.NE.AND P1, PT, R13.reuse, RZ, PT ;  /* 0x000000ff0d00720c */ /* 0x040fe20003f25270 */
[----:B------:R-:W-:Y:S01]  /*22f0*/  VIADD R9, R13, 0x4 ;  /* 0x000000040d097836 */ /* 0x000fe20000000000 */
[-C--:B------:R-:W-:Y:S02]  /*2300*/  ISETP.GT.AND P5, PT, R3, R2.reuse, PT ;  /* 0x000000020300720c */ /* 0x080fe40003fa4270 */
[----:B------:R-:W-:Y:S02]  /*2310*/  LOP3.LUT R3, R0, 0xff, RZ, 0xc0, !PT ;  /* 0x000000ff00037812 */ /* 0x000fe400078ec0ff */
[----:B------:R-:W-:-:S02]  /*2320*/  ISETP.GT.AND P2, PT, R11, R2, PT ;  /* 0x000000020b00720c */ /* 0x000fc40003f44270 */
[----:B------:R1:W0:Y:S01]  /*2330*/  SHFL.DOWN PT, R11, R4, 0x1, R2 ;  /* 0x08200000040b7989 */ /* 0x00022200000e0002 */
[----:B------:R-:W-:Y:S01]  /*2340*/  ISETP.GT.AND P3, PT, R9, R2, PT ;  /* 0x000000020900720c */ /* 0x000fe20003f64270 */
[----:B------:R-:W-:Y:S02]  /*2350*/  VIADD R9, R13, 0x10 ;  /* 0x000000100d097836 */ /* 0x000fe40000000000 */
[----:B------:R1:W3:Y:S01]  /*2360*/  SHFL.DOWN PT, R3, R3, 0x1, R2 ;  /* 0x0820000003037989 */ /* 0x0002e200000e0002 */
[----:B--2---:R-:W-:Y:S09]  /*2370*/  @P0 BRA `(.L_x_91) ;  /* 0x0000000000380947 */ /* 0x004ff20003800000 */
[----:B---3--:R-:W-:Y:S01]  /*2380*/  LOP3.LUT P0, RZ, R3, 0xff, RZ, 0xc0, !PT ;  /* 0x000000ff03ff7812 */ /* 0x008fe2000780c0ff */
[----:B------:R-:W-:Y:S01]  /*2390*/  IMAD.MOV.U32 R13, RZ, RZ, 0x1 ;  /* 0x00000001ff0d7424 */ /* 0x000fe200078e00ff */
[----:B------:R-:W-:-:S04]  /*23a0*/  LOP3.LUT P4, R12, R0, 0xff, RZ, 0xc0, !PT ;  /* 0x000000ff000c7812 */ /* 0x000fc8000788c0ff */
[----:B------:R-:W-:-:S13]  /*23b0*/  PLOP3.LUT P0, PT, P4, P0, PT, 0x2f, 0xf2 ;  /* 0x0000000000f2781c */ /* 0x000fda0002700577 */
[----:B0-----:R-:W-:Y:S02]  /*23c0*/  @!P0 ISETP.LT.U32.AND P4, PT, R11, R4, PT ;  /* 0x000000040b00820c */ /* 0x001fe40003f81070 */
[----:B------:R-:W-:Y:S02]  /*23d0*/  @P0 ISETP.NE.AND P6, PT, R12, RZ, PT ;  /* 0x000000ff0c00020c */ /* 0x000fe40003fc5270 */
[----:B------:R-:W-:Y:S02]  /*23e0*/  @!P0 PRMT R0, R13, 0x7610, R0 ;  /* 0x000076100d008816 */ /* 0x000fe40000000000 */
[----:B------:R-:W-:Y:S02]  /*23f0*/  @!P0 ISETP.LT.AND.EX P4, PT, R10, R5, PT, P4 ;  /* 0x000000050a00820c */ /* 0x000fe40003f81340 */
[----:B------:R-:W-:Y:S02]  /*2400*/  @P0 SEL R3, R3, R0, !P6 ;  /* 0x0000000003030207 */ /* 0x000fe40007000000 */
[----:B-1----:R-:W-:-:S02]  /*2410*/  @!P0 SEL R4, R11, R4, P4 ;  /* 0x000000040b048207 */ /* 0x002fc40002000000 */
[C---:B------:R-:W-:Y:S02]  /*2420*/  @!P0 SEL R5, R10.reuse, R5, P4 ;  /* 0x000000050a058207 */ /* 0x040fe40002000000 */
[----:B------:R-:W-:Y:S02]  /*2430*/  @P0 PRMT R0, R3, 0x7610, R0 ;  /* 0x0000761003000816 */ /* 0x000fe40000000000 */
[----:B------:R-:W-:Y:S02]  /*2440*/  @P0 SEL R4, R11, R4, !P6 ;  /* 0x000000040b040207 */ /* 0x000fe40007000000 */
[----:B------:R-:W-:-:S07]  /*2450*/  @P0 SEL R5, R10, R5, !P6 ;  /* 0x000000050a050207 */ /* 0x000fce0007000000 */
.L_x_91:
[----:B------:R-:W-:Y:S05]  /*2460*/  BSYNC.RECONVERGENT B1 ;  /* 0x0000000000017941 */ /* 0x000fea0003800200 */
.L_x_90:
[----:B---3--:R-:W-:Y:S01]  /*2470*/  LOP3.LUT R3, R0, 0xff, RZ, 0xc0, !PT ;  /* 0x000000ff00037812 */ /* 0x008fe200078ec0ff */
[----:B------:R2:W3:Y:S01]  /*2480*/  SHFL.DOWN PT, R10, R5, 0x2, R2 ;  /* 0x08400000050a7989 */ /* 0x0004e200000e0002 */
[----:B------:R-:W-:Y:S01]  /*2490*/  ISETP.GT.AND P4, PT, R9, R2, PT ;  /* 0x000000020900720c */ /* 0x000fe20003f84270 */
[----:B------:R-:W-:Y:S02]  /*24a0*/  BSSY.RECONVERGENT B1, `(.L_x_92) ;  /* 0x0000012000017945 */ /* 0x000fe40003800200 */
[----:B------:R2:W4:Y:S04]  /*24b0*/  SHFL.DOWN PT, R9, R4, 0x2, R2 ;  /* 0x0840000004097989 */ /* 0x00052800000e0002 */
[----:B------:R2:W0:Y:S01]  /*24c0*/  SHFL.DOWN PT, R3, R3, 0x2, R2 ;  /* 0x0840000003037989 */ /* 0x00042200000e0002 */
        /* <DEDUP_REMOVED lines=10> */
[----:B-12---:R-:W-:-:S02]  /*2570*/  @!P0 SEL R4, R9, R4, P5 ;  /* 0x0000000409048207 */ /* 0x006fc40002800000 */
[C---:B------:R-:W-:Y:S02]  /*2580*/  @!P0 SEL R5, R10.reuse, R5, P5 ;  /* 0x000000050a058207 */ /* 0x040fe40002800000 */
[----:B------:R-:W-:Y:S02]  /*2590*/  @P0 PRMT R0, R3, 0x7610, R0 ;  /* 0x0000761003000816 */ /* 0x000fe40000000000 */
[----:B------:R-:W-:Y:S02]  /*25a0*/  @P0 SEL R4, R9, R4, !P6 ;  /* 0x0000000409040207 */ /* 0x000fe40007000000 */
[----:B------:R-:W-:-:S07]  /*25b0*/  @P0 SEL R5, R10, R5, !P6 ;  /* 0x000000050a050207 */ /* 0x000fce0007000000 */
.L_x_93:
[----:B------:R-:W-:Y:S05]  /*25c0*/  BSYNC.RECONVERGENT B1 ;  /* 0x0000000000017941 */ /* 0x000fea0003800200 */
.L_x_92:
[----:B0-----:R-:W-:Y:S01]  /*25d0*/  LOP3.LUT R3, R0, 0xff, RZ, 0xc0, !PT ;  /* 0x000000ff00037812 */ /* 0x001fe200078ec0ff */
[----:B----4-:R0:W4:Y:S01]  /*25e0*/  SHFL.DOWN PT, R9, R4, 0x4, R2 ;  /* 0x0880000004097989 */ /* 0x01012200000e0002 */
[----:B------:R-:W-:Y:S03]  /*25f0*/  BSSY.RECONVERGENT B1, `(.L_x_94) ;  /* 0x0000012000017945 */ /* 0x000fe60003800200 */
[----:B---3--:R0:W3:Y:S04]  /*2600*/  SHFL.DOWN PT, R10, R5, 0x4, R2 ;  /* 0x08800000050a7989 */ /* 0x0080e800000e0002 */
        /* <DEDUP_REMOVED lines=16> */
.L_x_95:
[----:B------:R-:W-:Y:S05]  /*2710*/  BSYNC.RECONVERGENT B1 ;  /* 0x0000000000017941 */ /* 0x000fea0003800200 */
.L_x_94:
        /* <DEDUP_REMOVED lines=20> */
.L_x_97:
[----:B------:R-:W-:Y:S05]  /*2860*/  BSYNC.RECONVERGENT B1 ;  /* 0x0000000000017941 */ /* 0x000fea0003800200 */
.L_x_96:
        /* <DEDUP_REMOVED lines=8> */
[----:B-12---:R-:W-:-:S04]  /*28f0*/  LOP3.LUT P2, R2, R0, 0xff, RZ, 0xc0, !PT ;  /* 0x000000ff00027812 */ /* 0x006fc8000784c0ff */
[----:B------:R-:W-:-:S13]  /*2900*/  PLOP3.LUT P0, PT, P2, P0, PT, 0x2f, 0xf2 ;  /* 0x0000000000f2781c */ /* 0x000fda0001700577 */
[----:B----4-:R-:W-:Y:S02]  /*2910*/  @!P0 ISETP.LT.U32.AND P2, PT, R9, R4, PT ;  /* 0x000000040900820c */ /* 0x010fe40003f41070 */
[----:B------:R-:W-:Y:S02]  /*2920*/  @P0 ISETP.NE.AND P3, PT, R2, RZ, PT ;  /* 0x000000ff0200020c */ /* 0x000fe40003f65270 */
[----:B------:R-:W-:Y:S02]  /*2930*/  @!P0 PRMT R0, R11, 0x7610, R0 ;  /* 0x000076100b008816 */ /* 0x000fe40000000000 */
[----:B---3--:R-:W-:Y:S02]  /*2940*/  @!P0 ISETP.LT.AND.EX P2, PT, R10, R5, PT, P2 ;  /* 0x000000050a00820c */ /* 0x008fe40003f41320 */
[----:B------:R-:W-:Y:S02]  /*2950*/  @P0 SEL R2, R3, R0, !P3 ;  /* 0x0000000003020207 */ /* 0x000fe40005800000 */
[----:B------:R-:W-:-:S02]  /*2960*/  @!P0 SEL R4, R9, R4, P2 ;  /* 0x0000000409048207 */ /* 0x000fc40001000000 */
[----:B------:R-:W-:Y:S02]  /*2970*/  @!P0 SEL R5, R10, R5, P2 ;  /* 0x000000050a058207 */ /* 0x000fe40001000000 */
[----:B------:R-:W-:Y:S02]  /*2980*/  @P0 PRMT R0, R2, 0x7610, R0 ;  /* 0x0000761002000816 */ /* 0x000fe40000000000 */
[----:B------:R-:W-:Y:S02]  /*2990*/  @P0 SEL R4, R9, R4, !P3 ;  /* 0x0000000409040207 */ /* 0x000fe40005800000 */
[----:B------:R-:W-:-:S07]  /*29a0*/  @P0 SEL R5, R10, R5, !P3 ;  /* 0x000000050a050207 */ /* 0x000fce0005800000 */
.L_x_99:
[----:B------:R-:W-:Y:S05]  /*29b0*/  BSYNC.RECONVERGENT B1 ;  /* 0x0000000000017941 */ /* 0x000fea0003800200 */
.L_x_98:
[----:B------:R-:W-:Y:S04]  /*29c0*/  BSSY.RECONVERGENT B1, `(.L_x_100) ;  /* 0x000000a000017945 */ /* 0x000fe80003800200 */
[----:B------:R-:W-:Y:S05]  /*29d0*/  @P1 BRA `(.L_x_101) ;  /* 0x0000000000201947 */ /* 0x000fea0003800000 */
[----:B---3--:R-:W3:Y:S01]  /*29e0*/  S2R R10, SR_CgaCtaId ;  /* 0x00000000000a7919 */ /* 0x008ee20000008800 */
[----:B0-----:R-:W-:Y:S02]  /*29f0*/  MOV R3, 0x400 ;  /* 0x0000040000037802 */ /* 0x001fe40000000f00 */
[----:B-12---:R-:W-:-:S04]  /*2a00*/  SHF.R.U32.HI R2, RZ, 0x1, R7 ;  /* 0x00000001ff027819 */ /* 0x006fc80000011607 */
[----:B------:R-:W-:Y:S02]  /*2a10*/  LOP3.LUT R2, R2, 0x1f0, RZ, 0xc0, !PT ;  /* 0x000001f002027812 */ /* 0x000fe400078ec0ff */
[----:B---3--:R-:W-:-:S05]  /*2a20*/  LEA R3, R10, R3, 0x18 ;  /* 0x000000030a037211 */ /* 0x008fca00078ec0ff */
[----:B------:R-:W-:-:S05]  /*2a30*/  IMAD.IADD R3, R2, 0x1, R3 ;  /* 0x0000000102037824 */ /* 0x000fca00078e0203 */
[----:B------:R0:W-:Y:S04]  /*2a40*/  STS.64 [R3+0x10], R4 ;  /* 0x0000100403007388 */ /* 0x0001e80000000a00 */
[----:B------:R0:W-:Y:S02]  /*2a50*/  STS.U8 [R3+0x8], R0 ;  /* 0x0000080003007388 */ /* 0x0001e40000000000 */
.L_x_101:
[----:B------:R-:W-:Y:S05]  /*2a60*/  BSYNC.RECONVERGENT B1 ;  /* 0x0000000000017941 */ /* 0x000fea0003800200 */
.L_x_100:
[----:B------:R-:W-:Y:S01]  /*2a70*/  BAR.SYNC.DEFER_BLOCKING 0x0 ;  /* 0x0000000000007b1d */ /* 0x000fe20000010000 */
[----:B------:R-:W-:-:S13]  /*2a80*/  ISETP.NE.AND P1, PT, R7, RZ, PT ;  /* 0x000000ff0700720c */ /* 0x000fda0003f25270 */
[----:B------:R-:W-:Y:S05]  /*2a90*/  @P1 BRA `(.L_x_89) ;  /* 0x0000002c00881947 */ /* 0x000fea0003800000 */
[C---:B------:R-:W-:Y:S02]  /*2aa0*/  ISETP.GE.AND P0, PT, R8.reuse, 0x21, PT ;  /* 0x000000210800780c */ /* 0x040fe40003f06270 */
[C---:B------:R-:W-:Y:S02]  /*2ab0*/  ISETP.GE.AND P2, PT, R8.reuse, 0x41, PT ;  /* 0x000000410800780c */ /* 0x040fe40003f46270 */
[C---:B------:R-:W-:Y:S02]  /*2ac0*/  ISETP.GE.AND P3, PT, R8.reuse, 0x61, PT ;  /* 0x000000610800780c */ /* 0x040fe40003f66270 */
[----:B------:R-:W-:-:S07]  /*2ad0*/  ISETP.GE.AND P4, PT, R8, 0x81, PT ;  /* 0x000000810800780c */ /* 0x000fce0003f86270 */
[----:B------:R-:W-:Y:S06]  /*2ae0*/  @!P0 BRA `(.L_x_102) ;  /* 0x00000000003c8947 */ /* 0x000fec0003800000 */
[----:B------:R-:W5:Y:S01]  /*2af0*/  S2UR UR5, SR_CgaCtaId ;  /* 0x00000000000579c3 */ /* 0x000f620000008800 */
[----:B------:R-:W-:Y:S01]  /*2b00*/  UMOV UR4, 0x400 ;  /* 0x0000040000047882 */ /* 0x000fe20000000000 */
[----:B------:R-:W-:Y:S01]  /*2b10*/  LOP3.LUT P5, RZ, R0, 0xff, RZ, 0xc0, !PT ;  /* 0x000000ff00ff7812 */ /* 0x000fe200078ac0ff */
[----:B-----5:R-:W-:-:S09]  /*2b20*/  ULEA UR4, UR5, UR4, 0x18 ;  /* 0x0000000405047291 */ /* 0x020fd2000f8ec0ff */
[----:B------:R-:W5:Y:S04]  /*2b30*/  LDS.U8 R7, [UR4+0x18] ;  /* 0x00001804ff077984 */ /* 0x000f680008000000 */
[----:B012---:R-:W0:Y:S01]  /*2b40*/  LDS.64 R2, [UR4+0x20] ;  /* 0x00002004ff027984 */ /* 0x007e220008000a00 */
        /* <DEDUP_REMOVED lines=9> */
.L_x_102:
[----:B------:R-:W-:Y:S01]  /*2be0*/  ISETP.GE.AND P5, PT, R8, 0xa1, PT ;  /* 0x000000a10800780c */ /* 0x000fe20003fa6270 */
[----:B------:R-:W-:-:S12]  /*2bf0*/  @!P2 BRA `(.L_x_103) ;  /* 0x00000000003ca947 */ /* 0x000fd80003800000 */
        /* <DEDUP_REMOVED lines=15> */
.L_x_103:
        /* <DEDUP_REMOVED lines=17> */
.L_x_104:
        /* <DEDUP_REMOVED lines=17> */
.L_x_105:
[----:B------:R-:W-:Y:S05]  /*2f10*/  @!P5 BRA `(.L_x_106) ;  /* 0x00000000003cd947 */ /* 0x000fea0003800000 */
        /* <DEDUP_REMOVED lines=15> */
.L_x_106:
        /* <DEDUP_REMOVED lines=16> */
.L_x_107:
        /* <DEDUP_REMOVED lines=17> */
.L_x_65:
[----:B------:R-:W0:Y:S01]  /*3220*/  S2R R7, SR_TID.X ;  /* 0x0000000000077919 */ /* 0x000e220000002100 */
[----:B------:R-:W1:Y:S01]  /*3230*/  LDCU.64 UR8, c[0x0][0x380] ;  /* 0x00007000ff0877ac */ /* 0x000e620008000a00 */
[----:B------:R-:W2:Y:S01]  /*3240*/  LDCU UR10, c[0x0][0x388] ;  /* 0x00007100ff0a77ac */ /* 0x000ea20008000800 */
[----:B------:R-:W3:Y:S01]  /*3250*/  LDCU.64 UR6, c[0x0][0x390] ;  /* 0x00007200ff0677ac */ /* 0x000ee20008000a00 */
[----:B0-----:R-:W-:-:S05]  /*3260*/  IADD3 R0, P0, PT, R12, R7, RZ ;  /* 0x000000070c007210 */ /* 0x001fca0007f1e0ff */
[----:B------:R-:W-:Y:S01]  /*3270*/  IMAD.X R5, RZ, RZ, RZ, P0 ;  /* 0x000000ffff057224 */ /* 0x000fe200000e06ff */
[----:B-1----:R-:W-:-:S04]  /*3280*/  LEA R4, P0, R0, UR8, 0x2 ;  /* 0x0000000800047c11 */ /* 0x002fc8000f8010ff */
[----:B------:R-:W-:-:S05]  /*3290*/  LEA.HI.X R5, R0, UR9, R5, 0x2, P0 ;  /* 0x0000000900057c11 */ /* 0x000fca00080f1405 */
[----:B------:R-:W2:Y:S04]  /*32a0*/  LDG.E R8, desc[UR12][R4.64] ;  /* 0x0000000c04087981 */ /* 0x000ea8000c1e1900 */
[----:B------:R-:W4:Y:S04]  /*32b0*/  LDG.E R10, desc[UR12][R4.64+0x800] ;  /* 0x0008000c040a7981 */ /* 0x000f28000c1e1900 */
[----:B------:R-:W5:Y:S04]  /*32c0*/  LDG.E R0, desc[UR12][R4.64+0x400] ;  /* 0x0004000c04007981 */ /* 0x000f68000c1e1900 */
[----:B------:R0:W5:Y:S01]  /*32d0*/  LDG.E R11, desc[UR12][R4.64+0xc00] ;  /* 0x000c000c040b7981 */ /* 0x000162000c1e1900 */
[----:B------:R-:W-:Y:S01]  /*32e0*/  VIADD R9, R7, 0x200 ;  /* 0x0000020007097836 */ /* 0x000fe20000000000 */
[----:B---3--:R-:W-:-:S04]  /*32f0*/  IADD3 R16, P1, PT, R12, UR6, RZ ;  /* 0x000000060c107c10 */ /* 0x008fc8000ff3e0ff */
[----:B------:R-:W-:Y:S02]  /*3300*/  IADD3 R14, P3, PT, R9, R16, RZ ;  /* 0x00000010090e7210 */ /* 0x000fe40007f7e0ff */
[----:B--2---:R-:W-:Y:S01]  /*3310*/  ISETP.NE.AND P0, PT, R8, UR10, PT ;  /* 0x0000000a08007c0c */ /* 0x004fe2000bf05270 */
[----:B------:R-:W-:Y:S01]  /*3320*/  VIADD R8, R7, 0x100 ;  /* 0x0000010007087836 */ /* 0x000fe20000000000 */
[----:B----4-:R-:W-:-:S04]  /*3330*/  ISETP.NE.AND P2, PT, R10, UR10, PT ;  /* 0x0000000a0a007c0c */ /* 0x010fc8000bf45270 */
[----:B------:R-:W-:Y:S01]  /*3340*/  SEL R13, R7, R8, !P0 ;  /* 0x00000008070d7207 */ /* 0x000fe20004000000 */
[----:B------:R-:W-:Y:S01]  /*3350*/  IMAD.U32 R8, RZ, RZ, UR7 ;  /* 0x00000007ff087e24 */ /* 0x000fe2000f8e00ff */
[----:B-----5:R-:W-:Y:S02]  /*3360*/  ISETP.EQ.OR P0, PT, R0, UR10, !P0 ;  /* 0x0000000a00007c0c */ /* 0x020fe4000c702670 */
[----:B------:R-:W-:Y:S01]  /*3370*/  IADD3 R9, P4, PT, R13, R16, RZ ;  /* 0x000000100d097210 */ /* 0x000fe20007f9e0ff */
[----:B0-----:R-:W-:-:S03]  /*3380*/  IMAD.X R5, RZ, RZ, R8, P1 ;  /* 0x000000ffff057224 */ /* 0x001fc600008e0608 */
[C---:B------:R-:W-:Y:S01]  /*3390*/  ISETP.LT.U32.AND P1, PT, R14.reuse, R9, PT ;  /* 0x000000090e00720c */ /* 0x040fe20003f21070 */
[--C-:B------:R-:W-:Y:S01]  /*33a0*/  IMAD.X R16, RZ, RZ, R5.reuse, P3 ;  /* 0x000000ffff107224 */ /* 0x100fe200018e0605 */
[----:B------:R-:W-:Y:S01]  /*33b0*/  ISETP.NE.AND P3, PT, R11, UR10, PT ;  /* 0x0000000a0b007c0c */ /* 0x000fe2000bf65270 */
[----:B------:R-:W-:Y:S01]  /*33c0*/  IMAD.X R5, RZ, RZ, R5, P4 ;  /* 0x000000ffff057224 */ /* 0x000fe200020e0605 */
[----:B------:R-:W-:-:S04]  /*33d0*/  IADD3 R13, P4, PT, R14, 0x100, RZ ;  /* 0x000001000e0d7810 */ /* 0x000fc80007f9e0ff */
[----:B------:R-:W-:-:S04]  /*33e0*/  ISETP.LT.AND.EX P1, PT, R16, R5, PT, P1 ;  /* 0x000000051000720c */ /* 0x000fc80003f21310 */
[----:B------:R-:W-:Y:S02]  /*33f0*/  @!P2 SEL R9, R14, R9, P1 ;  /* 0x000000090e09a207 */ /* 0x000fe40000800000 */
[----:B------:R-:W-:Y:S02]  /*3400*/  @!P2 SEL R5, R16, R5, P1 ;  /* 0x000000051005a207 */ /* 0x000fe40000800000 */
[----:B------:R-:W-:Y:S02]  /*3410*/  ISETP.GE.U32.AND P1, PT, R15, UR5, PT ;  /* 0x000000050f007c0c */ /* 0x000fe4000bf26070 */
[----:B------:R-:W-:Y:S01]  /*3420*/  SEL R4, R9, R14, P0 ;  /* 0x0000000e09047207 */ /* 0x000fe20000000000 */
[----:B------:R-:W-:Y:S01]  /*3430*/  IMAD.X R14, RZ, RZ, R16, P4 ;  /* 0x000000ffff0e7224 */ /* 0x000fe200020e0610 */
[----:B------:R-:W-:Y:S02]  /*3440*/  ISETP.GE.U32.AND.EX P1, PT, R17, UR4, PT, P1 ;  /* 0x0000000411007c0c */ /* 0x000fe4000bf26110 */
[----:B------:R-:W-:-:S02]  /*3450*/  SEL R5, R5, R16, P0 ;  /* 0x0000001005057207 */ /* 0x000fc40000000000 */
[-C--:B------:R-:W-:Y:S02]  /*3460*/  ISETP.LT.U32.AND P2, PT, R13, R4.reuse, PT ;  /* 0x000000040d00720c */ /* 0x080fe40003f41070 */
[----:B------:R-:W-:Y:S02]  /*3470*/  ISETP.EQ.OR P0, PT, R10, UR10, P0 ;  /* 0x0000000a0a007c0c */ /* 0x000fe40008702670 */
[CC--:B------:R-:W-:Y:S02]  /*3480*/  ISETP.LT.AND.EX P2, PT, R14.reuse, R5.reuse, PT, P2 ;  /* 0x000000050e00720c */ /* 0x0c0fe40003f41320 */
[----:B------:R-:W-:Y:S02]  /*3490*/  ISETP.EQ.OR P4, PT, R11, UR10, P0 ;  /* 0x0000000a0b007c0c */ /* 0x000fe40008782670 */
[----:B------:R-:W-:Y:S02]  /*34a0*/  @!P3 SEL R4, R13, R4, P2 ;  /* 0x000000040d04b207 */ /* 0x000fe40001000000 */
[----:B------:R-:W-:-:S02]  /*34b0*/  @!P3 SEL R5, R14, R5, P2 ;  /* 0x000000050e05b207 */ /* 0x000fc40001000000 */
[----:B------:R-:W-:Y:S02]  /*34c0*/  SEL R0, RZ, 0x1, !P4 ;  /* 0x00000001ff007807 */ /* 0x000fe40006000000 */
[----:B------:R-:W-:Y:S02]  /*34d0*/  SEL R4, R4, R13, P0 ;  /* 0x0000000d04047207 */ /* 0x000fe40000000000 */
[----:B------:R-:W-:Y:S01]  /*34e0*/  SEL R5, R5, R14, P0 ;  /* 0x0000000e05057207 */ /* 0x000fe20000000000 */
[----:B------:R-:W-:Y:S06]  /*34f0*/  @!P1 BRA `(.L_x_108) ;  /* 0x0000001400b89947 */ /* 0x000fec0003800000 */
[----:B------:R-:W-:Y:S02]  /*3500*/  IADD3 R10, P1, PT, R12, UR5, RZ ;  /* 0x000000050c0a7c10 */ /* 0x000fe4000ff3e0ff */
[----:B------:R-:W-:Y:S02]  /*3510*/  IADD3 R11, P2, PT, R2, -0x400, RZ ;  /* 0xfffffc00020b7810 */ /* 0x000fe40007f5e0ff */
[----:B------:R-:W-:Y:S01]  /*3520*/  LOP3.LUT R13, RZ, R7, RZ, 0x33, !PT ;  /* 0x00000007ff0d7212 */ /* 0x000fe200078e33ff */
[----:B------:R-:W-:Y:S01]  /*3530*/  IMAD.X R9, RZ, RZ, UR4, P1 ;  /* 0x00000004ff097e24 */ /* 0x000fe200088e06ff */
[----:B------:R-:W-:Y:S01]  /*3540*/  ISETP.GT.U32.AND P0, PT, R10, R11, PT ;  /* 0x0000000b0a00720c */ /* 0x000fe20003f04070 */
[----:B------:R-:W-:Y:S01]  /*3550*/  UMOV UR4, URZ ;  /* 0x000000ff00047c82 */ /* 0x000fe20008000000 */
[----:B------:R-:W-:Y:S02]  /*3560*/  IADD3.X R14, PT, PT, R3, -0x1, RZ, P2, !PT ;  /* 0xffffffff030e7810 */ /* 0x000fe400017fe4ff */
[----:B------:R-:W-:-:S02]  /*3570*/  IADD3 R13, PT, PT, R2, -UR5, R13 ;  /* 0x80000005020d7c10 */ /* 0x000fc4000fffe00d */
[----:B------:R-:W-:-:S03]  /*3580*/  ISETP.GT.U32.AND.EX P0, PT, R9, R14, PT, P0 ;  /* 0x0000000e0900720c */ /* 0x000fc60003f04100 */
[----:B------:R-:W-:-:S10]  /*3590*/  IMAD.IADD R13, R13, 0x1, -R12 ;  /* 0x000000010d0d7824 */ /* 0x000fd400078e0a0c */
[----:B------:R-:W-:Y:S05]  /*35a0*/  @P0 BRA `(.L_x_109) ;  /* 0x0000000400340947 */ /* 0x000fea0003800000 */
[----:B------:R-:W0:Y:S01]  /*35b0*/  LDC.64 R2, c[0x0][0x3c8] ;  /* 0x0000f200ff027b82 */ /* 0x000e220000000a00 */
[----:B------:R-:W1:Y:S01]  /*35c0*/  LDCU UR10, c[0x0][0x388] ;  /* 0x00007100ff0a77ac */ /* 0x000e620008000800 */
[----:B------:R-:W2:Y:S01]  /*35d0*/  LDCU.64 UR8, c[0x0][0x380] ;  /* 0x00007000ff0877ac */ /* 0x000ea20008000a00 */
[----:B------:R-:W3:Y:S01]  /*35e0*/  LDCU.64 UR6, c[0x0][0x390] ;  /* 0x00007200ff0677ac */ /* 0x000ee20008000a00 */
[----:B------:R-:W-:Y:S01]  /*35f0*/  NOP ;  /* 0x0000000000007918 */ /* 0x000fe20000000000 */
.L_x_110:
[----:B------:R-:W-:-:S05]  /*3600*/  IADD3 R12, P0, PT, R7, R10, RZ ;  /* 0x0000000a070c7210 */ /* 0x000fca0007f1e0ff */
[----:B------:R-:W-:Y:S01]  /*3610*/  IMAD.X R21, RZ, RZ, R9, P0 ;  /* 0x000000ffff157224 */ /* 0x000fe200000e0609 */
[----:B--2---:R-:W-:-:S04]  /*3620*/  LEA R16, P0, R12, UR8, 0x2 ;  /* 0x000000080c107c11 */ /* 0x004fc8000f8010ff */
[----:B------:R-:W-:-:S05]  /*3630*/  LEA.HI.X R17, R12, UR9, R21, 0x2, P0 ;  /* 0x000000090c117c11 */ /* 0x000fca00080f1415 */
[----:B------:R-:W1:Y:S04]  /*3640*/  LDG.E R8, desc[UR12][R16.64] ;  /* 0x0000000c10087981 */ /* 0x000e68000c1e1900 */
[----:B------:R-:W2:Y:S04]  /*3650*/  LDG.E R19, desc[UR12][R16.64+0x400] ;  /* 0x0004000c10137981 */ /* 0x000ea8000c1e1900 */
[----:B------:R-:W4:Y:S04]  /*3660*/  LDG.E R18, desc[UR12][R16.64+0x800] ;  /* 0x0008000c10127981 */ /* 0x000f28000c1e1900 */
[----:B------:R5:W4:Y:S01]  /*3670*/  LDG.E R15, desc[UR12][R16.64+0xc00] ;  /* 0x000c000c100f7981 */ /* 0x000b22000c1e1900 */
[----:B---3--:R-:W-:Y:S01]  /*3680*/  IADD3 R12, P0, PT, R12, UR6, RZ ;  /* 0x000000060c0c7c10 */ /* 0x008fe2000ff1e0ff */
[----:B------:R-:W-:Y:S01]  /*3690*/  IMAD.MOV.U32 R23, RZ, RZ, R4 ;  /* 0x000000ffff177224 */ /* 0x000fe200078e0004 */
[----:B------:R-:W-:Y:S01]  /*36a0*/  LOP3.LUT P4, RZ, R0, 0xff, RZ, 0xc0, !PT ;  /* 0x000000ff00ff7812 */ /* 0x000fe2000788c0ff */
[----:B------:R-:W-:Y:S01]  /*36b0*/  IMAD.MOV.U32 R25, RZ, RZ, R5 ;  /* 0x000000ffff197224 */ /* 0x000fe200078e0005 */
[----:B------:R-:W-:Y:S01]  /*36c0*/  USHF.R.S32.HI UR11, URZ, 0x1f, UR5 ;  /* 0x0000001fff0b7899 */ /* 0x000fe20008011405 */
[----:B-1----:R-:W-:Y:S01]  /*36d0*/  ISETP.NE.AND P2, PT, R8, UR10, PT ;  /* 0x0000000a08007c0c */ /* 0x002fe2000bf45270 */
[----:B------:R-:W-:-:S03]  /*36e0*/  IMAD.U32 R8, RZ, RZ, UR7 ;  /* 0x00000007ff087e24 */ /* 0x000fc6000f8e00ff */
[----:B------:R-:W-:Y:S01]  /*36f0*/  SEL R20, RZ, 0x1, P2 ;  /* 0x00000001ff147807 */ /* 0x000fe20001000000 */
[----:B------:R-:W-:Y:S01]  /*3700*/  IMAD.X R4, R21, 0x1, R8, P0 ;  /* 0x0000000115047824 */ /* 0x000fe200000e0608 */
[----:B------:R-:W-:-:S04]  /*3710*/  ISETP.LT.U32.AND P0, PT, R12, R23, PT ;  /* 0x000000170c00720c */ /* 0x000fc80003f01070 */
[----:B------:R-:W-:Y:S02]  /*3720*/  @P4 SEL R20, R0, 0x1, P2 ;  /* 0x0000000100144807 */ /* 0x000fe40001000000 */
[----:B------:R-:W-:Y:S02]  /*3730*/  ISETP.LT.AND.EX P0, PT, R4, R25, PT, P0 ;  /* 0x000000190400720c */ /* 0x000fe40003f01300 */
[C---:B------:R-:W-:Y:S02]  /*3740*/  IADD3 R0, P5, PT, R12.reuse, 0x100, RZ ;  /* 0x000001000c007810 */ /* 0x040fe40007fbe0ff */
[----:B------:R-:W-:Y:S02]  /*3750*/  @!P2 SEL R23, R12, R23, P0 ;  /* 0x000000170c17a207 */ /* 0x000fe40000000000 */
[----:B--2---:R-:W-:Y:S01]  /*3760*/  ISETP.NE.AND P3, PT, R19, UR10, PT ;  /* 0x0000000a13007c0c */ /* 0x004fe2000bf65270 */
[----:B-----5:R-:W-:Y:S01]  /*3770*/  IMAD.X R17, RZ, RZ, R4, P5 ;  /* 0x000000ffff117224 */ /* 0x020fe200028e0604 */
[----:B------:R-:W-:-:S02]  /*3780*/  @!P2 SEL R25, R4, R25, P0 ;  /* 0x000000190419a207 */ /* 0x000fc40000000000 */
[----:B------:R-:W-:Y:S02]  /*3790*/  SEL R5, R12, R23, !P4 ;  /* 0x000000170c057207 */ /* 0x000fe40006000000 */
[----:B------:R-:W-:Y:S02]  /*37a0*/  LOP3.LUT P1, RZ, R20, 0xff, RZ, 0xc0, !PT ;  /* 0x000000ff14ff7812 */ /* 0x000fe4000782c0ff */
[----:B------:R-:W-:Y:S02]  /*37b0*/  SEL R16, R4, R25, !P4 ;  /* 0x0000001904107207 */ /* 0x000fe40006000000 */
[----:B------:R-:W-:Y:S02]  /*37c0*/  ISETP.LT.U32.AND P0, PT, R0, R5, PT ;  /* 0x000000050000720c */ /* 0x000fe40003f01070 */
[----:B----4-:R-:W-:Y:S02]  /*37d0*/  ISETP.NE.AND P2, PT, R18, UR10, PT ;  /* 0x0000000a12007c0c */ /* 0x010fe4000bf45270 */
[----:B------:R-:W-:-:S02]  /*37e0*/  ISETP.LT.AND.EX P0, PT, R17, R16, PT, P0 ;  /* 0x000000101100720c */ /* 0x000fc40003f01300 */
[----:B------:R-:W-:Y:S02]  /*37f0*/  SEL R19, RZ, 0x1, P3 ;  /* 0x00000001ff137807 */ /* 0x000fe40001800000 */
[----:B------:R-:W-:Y:S02]  /*3800*/  @!P3 SEL R5, R0, R5, P0 ;  /* 0x000000050005b207 */ /* 0x000fe40000000000 */
[----:B------:R-:W-:Y:S02]  /*3810*/  @!P3 SEL R16, R17, R16, P0 ;  /* 0x000000101110b207 */ /* 0x000fe40000000000 */
[----:B------:R-:W-:Y:S02]  /*3820*/  IADD3 R18, P0, PT, R12, 0x200, RZ ;  /* 0x000002000c127810 */ /* 0x000fe40007f1e0ff */
[----:B------:R-:W-:Y:S02]  /*3830*/  @P1 SEL R19, R20, 0x1, P3 ;  /* 0x0000000114131807 */ /* 0x000fe40001800000 */
[----:B------:R-:W-:-:S02]  /*3840*/  SEL R5, R0, R5, !P1 ;  /* 0x0000000500057207 */ /* 0x000fc40004800000 */
[----:B------:R-:W-:Y:S01]  /*3850*/  SEL R16, R17, R16, !P1 ;  /* 0x0000001011107207 */ /* 0x000fe20004800000 */
[----:B------:R-:W-:Y:S01]  /*3860*/  IMAD.X R17, RZ, RZ, R4, P0 ;  /* 0x000000ffff117224 */ /* 0x000fe200000e0604 */
[----:B------:R-:W-:Y:S02]  /*3870*/  LOP3.LUT P1, RZ, R19, 0xff, RZ, 0xc0, !PT ;  /* 0x000000ff13ff7812 */ /* 0x000fe4000782c0ff */
[----:B------:R-:W-:Y:S02]  /*3880*/  ISETP.LT.U32.AND P0, PT, R18, R5, PT ;  /* 0x000000051200720c */ /* 0x000fe40003f01070 */
[----:B0-----:R-:W-:Y:S02]  /*3890*/  IADD3 R0, P4, PT, -R10, R2, RZ ;  /* 0x000000020a007210 */ /* 0x001fe40007f9e1ff */
[----:B------:R-:W-:Y:S02]  /*38a0*/  ISETP.LT.AND.EX P0, PT, R17, R16, PT, P0 ;  /* 0x000000101100720c */ /* 0x000fe40003f01300 */
[----:B------:R-:W-:-:S02]  /*38b0*/  SEL R20, RZ, 0x1, P2 ;  /* 0x00000001ff147807 */ /* 0x000fc40001000000 */
[----:B------:R-:W-:Y:S02]  /*38c0*/  @!P2 SEL R5, R18, R5, P0 ;  /* 0x000000051205a207 */ /* 0x000fe40000000000 */
[----:B------:R-:W-:Y:S02]  /*38d0*/  @!P2 SEL R16, R17, R16, P0 ;  /* 0x000000101110a207 */ /* 0x000fe40000000000 */
[----:B------:R-:W-:Y:S02]  /*38e0*/  IADD3 R12, P0, PT, R12, 0x300, RZ ;  /* 0x000003000c0c7810 */ /* 0x000fe40007f1e0ff */
[----:B------:R-:W-:Y:S02]  /*38f0*/  @P1 SEL R20, R19, 0x1, P2 ;  /* 0x0000000113141807 */ /* 0x000fe40001000000 */
[----:B------:R-:W-:Y:S01]  /*3900*/  ISETP.NE.AND P2, PT, R15, UR10, PT ;  /* 0x0000000a0f007c0c */ /* 0x000fe2000bf45270 */
[----:B------:R-:W-:Y:S01]  /*3910*/  IMAD.X R15, RZ, RZ, R4, P0 ;  /* 0x000000ffff0f7224 */ /* 0x000fe200000e0604 */
[----:B------:R-:W-:Y:S01]  /*3920*/  ISETP.GE.U32.AND P0, PT, R0, UR5, PT ;  /* 0x0000000500007c0c */ /* 0x000fe2000bf06070 */
[----:B------:R-:W-:Y:S01]  /*3930*/  IMAD.X R4, R3, 0x1, ~R9, P4 ;  /* 0x0000000103047824 */ /* 0x000fe200020e0e09 */
[----:B------:R-:W-:-:S02]  /*3940*/  SEL R5, R18, R5, !P1 ;  /* 0x0000000512057207 */ /* 0x000fc40004800000 */
[----:B------:R-:W-:Y:S02]  /*3950*/  SEL R16, R17, R16, !P1 ;  /* 0x0000001011107207 */ /* 0x000fe40004800000 */
[----:B------:R-:W-:Y:S02]  /*3960*/  ISETP.GE.U32.AND.EX P0, PT, R4, UR11, PT, P0 ;  /* 0x0000000b04007c0c */ /* 0x000fe4000bf06100 */
[----:B------:R-:W-:Y:S02]  /*3970*/  LOP3.LUT P3, RZ, R20, 0xff, RZ, 0xc0, !PT ;  /* 0x000000ff14ff7812 */ /* 0x000fe4000786c0ff */
[----:B------:R-:W-:Y:S02]  /*3980*/  ISETP.LT.U32.AND P1, PT, R12, R5, PT ;  /* 0x000000050c00720c */ /* 0x000fe40003f21070 */
[----:B------:R-:W-:Y:S02]  /*3990*/  SEL R0, RZ, 0x1, P2 ;  /* 0x00000001ff007807 */ /* 0x000fe40001000000 */
[----:B------:R-:W-:-:S04]  /*39a0*/  ISETP.LT.AND.EX P1, PT, R15, R16, PT, P1 ;  /* 0x000000100f00720c */ /* 0x000fc80003f21310 */
[C---:B------:R-:W-:Y:S02]  /*39b0*/  @!P2 SEL R5, R12.reuse, R5, P1 ;  /* 0x000000050c05a207 */ /* 0x040fe40000800000 */
[C---:B------:R-:W-:Y:S02]  /*39c0*/  @!P2 SEL R16, R15.reuse, R16, P1 ;  /* 0x000000100f10a207 */ /* 0x040fe40000800000 */
[----:B------:R-:W-:Y:S02]  /*39d0*/  SEL R4, R12, R5, !P3 ;  /* 0x000000050c047207 */ /* 0x000fe40005800000 */
[----:B------:R-:W-:Y:S02]  /*39e0*/  @P3 SEL R0, R20, 0x1, P2 ;  /* 0x0000000114003807 */ /* 0x000fe40001000000 */
[----:B------:R-:W-:Y:S01]  /*39f0*/  SEL R5, R15, R16, !P3 ;  /* 0x000000100f057207 */ /* 0x000fe20005800000 */
[----:B------:R-:W-:Y:S06]  /*3a00*/  @!P0 BRA `(.L_x_108) ;  /* 0x0000001000748947 */ /* 0x000fec0003800000 */
[----:B------:R-:W-:Y:S01]  /*3a10*/  IADD3 R10, P0, PT, R10, UR5, RZ ;  /* 0x000000050a0a7c10 */ /* 0x000fe2000ff1e0ff */
[----:B------:R-:W-:Y:S01]  /*3a20*/  UIADD3 UR4, UPT, UPT, UR4, 0x1, URZ ;  /* 0x0000000104047890 */ /* 0x000fe2000fffe0ff */
[----:B------:R-:W-:Y:S02]  /*3a30*/  VIADD R13, R13, -UR5 ;  /* 0x800000050d0d7c36 */ /* 0x000fe40008000000 */
[----:B------:R-:W-:Y:S02]  /*3a40*/  IADD3.X R9, PT, PT, R9, UR11, RZ, P0, !PT ;  /* 0x0000000b09097c10 */ /* 0x000fe400087fe4ff */
[----:B------:R-:W-:-:S04]  /*3a50*/  ISETP.GT.U32.AND P0, PT, R10, R11, PT ;  /* 0x0000000b0a00720c */ /* 0x000fc80003f04070 */
[----:B------:R-:W-:-:S13]  /*3a60*/  ISETP.GT.U32.AND.EX P0, PT, R9, R14, PT, P0 ;  /* 0x0000000e0900720c */ /* 0x000fda0003f04100 */
[----:B------:R-:W-:Y:S05]  /*3a70*/  @!P0 BRA `(.L_x_110) ;  /* 0xfffffff800e08947 */ /* 0x000fea000383ffff */
.L_x_109:
[----:B------:R-:W-:Y:S01]  /*3a80*/  IMAD.IADD R12, R2, 0x1, -R10 ;  /* 0x00000001020c7824 */ /* 0x000fe200078e0a0a */
[----:B------:R-:W-:Y:S01]  /*3a90*/  ISETP.GE.U32.AND P1, PT, R10, R2, PT ;  /* 0x000000020a00720c */ /* 0x000fe20003f26070 */
[----:B------:R-:W-:Y:S03]  /*3aa0*/  BSSY.RECONVERGENT B1, `(.L_x_108) ;  /* 0x0000113000017945 */ /* 0x000fe60003800200 */
[----:B------:R-:W-:-:S04]  /*3ab0*/  ISETP.GE.AND P0, PT, R7, R12, PT ;  /* 0x0000000c0700720c */ /* 0x000fc80003f06270 */
[----:B------:R-:W-:-:S13]  /*3ac0*/  ISETP.GE.U32.OR.EX P0, PT, R9, R3, P0, P1 ;  /* 0x000000030900720c */ /* 0x000fda0000706510 */
[----:B------:R-:W-:Y:S05]  /*3ad0*/  @P0 BRA `(.L_x_111) ;  /* 0x00000010003c0947 */ /* 0x000fea0003800000 */
[----:B------:R-:W0:Y:S01]  /*3ae0*/  LDC R11, c[0x0][0x3d0] ;  /* 0x0000f400ff0b7b82 */ /* 0x000e220000000800 */
[----:B------:R-:W-:Y:S01]  /*3af0*/  LOP3.LUT R3, RZ, R7, RZ, 0x33, !PT ;  /* 0x00000007ff037212 */ /* 0x000fe200078e33ff */
[----:B------:R-:W-:Y:S01]  /*3b00*/  IMAD.SHL.U32 R15, R6, 0x400, RZ ;  /* 0x00000400060f7824 */ /* 0x000fe200078e00ff */
[----:B------:R-:W-:Y:S03]  /*3b10*/  BSSY.RECONVERGENT B2, `(.L_x_112) ;  /* 0x0000088000027945 */ /* 0x000fe60003800200 */
[----:B------:R-:W-:-:S05]  /*3b20*/  IMAD.IADD R12, R3, 0x1, R2 ;  /* 0x00000001030c7824 */ /* 0x000fca00078e0202 */
[----:B------:R-:W-:Y:S01]  /*3b30*/  IADD3 R2, PT, PT, R12, -UR5, -R15 ;  /* 0x800000050c027c10 */ /* 0x000fe2000fffe80f */
[----:B0-----:R-:W-:Y:S02]  /*3b40*/  IMAD R3, R11, UR4, RZ ;  /* 0x000000040b037c24 */ /* 0x001fe4000f8e02ff */
[----:B------:R-:W-:Y:S02]  /*3b50*/  IMAD.MOV.U32 R11, RZ, RZ, R7 ;  /* 0x000000ffff0b7224 */ /* 0x000fe400078e0007 */
[----:B------:R-:W-:-:S05]  /*3b60*/  IMAD R2, R3, -0x400, R2 ;  /* 0xfffffc0003027824 */ /* 0x000fca00078e0202 */
[C---:B------:R-:W-:Y:S02]  /*3b70*/  ISETP.GE.U32.AND P0, PT, R2.reuse, 0x700, PT ;  /* 0x000007000200780c */ /* 0x040fe40003f06070 */
[----:B------:R-:W-:-:S04]  /*3b80*/  LEA.HI R14, R2, 0x1, RZ, 0x18 ;  /* 0x00000001020e7811 */ /* 0x000fc800078fc0ff */
[----:B------:R-:W-:-:S04]  /*3b90*/  LOP3.LUT R24, R14, 0x7, RZ, 0xc0, !PT ;  /* 0x000000070e187812 */ /* 0x000fc800078ec0ff */
[----:B------:R-:W-:-:S03]  /*3ba0*/  ISETP.NE.AND P1, PT, R24, RZ, PT ;  /* 0x000000ff1800720c */ /* 0x000fc60003f25270 */
[----:B------:R-:W-:Y:S10]  /*3bb0*/  @!P0 BRA `(.L_x_113) ;  /* 0x0000000400f48947 */ /* 0x000ff40003800000 */
[----:B------:R-:W-:Y:S01]  /*3bc0*/  LEA.HI R13, R13, 0x1, RZ, 0x18 ;  /* 0x000000010d0d7811 */ /* 0x000fe200078fc0ff */
[----:B------:R-:W-:-:S03]  /*3bd0*/  IMAD.MOV.U32 R11, RZ, RZ, R7 ;  /* 0x000000ffff0b7224 */ /* 0x000fc600078e0007 */
[----:B------:R-:W-:-:S05]  /*3be0*/  LOP3.LUT R13, R13, 0x1fffff8, RZ, 0xc0, !PT ;  /* 0x01fffff80d0d7812 */ /* 0x000fca00078ec0ff */
[----:B------:R-:W-:-:S07]  /*3bf0*/  IMAD.MOV R13, RZ, RZ, -R13 ;  /* 0x000000ffff0d7224 */ /* 0x000fce00078e0a0d */
.L_x_114:
[----:B------:R-:W-:-:S05]  /*3c00*/  IADD3 R17, P0, PT, R11, R10, RZ ;  /* 0x0000000a0b117210 */ /* 0x000fca0007f1e0ff */
[----:B------:R-:W-:Y:S01]  /*3c10*/  IMAD.X R23, RZ, RZ, R9, P0 ;  /* 0x000000ffff177224 */ /* 0x000fe200000e0609 */
        /* <DEDUP_REMOVED lines=10> */
[----:B------:R-:W-:Y:S01]  /*3cc0*/  PRMT R25, R0, 0x7610, R25 ;  /* 0x0000761000197816 */ /* 0x000fe20000000019 */
[----:B------:R-:W-:Y:S01]  /*3cd0*/  VIADD R13, R13, 0x8 ;  /* 0x000000080d0d7836 */ /* 0x000fe20000000000 */
[----:B------:R-:W-:Y:S01]  /*3ce0*/  IADD3 R17, P3, PT, R17, UR6, RZ ;  /* 0x0000000611117c10 */ /* 0x000fe2000ff7e0ff */
[----:B------:R-:W-:Y:S01]  /*3cf0*/  VIADD R11, R11, 0x800 ;  /* 0x000008000b0b7836 */ /* 0x000fe20000000000 */
[----:B------:R-:W-:-:S03]  /*3d00*/  LOP3.LUT P5, RZ, R25, 0xff, RZ, 0xc0, !PT ;  /* 0x000000ff19ff7812 */ /* 0x000fc600078ac0ff */
[----:B------:R-:W-:Y:S01]  /*3d10*/  IMAD.X R0, R23, 0x1, R8, P3 ;  /* 0x0000000117007824 */ /* 0x000fe200018e0608 */
[C---:B--2---:R-:W-:Y:S02]  /*3d20*/  ISETP.NE.AND P0, PT, R26.reuse, UR10, PT ;  /* 0x0000000a1a007c0c */ /* 0x044fe4000bf05270 */
[----:B------:R-:W-:-:S07]  /*3d30*/  ISETP.EQ.AND P2, PT, R26, UR10, P5 ;  /* 0x0000000a1a007c0c */ /* 0x000fce000af42270 */
[----:B------:R-:W-:Y:S02]  /*3d40*/  @!P5 SEL R25, RZ, 0x1, P0 ;  /* 0x00000001ff19d807 */ /* 0x000fe40000000000 */
[----:B------:R-:W-:Y:S02]  /*3d50*/  ISETP.LT.U32.AND P0, PT, R17, R4, PT ;  /* 0x000000041100720c */ /* 0x000fe40003f01070 */
[----:B------:R-:W-:Y:S02]  /*3d60*/  SEL R23, R25, 0x1, !P2 ;  /* 0x0000000119177807 */ /* 0x000fe40005000000 */
[----:B---3--:R-:W-:Y:S02]  /*3d70*/  ISETP.NE.AND P6, PT, R22, UR10, PT ;  /* 0x0000000a16007c0c */ /* 0x008fe4000bfc5270 */
[----:B------:R-:W-:Y:S02]  /*3d80*/  LOP3.LUT P3, RZ, R23, 0xff, RZ, 0xc0, !PT ;  /* 0x000000ff17ff7812 */ /* 0x000fe4000786c0ff */
[----:B------:R-:W-:-:S02]  /*3d90*/  ISETP.LT.AND.EX P0, PT, R0, R5, PT, P0 ;  /* 0x000000050000720c */ /* 0x000fc40003f01300 */
[----:B------:R-:W-:Y:S02]  /*3da0*/  ISETP.EQ.AND P4, PT, R22, UR10, P3 ;  /* 0x0000000a16007c0c */ /* 0x000fe40009f82270 */
[CC--:B------:R-:W-:Y:S02]  /*3db0*/  SEL R25, R17.reuse, R4.reuse, P0 ;  /* 0x0000000411197207 */ /* 0x0c0fe40000000000 */
[----:B------:R-:W-:Y:S02]  /*3dc0*/  @!P2 SEL R25, R17, R4, !P5 ;  /* 0x000000041119a207 */ /* 0x000fe40006800000 */
[CC--:B------:R-:W-:Y:S02]  /*3dd0*/  SEL R4, R0.reuse, R5.reuse, P0 ;  /* 0x0000000500047207 */ /* 0x0c0fe40000000000 */
[----:B------:R-:W-:Y:S02]  /*3de0*/  @!P2 SEL R4, R0, R5, !P5 ;  /* 0x000000050004a207 */ /* 0x000fe40006800000 */
[----:B------:R-:W-:-:S02]  /*3df0*/  @!P3 SEL R23, RZ, 0x1, P6 ;  /* 0x00000001ff17b807 */ /* 0x000fc40003000000 */
[----:B0-----:R-:W-:Y:S02]  /*3e00*/  IADD3 R2, P0, PT, R17, 0x100, RZ ;  /* 0x0000010011027810 */ /* 0x001fe40007f1e0ff */
[----:B------:R-:W-:Y:S02]  /*3e10*/  SEL R23, R23, 0x1, !P4 ;  /* 0x0000000117177807 */ /* 0x000fe40006000000 */
[----:B----4-:R-:W-:Y:S01]  /*3e20*/  ISETP.NE.AND P6, PT, R21, UR10, PT ;  /* 0x0000000a15007c0c */ /* 0x010fe2000bfc5270 */
[----:B------:R-:W-:Y:S01]  /*3e30*/  IMAD.X R3, RZ, RZ, R0, P0 ;  /* 0x000000ffff037224 */ /* 0x000fe200000e0600 */
[----:B------:R-:W-:Y:S02]  /*3e40*/  LOP3.LUT P2, RZ, R23, 0xff, RZ, 0xc0, !PT ;  /* 0x000000ff17ff7812 */ /* 0x000fe4000784c0ff */
[----:B------:R-:W-:Y:S02]  /*3e50*/  ISETP.LT.U32.AND P0, PT, R2, R25, PT ;  /* 0x000000190200720c */ /* 0x000fe40003f01070 */
[----:B------:R-:W-:-:S02]  /*3e60*/  ISETP.EQ.AND P5, PT, R21, UR10, P2 ;  /* 0x0000000a15007c0c */ /* 0x000fc400097a2270 */
[----:B------:R-:W-:-:S04]  /*3e70*/  ISETP.LT.AND.EX P0, PT, R3, R4, PT, P0 ;  /* 0x000000040300720c */ /* 0x000fc80003f01300 */
[CC--:B------:R-:W-:Y:S02]  /*3e80*/  SEL R5, R2.reuse, R25.reuse, P0 ;  /* 0x0000001902057207 */ /* 0x0c0fe40000000000 */
[-C--:B------:R-:W-:Y:S02]  /*3e90*/  SEL R22, R3, R4.reuse, P0 ;  /* 0x0000000403167207 */ /* 0x080fe40000000000 */
[----:B------:R-:W-:Y:S02]  /*3ea0*/  @!P2 SEL R23, RZ, 0x1, P6 ;  /* 0x00000001ff17a807 */ /* 0x000fe40003000000 */
[----:B------:R-:W-:Y:S02]  /*3eb0*/  @!P4 SEL R5, R2, R25, !P3 ;  /* 0x000000190205c207 */ /* 0x000fe40005800000 */
[----:B------:R-:W-:Y:S02]  /*3ec0*/  SEL R23, R23, 0x1, !P5 ;  /* 0x0000000117177807 */ /* 0x000fe40006800000 */
[----:B------:R-:W-:-:S02]  /*3ed0*/  @!P4 SEL R22, R3, R4, !P3 ;  /* 0x000000040316c207 */ /* 0x000fc40005800000 */
[----:B------:R-:W-:Y:S02]  /*3ee0*/  LOP3.LUT P3, RZ, R23, 0xff, RZ, 0xc0, !PT ;  /* 0x000000ff17ff7812 */ /* 0x000fe4000786c0ff */
[----:B------:R-:W-:Y:S02]  /*3ef0*/  IADD3 R2, P0, PT, R17, 0x200, RZ ;  /* 0x0000020011027810 */ /* 0x000fe40007f1e0ff */
[C---:B-----5:R-:W-:Y:S02]  /*3f00*/  ISETP.NE.AND P6, PT, R20.reuse, UR10, PT ;  /* 0x0000000a14007c0c */ /* 0x060fe4000bfc5270 */
[----:B------:R-:W-:Y:S01]  /*3f10*/  ISETP.EQ.AND P4, PT, R20, UR10, P3 ;  /* 0x0000000a14007c0c */ /* 0x000fe20009f82270 */
[----:B------:R-:W-:Y:S01]  /*3f20*/  IMAD.X R3, RZ, RZ, R0, P0 ;  /* 0x000000ffff037224 */ /* 0x000fe200000e0600 */
[----:B------:R-:W-:-:S04]  /*3f30*/  ISETP.LT.U32.AND P0, PT, R2, R5, PT ;  /* 0x000000050200720c */ /* 0x000fc80003f01070 */
[-C--:B------:R-:W-:Y:S02]  /*3f40*/  ISETP.LT.AND.EX P0, PT, R3, R22.reuse, PT, P0 ;  /* 0x000000160300720c */ /* 0x080fe40003f01300 */
[----:B------:R-:W-:Y:S02]  /*3f50*/  @!P3 SEL R23, RZ, 0x1, P6 ;  /* 0x00000001ff17b807 */ /* 0x000fe40003000000 */
[CC--:B------:R-:W-:Y:S02]  /*3f60*/  SEL R21, R2.reuse, R5.reuse, P0 ;  /* 0x0000000502157207 */ /* 0x0c0fe40000000000 */
[----:B------:R-:W-:Y:S02]  /*3f70*/  SEL R23, R23, 0x1, !P4 ;  /* 0x0000000117177807 */ /* 0x000fe40006000000 */
[----:B------:R-:W-:Y:S02]  /*3f80*/  @!P5 SEL R21, R2, R5, !P2 ;  /* 0x000000050215d207 */ /* 0x000fe40005000000 */
[----:B------:R-:W-:-:S02]  /*3f90*/  SEL R4, R3, R22, P0 ;  /* 0x0000001603047207 */ /* 0x000fc40000000000 */
[----:B------:R-:W-:Y:S02]  /*3fa0*/  IADD3 R2, P0, PT, R17, 0x300, RZ ;  /* 0x0000030011027810 */ /* 0x000fe40007f1e0ff */
[----:B------:R-:W-:Y:S02]  /*3fb0*/  @!P5 SEL R4, R3, R22, !P2 ;  /* 0x000000160304d207 */ /* 0x000fe40005000000 */
[----:B------:R-:W-:Y:S01]  /*3fc0*/  LOP3.LUT P2, RZ, R23, 0xff, RZ, 0xc0, !PT ;  /* 0x000000ff17ff7812 */ /* 0x000fe2000784c0ff */
[----:B------:R-:W-:Y:S01]  /*3fd0*/  IMAD.X R3, RZ, RZ, R0, P0 ;  /* 0x000000ffff037224 */ /* 0x000fe200000e0600 */
[----:B------:R-:W-:Y:S02]  /*3fe0*/  ISETP.LT.U32.AND P0, PT, R2, R21, PT ;  /* 0x000000150200720c */ /* 0x000fe40003f01070 */
[----:B------:R-:W-:Y:S02]  /*3ff0*/  ISETP.NE.AND P6, PT, R19, UR10, PT ;  /* 0x0000000a13007c0c */ /* 0x000fe4000bfc5270 */
[----:B------:R-:W-:-:S02]  /*4000*/  ISETP.LT.AND.EX P0, PT, R3, R4, PT, P0 ;  /* 0x000000040300720c */ /* 0x000fc40003f01300 */
[----:B------:R-:W-:Y:S02]  /*4010*/  ISETP.EQ.AND P5, PT, R19, UR10, P2 ;  /* 0x0000000a13007c0c */ /* 0x000fe400097a2270 */
[CC--:B------:R-:W-:Y:S02]  /*4020*/  SEL R5, R2.reuse, R21.reuse, P0 ;  /* 0x0000001502057207 */ /* 0x0c0fe40000000000 */
[----:B------:R-:W-:Y:S02]  /*4030*/  @!P4 SEL R5, R2, R21, !P3 ;  /* 0x000000150205c207 */ /* 0x000fe40005800000 */
[----:B------:R-:W-:Y:S02]  /*4040*/  @!P2 SEL R23, RZ, 0x1, P6 ;  /* 0x00000001ff17a807 */ /* 0x000fe40003000000 */
[----:B------:R-:W-:Y:S02]  /*4050*/  SEL R20, R3, R4, P0 ;  /* 0x0000000403147207 */ /* 0x000fe40000000000 */
[----:B------:R-:W-:-:S02]  /*4060*/  IADD3 R2, P0, PT, R17, 0x400, RZ ;  /* 0x0000040011027810 */ /* 0x000fc40007f1e0ff */
[----:B------:R-:W-:Y:S02]  /*4070*/  SEL R23, R23, 0x1, !P5 ;  /* 0x0000000117177807 */ /* 0x000fe40006800000 */
[----:B------:R-:W-:Y:S01]  /*4080*/  @!P4 SEL R20, R3, R4, !P3 ;  /* 0x000000040314c207 */ /* 0x000fe20005800000 */
[----:B------:R-:W-:Y:S01]  /*4090*/  IMAD.X R3, RZ, RZ, R0, P0 ;  /* 0x000000ffff037224 */ /* 0x000fe200000e0600 */
[----:B------:R-:W-:Y:S02]  /*40a0*/  ISETP.LT.U32.AND P0, PT, R2, R5, PT ;  /* 0x000000050200720c */ /* 0x000fe40003f01070 */
[----:B------:R-:W-:Y:S02]  /*40b0*/  LOP3.LUT P3, RZ, R23, 0xff, RZ, 0xc0, !PT ;  /* 0x000000ff17ff7812 */ /* 0x000fe4000786c0ff */
[----:B------:R-:W-:Y:S02]  /*40c0*/  ISETP.LT.AND.EX P0, PT, R3, R20, PT, P0 ;  /* 0x000000140300720c */ /* 0x000fe40003f01300 */
[----:B------:R-:W-:-:S02]  /*40d0*/  ISETP.EQ.AND P4, PT, R18, UR10, P3 ;  /* 0x0000000a12007c0c */ /* 0x000fc40009f82270 */
[-C--:B------:R-:W-:Y:S02]  /*40e0*/  SEL R21, R2, R5.reuse, P0 ;  /* 0x0000000502157207 */ /* 0x080fe40000000000 */
[----:B------:R-:W-:Y:S02]  /*40f0*/  SEL R4, R3, R20, P0 ;  /* 0x0000001403047207 */ /* 0x000fe40000000000 */
[----:B------:R-:W-:Y:S02]  /*4100*/  ISETP.NE.AND P0, PT, R18, UR10, PT ;  /* 0x0000000a12007c0c */ /* 0x000fe4000bf05270 */
[----:B------:R-:W-:Y:S02]  /*4110*/  @!P5 SEL R21, R2, R5, !P2 ;  /* 0x000000050215d207 */ /* 0x000fe40005000000 */
[----:B------:R-:W-:Y:S02]  /*4120*/  IADD3 R2, P6, PT, R17, 0x500, RZ ;  /* 0x0000050011027810 */ /* 0x000fe40007fde0ff */
[----:B------:R-:W-:-:S02]  /*4130*/  @!P3 SEL R23, RZ, 0x1, P0 ;  /* 0x00000001ff17b807 */ /* 0x000fc40000000000 */
[----:B------:R-:W-:Y:S01]  /*4140*/  @!P5 SEL R4, R3, R20, !P2 ;  /* 0x000000140304d207 */ /* 0x000fe20005000000 */
[----:B------:R-:W-:Y:S01]  /*4150*/  IMAD.X R3, RZ, RZ, R0, P6 ;  /* 0x000000ffff037224 */ /* 0x000fe200030e0600 */
[CC--:B------:R-:W-:Y:S02]  /*4160*/  ISETP.LT.U32.AND P0, PT, R2.reuse, R21.reuse, PT ;  /* 0x000000150200720c */ /* 0x0c0fe40003f01070 */
[----:B------:R-:W-:Y:S02]  /*4170*/  SEL R23, R23, 0x1, !P4 ;  /* 0x0000000117177807 */ /* 0x000fe40006000000 */
[----:B------:R-:W-:Y:S02]  /*4180*/  ISETP.LT.AND.EX P0, PT, R3, R4, PT, P0 ;  /* 0x000000040300720c */ /* 0x000fe40003f01300 */
[----:B------:R-:W-:Y:S02]  /*4190*/  LOP3.LUT P2, RZ, R23, 0xff, RZ, 0xc0, !PT ;  /* 0x000000ff17ff7812 */ /* 0x000fe4000784c0ff */
[----:B------:R-:W-:-:S02]  /*41a0*/  SEL R5, R2, R21, P0 ;  /* 0x0000001502057207 */ /* 0x000fc40000000000 */
[-C--:B------:R-:W-:Y:S02]  /*41b0*/  SEL R19, R3, R4.reuse, P0 ;  /* 0x0000000403137207 */ /* 0x080fe40000000000 */
[----:B------:R-:W-:Y:S02]  /*41c0*/  @!P4 SEL R5, R2, R21, !P3 ;  /* 0x000000150205c207 */ /* 0x000fe40005800000 */
[----:B------:R-:W-:Y:S02]  /*41d0*/  IADD3 R2, P0, PT, R17, 0x600, RZ ;  /* 0x0000060011027810 */ /* 0x000fe40007f1e0ff */
[----:B------:R-:W-:Y:S02]  /*41e0*/  @!P4 SEL R19, R3, R4, !P3 ;  /* 0x000000040313c207 */ /* 0x000fe40005800000 */
[C---:B------:R-:W-:Y:S01]  /*41f0*/  ISETP.EQ.AND P4, PT, R15.reuse, UR10, P2 ;  /* 0x0000000a0f007c0c */ /* 0x040fe20009782270 */
[----:B------:R-:W-:Y:S01]  /*4200*/  IMAD.X R4, RZ, RZ, R0, P0 ;  /* 0x000000ffff047224 */ /* 0x000fe200000e0600 */
[----:B------:R-:W-:-:S02]  /*4210*/  ISETP.NE.AND P3, PT, R15, UR10, PT ;  /* 0x0000000a0f007c0c */ /* 0x000fc4000bf65270 */
[----:B------:R-:W-:Y:S02]  /*4220*/  ISETP.LT.U32.AND P0, PT, R2, R5, PT ;  /* 0x000000050200720c */ /* 0x000fe40003f01070 */
[----:B------:R-:W-:Y:S02]  /*4230*/  @!P2 SEL R23, RZ, 0x1, P3 ;  /* 0x00000001ff17a807 */ /* 0x000fe40001800000 */
[----:B------:R-:W-:Y:S02]  /*4240*/  ISETP.LT.AND.EX P0, PT, R4, R19, PT, P0 ;  /* 0x000000130400720c */ /* 0x000fe40003f01300 */
[----:B------:R-:W-:Y:S02]  /*4250*/  SEL R23, R23, 0x1, !P4 ;  /* 0x0000000117177807 */ /* 0x000fe40006000000 */
[----:B------:R-:W-:Y:S02]  /*4260*/  IADD3 R17, P5, PT, R17, 0x700, RZ ;  /* 0x0000070011117810 */ /* 0x000fe40007fbe0ff */
[----:B------:R-:W-:-:S02]  /*4270*/  SEL R18, R2, R5, P0 ;  /* 0x0000000502127207 */ /* 0x000fc40000000000 */
[----:B------:R-:W-:Y:S02]  /*4280*/  LOP3.LUT P3, RZ, R23, 0xff, RZ, 0xc0, !PT ;  /* 0x000000ff17ff7812 */ /* 0x000fe4000786c0ff */
[----:B------:R-:W-:Y:S01]  /*4290*/  @!P4 SEL R18, R2, R5, !P2 ;  /* 0x000000050212c207 */ /* 0x000fe20005000000 */
[----:B------:R-:W-:Y:S01]  /*42a0*/  IMAD.X R2, RZ, RZ, R0, P5 ;  /* 0x000000ffff027224 */ /* 0x000fe200028e0600 */
[CC--:B------:R-:W-:Y:S02]  /*42b0*/  SEL R3, R4.reuse, R19.reuse, P0 ;  /* 0x0000001304037207 */ /* 0x0c0fe40000000000 */
[----:B------:R-:W-:Y:S02]  /*42c0*/  ISETP.NE.AND P5, PT, R13, RZ, PT ;  /* 0x000000ff0d00720c */ /* 0x000fe40003fa5270 */
[----:B------:R-:W-:Y:S02]  /*42d0*/  @!P4 SEL R3, R4, R19, !P2 ;  /* 0x000000130403c207 */ /* 0x000fe40005000000 */
[----:B------:R-:W-:-:S02]  /*42e0*/  ISETP.EQ.AND P2, PT, R16, UR10, P3 ;  /* 0x0000000a10007c0c */ /* 0x000fc40009f42270 */
[CC--:B------:R-:W-:Y:S02]  /*42f0*/  ISETP.LT.U32.AND P0, PT, R17.reuse, R18.reuse, PT ;  /* 0x000000121100720c */ /* 0x0c0fe40003f01070 */
[----:B------:R-:W-:Y:S02]  /*4300*/  ISETP.NE.AND P4, PT, R16, UR10, PT ;  /* 0x0000000a10007c0c */ /* 0x000fe4000bf85270 */
[CC--:B------:R-:W-:Y:S02]  /*4310*/  ISETP.LT.AND.EX P0, PT, R2.reuse, R3.reuse, PT, P0 ;  /* 0x000000030200720c */ /* 0x0c0fe40003f01300 */
[----:B------:R-:W-:Y:S02]  /*4320*/  @!P3 SEL R23, RZ, 0x1, P4 ;  /* 0x00000001ff17b807 */ /* 0x000fe40002000000 */
[----:B------:R-:W-:Y:S02]  /*4330*/  SEL R4, R17, R18, P0 ;  /* 0x0000001211047207 */ /* 0x000fe40000000000 */
[----:B------:R-:W-:-:S02]  /*4340*/  SEL R5, R2, R3, P0 ;  /* 0x0000000302057207 */ /* 0x000fc40000000000 */
[----:B------:R-:W-:Y:S02]  /*4350*/  SEL R0, R23, 0x1, !P2 ;  /* 0x0000000117007807 */ /* 0x000fe40005000000 */
[----:B------:R-:W-:Y:S02]  /*4360*/  @!P2 SEL R4, R17, R18, !P3 ;  /* 0x000000121104a207 */ /* 0x000fe40005800000 */
[----:B------:R-:W-:Y:S01]  /*4370*/  @!P2 SEL R5, R2, R3, !P3 ;  /* 0x000000030205a207 */ /* 0x000fe20005800000 */
[----:B------:R-:W-:Y:S06]  /*4380*/  @P5 BRA `(.L_x_114) ;  /* 0xfffffff8001c5947 */ /* 0x000fec000383ffff */
.L_x_113:
[----:B------:R-:W-:Y:S05]  /*4390*/  BSYNC.RECONVERGENT B2 ;  /* 0x0000000000027941 */ /* 0x000fea0003800200 */
.L_x_112:
[----:B------:R-:W-:Y:S05]  /*43a0*/  @!P1 BRA `(.L_x_111) ;  /* 0x0000000800089947 */ /* 0x000fea0003800000 */
[----:B------:R-:W-:Y:S01]  /*43b0*/  ISETP.GE.U32.AND P0, PT, R24, 0x4, PT ;  /* 0x000000041800780c */ /* 0x000fe20003f06070 */
[----:B------:R-:W-:Y:S01]  /*43c0*/  BSSY.RECONVERGENT B2, `(.L_x_115) ;  /* 0x0000043000027945 */ /* 0x000fe20003800200 */
[----:B------:R-:W-:-:S11]  /*43d0*/  LOP3.LUT P1, R14, R14, 0x3, RZ, 0xc0, !PT ;  /* 0x000000030e0e7812 */ /* 0x000fd6000782c0ff */
[----:B------:R-:W-:Y:S05]  /*43e0*/  @!P0 BRA `(.L_x_116) ;  /* 0x0000000400008947 */ /* 0x000fea0003800000 */
[----:B------:R-:W-:-:S05]  /*43f0*/  IADD3 R19, P0, PT, R11, R10, RZ ;  /* 0x0000000a0b137210 */ /* 0x000fca0007f1e0ff */
[----:B------:R-:W-:Y:S01]  /*4400*/  IMAD.X R18, RZ, RZ, R9, P0 ;  /* 0x000000ffff127224 */ /* 0x000fe200000e0609 */
[----:B------:R-:W-:-:S04]  /*4410*/  LEA R16, P0, R19, UR8, 0x2 ;  /* 0x0000000813107c11 */ /* 0x000fc8000f8010ff */
[----:B------:R-:W-:-:S05]  /*4420*/  LEA.HI.X R17, R19, UR9, R18, 0x2, P0 ;  /* 0x0000000913117c11 */ /* 0x000fca00080f1412 */
[----:B------:R-:W2:Y:S04]  /*4430*/  LDG.E R13, desc[UR12][R16.64] ;  /* 0x0000000c100d7981 */ /* 0x000ea8000c1e1900 */
[----:B------:R-:W3:Y:S04]  /*4440*/  LDG.E R15, desc[UR12][R16.64+0x400] ;  /* 0x0004000c100f7981 */ /* 0x000ee8000c1e1900 */
[----:B------:R-:W4:Y:S04]  /*4450*/  LDG.E R3, desc[UR12][R16.64+0x800] ;  /* 0x0008000c10037981 */ /* 0x000f28000c1e1900 */
[----:B------:R0:W5:Y:S01]  /*4460*/  LDG.E R2, desc[UR12][R16.64+0xc00] ;  /* 0x000c000c10027981 */ /* 0x000162000c1e1900 */
[----:B------:R-:W-:-:S02]  /*4470*/  LOP3.LUT P4, RZ, R0, 0xff, RZ, 0xc0, !PT ;  /* 0x000000ff00ff7812 */ /* 0x000fc4000788c0ff */
[----:B------:R-:W-:-:S05]  /*4480*/  IADD3 R19, P2, PT, R19, UR6, RZ ;  /* 0x0000000613137c10 */ /* 0x000fca000ff5e0ff */
[----:B------:R-:W-:Y:S01]  /*4490*/  IMAD.X R18, R18, 0x1, R8, P2 ;  /* 0x0000000112127824 */ /* 0x000fe200010e0608 */
[C---:B--2---:R-:W-:Y:S02]  /*44a0*/  ISETP.NE.AND P0, PT, R13.reuse, UR10, PT ;  /* 0x0000000a0d007c0c */ /* 0x044fe4000bf05270 */
[----:B------:R-:W-:Y:S01]  /*44b0*/  ISETP.EQ.AND P3, PT, R13, UR10, P4 ;  /* 0x0000000a0d007c0c */ /* 0x000fe2000a762270 */
[----:B------:R-:W-:Y:S02]  /*44c0*/  VIADD R13, R11, 0x100 ;  /* 0x000001000b0d7836 */ /* 0x000fe40000000000 */
[----:B------:R-:W-:Y:S02]  /*44d0*/  @!P4 SEL R0, RZ, 0x1, P0 ;  /* 0x00000001ff00c807 */ /* 0x000fe40000000000 */
[----:B------:R-:W-:Y:S02]  /*44e0*/  ISETP.LT.U32.AND P0, PT, R19, R4, PT ;  /* 0x000000041300720c */ /* 0x000fe40003f01070 */
[----:B------:R-:W-:-:S02]  /*44f0*/  SEL R0, R0, 0x1, !P3 ;  /* 0x0000000100007807 */ /* 0x000fc40005800000 */
[-C--:B------:R-:W-:Y:S02]  /*4500*/  ISETP.LT.AND.EX P0, PT, R18, R5.reuse, PT, P0 ;  /* 0x000000051200720c */ /* 0x080fe40003f01300 */
[----:B------:R-:W-:Y:S02]  /*4510*/  LOP3.LUT P2, RZ, R0, 0xff, RZ, 0xc0, !PT ;  /* 0x000000ff00ff7812 */ /* 0x000fe4000784c0ff */
[-C--:B0-----:R-:W-:Y:S02]  /*4520*/  SEL R17, R19, R4.reuse, P0 ;  /* 0x0000000413117207 */ /* 0x081fe40000000000 */
[----:B------:R-:W-:Y:S02]  /*4530*/  SEL R16, R18, R5, P0 ;  /* 0x0000000512107207 */ /* 0x000fe40000000000 */
[----:B---3--:R-:W-:Y:S02]  /*4540*/  ISETP.NE.AND P0, PT, R15, UR10, PT ;  /* 0x0000000a0f007c0c */ /* 0x008fe4000bf05270 */
[----:B------:R-:W-:-:S02]  /*4550*/  @!P3 SEL R17, R19, R4, !P4 ;  /* 0x000000041311b207 */ /* 0x000fc40006000000 */
[----:B------:R-:W-:Y:S01]  /*4560*/  @!P3 SEL R16, R18, R5, !P4 ;  /* 0x000000051210b207 */ /* 0x000fe20006000000 */
[----:B------:R-:W-:Y:S01]  /*4570*/  VIADD R5, R11, 0x200 ;  /* 0x000002000b057836 */ /* 0x000fe20000000000 */
[----:B------:R-:W-:Y:S02]  /*4580*/  ISETP.EQ.AND P3, PT, R15, UR10, P2 ;  /* 0x0000000a0f007c0c */ /* 0x000fe40009762270 */
[----:B------:R-:W-:Y:S02]  /*4590*/  @!P2 SEL R0, RZ, 0x1, P0 ;  /* 0x00000001ff00a807 */ /* 0x000fe40000000000 */
[----:B------:R-:W-:Y:S02]  /*45a0*/  IADD3 R4, P5, P6, R10, UR6, R13 ;  /* 0x000000060a047c10 */ /* 0x000fe4000febe00d */
[----:B------:R-:W-:Y:S02]  /*45b0*/  SEL R0, R0, 0x1, !P3 ;  /* 0x0000000100007807 */ /* 0x000fe40005800000 */
[----:B------:R-:W-:-:S02]  /*45c0*/  IADD3.X R15, PT, PT, R9, R8, RZ, P5, P6 ;  /* 0x00000008090f7210 */ /* 0x000fc40002fec4ff */
[----:B------:R-:W-:Y:S02]  /*45d0*/  ISETP.LT.U32.AND P0, PT, R4, R17, PT ;  /* 0x000000110400720c */ /* 0x000fe40003f01070 */
[----:B------:R-:W-:Y:S02]  /*45e0*/  LOP3.LUT P4, RZ, R0, 0xff, RZ, 0xc0, !PT ;  /* 0x000000ff00ff7812 */ /* 0x000fe4000788c0ff */
[----:B------:R-:W-:-:S04]  /*45f0*/  ISETP.LT.AND.EX P0, PT, R15, R16, PT, P0 ;  /* 0x000000100f00720c */ /* 0x000fc80003f01300 */
[CC--:B------:R-:W-:Y:S02]  /*4600*/  SEL R20, R4.reuse, R17.reuse, P0 ;  /* 0x0000001104147207 */ /* 0x0c0fe40000000000 */
[CC--:B------:R-:W-:Y:S02]  /*4610*/  SEL R13, R15.reuse, R16.reuse, P0 ;  /* 0x000000100f0d7207 */ /* 0x0c0fe40000000000 */
[----:B------:R-:W-:Y:S02]  /*4620*/  @!P3 SEL R20, R4, R17, !P2 ;  /* 0x000000110414b207 */ /* 0x000fe40005000000 */
[----:B------:R-:W-:Y:S02]  /*4630*/  @!P3 SEL R13, R15, R16, !P2 ;  /* 0x000000100f0db207 */ /* 0x000fe40005000000 */
[----:B----4-:R-:W-:Y:S02]  /*4640*/  ISETP.NE.AND P3, PT, R3, UR10, PT ;  /* 0x0000000a03007c0c */ /* 0x010fe4000bf65270 */
[----:B------:R-:W-:-:S02]  /*4650*/  IADD3 R5, P5, P0, R10, UR6, R5 ;  /* 0x000000060a057c10 */ /* 0x000fc4000f8be005 */
[----:B------:R-:W-:Y:S01]  /*4660*/  ISETP.EQ.AND P2, PT, R3, UR10, P4 ;  /* 0x0000000a03007c0c */ /* 0x000fe2000a742270 */
[C---:B------:R-:W-:Y:S01]  /*4670*/  VIADD R3, R11.reuse, 0x300 ;  /* 0x000003000b037836 */ /* 0x040fe20000000000 */
[----:B------:R-:W-:Y:S01]  /*4680*/  @!P4 SEL R0, RZ, 0x1, P3 ;  /* 0x00000001ff00c807 */ /* 0x000fe20001800000 */
[----:B------:R-:W-:Y:S01]  /*4690*/  VIADD R11, R11, 0x400 ;  /* 0x000004000b0b7836 */ /* 0x000fe20000000000 */
[----:B------:R-:W-:Y:S02]  /*46a0*/  IADD3.X R4, PT, PT, R9, R8, RZ, P5, P0 ;  /* 0x0000000809047210 */ /* 0x000fe40002fe04ff */
[----:B------:R-:W-:Y:S02]  /*46b0*/  ISETP.LT.U32.AND P0, PT, R5, R20, PT ;  /* 0x000000140500720c */ /* 0x000fe40003f01070 */
[----:B------:R-:W-:Y:S02]  /*46c0*/  SEL R0, R0, 0x1, !P2 ;  /* 0x0000000100007807 */ /* 0x000fe40005000000 */
[----:B------:R-:W-:-:S02]  /*46d0*/  ISETP.LT.AND.EX P0, PT, R4, R13, PT, P0 ;  /* 0x0000000d0400720c */ /* 0x000fc40003f01300 */
[----:B------:R-:W-:Y:S02]  /*46e0*/  LOP3.LUT P3, RZ, R0, 0xff, RZ, 0xc0, !PT ;  /* 0x000000ff00ff7812 */ /* 0x000fe4000786c0ff */
[CC--:B------:R-:W-:Y:S02]  /*46f0*/  SEL R16, R5.reuse, R20.reuse, P0 ;  /* 0x0000001405107207 */ /* 0x0c0fe40000000000 */
[CC--:B------:R-:W-:Y:S02]  /*4700*/  SEL R18, R4.reuse, R13.reuse, P0 ;  /* 0x0000000d04127207 */ /* 0x0c0fe40000000000 */
[----:B------:R-:W-:Y:S02]  /*4710*/  @!P2 SEL R16, R5, R20, !P4 ;  /* 0x000000140510a207 */ /* 0x000fe40006000000 */
[----:B------:R-:W-:Y:S02]  /*4720*/  @!P2 SEL R18, R4, R13, !P4 ;  /* 0x0000000d0412a207 */ /* 0x000fe40006000000 */
[----:B------:R-:W-:-:S02]  /*4730*/  IADD3 R3, P5, P6, R10, UR6, R3 ;  /* 0x000000060a037c10 */ /* 0x000fc4000febe003 */
[C---:B-----5:R-:W-:Y:S02]  /*4740*/  ISETP.EQ.AND P2, PT, R2.reuse, UR10, P3 ;  /* 0x0000000a02007c0c */ /* 0x060fe40009f42270 */
[----:B------:R-:W-:Y:S02]  /*4750*/  IADD3.X R13, PT, PT, R9, R8, RZ, P5, P6 ;  /* 0x00000008090d7210 */ /* 0x000fe40002fec4ff */
[----:B------:R-:W-:Y:S02]  /*4760*/  ISETP.LT.U32.AND P0, PT, R3, R16, PT ;  /* 0x000000100300720c */ /* 0x000fe40003f01070 */
[----:B------:R-:W-:Y:S02]  /*4770*/  ISETP.NE.AND P4, PT, R2, UR10, PT ;  /* 0x0000000a02007c0c */ /* 0x000fe4000bf85270 */
[----:B------:R-:W-:Y:S02]  /*4780*/  ISETP.LT.AND.EX P0, PT, R13, R18, PT, P0 ;  /* 0x000000120d00720c */ /* 0x000fe40003f01300 */
[----:B------:R-:W-:-:S02]  /*4790*/  @!P3 SEL R0, RZ, 0x1, P4 ;  /* 0x00000001ff00b807 */ /* 0x000fc40002000000 */
[----:B------:R-:W-:Y:S02]  /*47a0*/  SEL R4, R3, R16, P0 ;  /* 0x0000001003047207 */ /* 0x000fe40000000000 */
[----:B------:R-:W-:Y:S02]  /*47b0*/  SEL R5, R13, R18, P0 ;  /* 0x000000120d057207 */ /* 0x000fe40000000000 */
[----:B------:R-:W-:Y:S02]  /*47c0*/  SEL R0, R0, 0x1, !P2 ;  /* 0x0000000100007807 */ /* 0x000fe40005000000 */
[----:B------:R-:W-:Y:S02]  /*47d0*/  @!P2 SEL R4, R3, R16, !P3 ;  /* 0x000000100304a207 */ /* 0x000fe40005800000 */
[----:B------:R-:W-:-:S07]  /*47e0*/  @!P2 SEL R5, R13, R18, !P3 ;  /* 0x000000120d05a207 */ /* 0x000fce0005800000 */
.L_x_116:
[----:B------:R-:W-:Y:S05]  /*47f0*/  BSYNC.RECONVERGENT B2 ;  /* 0x0000000000027941 */ /* 0x000fea0003800200 */
.L_x_115:
[----:B------:R-:W-:Y:S05]  /*4800*/  @!P1 BRA `(.L_x_111) ;  /* 0x0000000000f09947 */ /* 0x000fea0003800000 */
[----:B------:R-:W-:Y:S01]  /*4810*/  ISETP.NE.AND P0, PT, R14, 0x1, PT ;  /* 0x000000010e00780c */ /* 0x000fe20003f05270 */
[----:B------:R-:W-:Y:S01]  /*4820*/  BSSY.RECONVERGENT B2, `(.L_x_117) ;  /* 0x0000025000027945 */ /* 0x000fe20003800200 */
[----:B------:R-:W-:-:S11]  /*4830*/  LOP3.LUT P1, RZ, R12, 0x100, RZ, 0xc0, !PT ;  /* 0x000001000cff7812 */ /* 0x000fd6000782c0ff */
[----:B------:R-:W-:Y:S05]  /*4840*/  @!P0 BRA `(.L_x_118) ;  /* 0x0000000000888947 */ /* 0x000fea0003800000 */
[----:B------:R-:W-:-:S05]  /*4850*/  IADD3 R12, P0, PT, R11, R10, RZ ;  /* 0x0000000a0b0c7210 */ /* 0x000fca0007f1e0ff */
[----:B------:R-:W-:Y:S01]  /*4860*/  IMAD.X R13, RZ, RZ, R9, P0 ;  /* 0x000000ffff0d7224 */ /* 0x000fe200000e0609 */
[----:B------:R-:W-:-:S04]  /*4870*/  LEA R2, P0, R12, UR8, 0x2 ;  /* 0x000000080c027c11 */ /* 0x000fc8000f8010ff */
[----:B------:R-:W-:-:S05]  /*4880*/  LEA.HI.X R3, R12, UR9, R13, 0x2, P0 ;  /* 0x000000090c037c11 */ /* 0x000fca00080f140d */
[----:B------:R-:W2:Y:S04]  /*4890*/  LDG.E R16, desc[UR12][R2.64] ;  /* 0x0000000c02107981 */ /* 0x000ea8000c1e1900 */
[----:B------:R0:W3:Y:S01]  /*48a0*/  LDG.E R14, desc[UR12][R2.64+0x400] ;  /* 0x0004000c020e7981 */ /* 0x0000e2000c1e1900 */
[----:B------:R-:W-:Y:S02]  /*48b0*/  LOP3.LUT P2, RZ, R0, 0xff, RZ, 0xc0, !PT ;  /* 0x000000ff00ff7812 */ /* 0x000fe4000784c0ff */
[----:B------:R-:W-:-:S05]  /*48c0*/  IADD3 R15, P0, PT, R12, UR6, RZ ;  /* 0x000000060c0f7c10 */ /* 0x000fca000ff1e0ff */
[----:B------:R-:W-:Y:S01]  /*48d0*/  IMAD.X R12, R13, 0x1, R8, P0 ;  /* 0x000000010d0c7824 */ /* 0x000fe200000e0608 */
[-C--:B------:R-:W-:Y:S01]  /*48e0*/  ISETP.LT.U32.AND P0, PT, R15, R4.reuse, PT ;  /* 0x000000040f00720c */ /* 0x080fe20003f01070 */
[C---:B------:R-:W-:Y:S02]  /*48f0*/  VIADD R13, R11.reuse, 0x100 ;  /* 0x000001000b0d7836 */ /* 0x040fe40000000000 */
[----:B------:R-:W-:Y:S01]  /*4900*/  VIADD R11, R11, 0x200 ;  /* 0x000002000b0b7836 */ /* 0x000fe20000000000 */
[-C--:B------:R-:W-:Y:S02]  /*4910*/  ISETP.LT.AND.EX P0, PT, R12, R5.reuse, PT, P0 ;  /* 0x000000050c00720c */ /* 0x080fe40003f01300 */
[----:B------:R-:W-:Y:S02]  /*4920*/  IADD3 R13, P5, P6, R10, UR6, R13 ;  /* 0x000000060a0d7c10 */ /* 0x000fe4000febe00d */
[----:B0-----:R-:W-:Y:S02]  /*4930*/  SEL R2, R15, R4, P0 ;  /* 0x000000040f027207 */ /* 0x001fe40000000000 */
[----:B------:R-:W-:-:S02]  /*4940*/  SEL R3, R12, R5, P0 ;  /* 0x000000050c037207 */ /* 0x000fc40000000000 */
[C---:B--2---:R-:W-:Y:S02]  /*4950*/  ISETP.NE.AND P4, PT, R16.reuse, UR10, PT ;  /* 0x0000000a10007c0c */ /* 0x044fe4000bf85270 */
[----:B------:R-:W-:Y:S02]  /*4960*/  ISETP.EQ.AND P3, PT, R16, UR10, P2 ;  /* 0x0000000a10007c0c */ /* 0x000fe40009762270 */
[----:B------:R-:W-:-:S04]  /*4970*/  @!P2 SEL R0, RZ, 0x1, P4 ;  /* 0x00000001ff00a807 */ /* 0x000fc80002000000 */
[----:B------:R-:W-:-:S04]  /*4980*/  SEL R0, R0, 0x1, !P3 ;  /* 0x0000000100007807 */ /* 0x000fc80005800000 */
[----:B------:R-:W-:-:S03]  /*4990*/  LOP3.LUT P4, RZ, R0, 0xff, RZ, 0xc0, !PT ;  /* 0x000000ff00ff7812 */ /* 0x000fc6000788c0ff */
[----:B------:R-:W-:Y:S02]  /*49a0*/  @!P3 SEL R2, R15, R4, !P2 ;  /* 0x000000040f02b207 */ /* 0x000fe40005000000 */
[----:B------:R-:W-:Y:S02]  /*49b0*/  @!P3 SEL R3, R12, R5, !P2 ;  /* 0x000000050c03b207 */ /* 0x000fe40005000000 */
[C---:B---3--:R-:W-:Y:S02]  /*49c0*/  ISETP.EQ.AND P3, PT, R14.reuse, UR10, P4 ;  /* 0x0000000a0e007c0c */ /* 0x048fe4000a762270 */
[----:B------:R-:W-:Y:S02]  /*49d0*/  IADD3.X R12, PT, PT, R9, R8, RZ, P5, P6 ;  /* 0x00000008090c7210 */ /* 0x000fe40002fec4ff */
[----:B------:R-:W-:Y:S02]  /*49e0*/  ISETP.LT.U32.AND P0, PT, R13, R2, PT ;  /* 0x000000020d00720c */ /* 0x000fe40003f01070 */
[----:B------:R-:W-:-:S02]  /*49f0*/  ISETP.NE.AND P2, PT, R14, UR10, PT ;  /* 0x0000000a0e007c0c */ /* 0x000fc4000bf45270 */
[CC--:B------:R-:W-:Y:S02]  /*4a00*/  ISETP.LT.AND.EX P0, PT, R12.reuse, R3.reuse, PT, P0 ;  /* 0x000000030c00720c */ /* 0x0c0fe40003f01300 */
[----:B------:R-:W-:Y:S02]  /*4a10*/  @!P4 SEL R0, RZ, 0x1, P2 ;  /* 0x00000001ff00c807 */ /* 0x000fe40001000000 */
[CC--:B------:R-:W-:Y:S02]  /*4a20*/  SEL R4, R13.reuse, R2.reuse, P0 ;  /* 0x000000020d047207 */ /* 0x0c0fe40000000000 */
[----:B------:R-:W-:Y:S02]  /*4a30*/  SEL R5, R12, R3, P0 ;  /* 0x000000030c057207 */ /* 0x000fe40000000000 */
[----:B------:R-:W-:Y:S02]  /*4a40*/  SEL R0, R0, 0x1, !P3 ;  /* 0x0000000100007807 */ /* 0x000fe40005800000 */
[----:B------:R-:W-:-:S02]  /*4a50*/  @!P3 SEL R4, R13, R2, !P4 ;  /* 0x000000020d04b207 */ /* 0x000fc40006000000 */
[----:B------:R-:W-:-:S07]  /*4a60*/  @!P3 SEL R5, R12, R3, !P4 ;  /* 0x000000030c05b207 */ /* 0x000fce0006000000 */
.L_x_118:
[----:B------:R-:W-:Y:S05]  /*4a70*/  BSYNC.RECONVERGENT B2 ;  /* 0x0000000000027941 */ /* 0x000fea0003800200 */
.L_x_117:
[----:B------:R-:W-:Y:S05]  /*4a80*/  @P1 BRA `(.L_x_111) ;  /* 0x0000000000501947 */ /* 0x000fea0003800000 */
[----:B------:R-:W-:-:S05]  /*4a90*/  IADD3 R10, P0, PT, R11, R10, RZ ;  /* 0x0000000a0b0a7210 */ /* 0x000fca0007f1e0ff */
[----:B------:R-:W-:Y:S01]  /*4aa0*/  IMAD.X R9, RZ, RZ, R9, P0 ;  /* 0x000000ffff097224 */ /* 0x000fe200000e0609 */
[----:B------:R-:W-:-:S04]  /*4ab0*/  LEA R2, P0, R10, UR8, 0x2 ;  /* 0x000000080a027c11 */ /* 0x000fc8000f8010ff */
[----:B------:R-:W-:-:S05]  /*4ac0*/  LEA.HI.X R3, R10, UR9, R9, 0x2, P0 ;  /* 0x000000090a037c11 */ /* 0x000fca00080f1409 */
[----:B------:R-:W2:Y:S01]  /*4ad0*/  LDG.E R2, desc[UR12][R2.64] ;  /* 0x0000000c02027981 */ /* 0x000ea2000c1e1900 */
[----:B------:R-:W-:Y:S02]  /*4ae0*/  LOP3.LUT P3, RZ, R0, 0xff, RZ, 0xc0, !PT ;  /* 0x000000ff00ff7812 */ /* 0x000fe4000786c0ff */
[----:B------:R-:W-:-:S05]  /*4af0*/  IADD3 R11, P0, PT, R10, UR6, RZ ;  /* 0x000000060a0b7c10 */ /* 0x000fca000ff1e0ff */
[----:B------:R-:W-:Y:S01]  /*4b00*/  IMAD.X R10, R9, 0x1, R8, P0 ;  /* 0x00000001090a7824 */ /* 0x000fe200000e0608 */
[----:B------:R-:W-:-:S04]  /*4b10*/  ISETP.LT.U32.AND P0, PT, R11, R4, PT ;  /* 0x000000040b00720c */ /* 0x000fc80003f01070 */
[----:B------:R-:W-:-:S04]  /*4b20*/  ISETP.LT.AND.EX P0, PT, R10, R5, PT, P0 ;  /* 0x000000050a00720c */ /* 0x000fc80003f01300 */
[----:B------:R-:W-:Y:S02]  /*4b30*/  SEL R8, R11, R4, P0 ;  /* 0x000000040b087207 */ /* 0x000fe40000000000 */
[----:B------:R-:W-:Y:S02]  /*4b40*/  SEL R9, R10, R5, P0 ;  /* 0x000000050a097207 */ /* 0x000fe40000000000 */
[C---:B--2---:R-:W-:Y:S02]  /*4b50*/  ISETP.EQ.AND P1, PT, R2.reuse, UR10, P3 ;  /* 0x0000000a02007c0c */ /* 0x044fe40009f22270 */
[----:B------:R-:W-:-:S04]  /*4b60*/  ISETP.NE.AND P2, PT, R2, UR10, PT ;  /* 0x0000000a02007c0c */ /* 0x000fc8000bf45270 */
[----:B------:R-:W-:-:S04]  /*4b70*/  @!P3 SEL R0, RZ, 0x1, P2 ;  /* 0x00000001ff00b807 */ /* 0x000fc80001000000 */
[----:B------:R-:W-:-:S03]  /*4b80*/  SEL R0, R0, 0x1, !P1 ;  /* 0x0000000100007807 */ /* 0x000fc60004800000 */
[----:B------:R-:W-:Y:S02]  /*4b90*/  @!P1 SEL R8, R11, R4, !P3 ;  /* 0x000000040b089207 */ /* 0x000fe40005800000 */
[----:B------:R-:W-:-:S03]  /*4ba0*/  @!P1 SEL R9, R10, R5, !P3 ;  /* 0x000000050a099207 */ /* 0x000fc60005800000 */
[----:B------:R-:W-:Y:S02]  /*4bb0*/  IMAD.MOV.U32 R4, RZ, RZ, R8 ;  /* 0x000000ffff047224 */ /* 0x000fe400078e0008 */
[----:B------:R-:W-:-:S07]  /*4bc0*/  IMAD.MOV.U32 R5, RZ, RZ, R9 ;  /* 0x000000ffff057224 */ /* 0x000fce00078e0009 */
.L_x_111:
[----:B------:R-:W-:Y:S05]  /*4bd0*/  BSYNC.RECONVERGENT B1 ;  /* 0x0000000000017941 */ /* 0x000fea0003800200 */
.L_x_108:
[----:B------:R-:W0:Y:S01]  /*4be0*/  S2R R10, SR_LANEID ;  /* 0x00000000000a7919 */ /* 0x000e220000000000 */
[----:B------:R-:W-:Y:S01]  /*4bf0*/  LOP3.LUT R3, R0, 0xff, RZ, 0xc0, !PT ;  /* 0x000000ff00037812 */ /* 0x000fe200078ec0ff */
[----:B------:R-:W-:Y:S01]  /*4c00*/  BSSY.RECONVERGENT B1, `(.L_x_119) ;  /* 0x0000016000017945 */ /* 0x000fe20003800200 */
[----:B------:R1:W2:Y:S04]  /*4c10*/  SHFL.DOWN PT, R9, R4, 0x1, 0x1f ;  /* 0x08201f0004097f89 */ /* 0x0002a800000e0000 */
[----:B------:R1:W3:Y:S04]  /*4c20*/  SHFL.DOWN PT, R8, R5, 0x1, 0x1f ;  /* 0x08201f0005087f89 */ /* 0x0002e800000e0000 */
[----:B------:R-:W4:Y:S01]  /*4c30*/  SHFL.DOWN PT, R3, R3, 0x1, 0x1f ;  /* 0x08201f0003037f89 */ /* 0x000f2200000e0000 */
        /* <DEDUP_REMOVED lines=18> */
.L_x_120:
[----:B------:R-:W-:Y:S05]  /*4d60*/  BSYNC.RECONVERGENT B1 ;  /* 0x0000000000017941 */ /* 0x000fea0003800200 */
.L_x_119:
        /* <DEDUP_REMOVED lines=23> */
.L_x_122:
[----:B------:R-:W-:Y:S05]  /*4ee0*/  BSYNC.RECONVERGENT B1 ;  /* 0x0000000000017941 */ /* 0x000fea0003800200 */
.L_x_121:
        /* <DEDUP_REMOVED lines=20> */
.L_x_124:
[----:B------:R-:W-:Y:S05]  /*5030*/  BSYNC.RECONVERGENT B1 ;  /* 0x0000000000017941 */ /* 0x000fea0003800200 */
.L_x_123:
        /* <DEDUP_REMOVED lines=20> */
.L_x_126:
[----:B------:R-:W-:Y:S05]  /*5180*/  BSYNC.RECONVERGENT B1 ;  /* 0x0000000000017941 */ /* 0x000fea0003800200 */
.L_x_125:
        /* <DEDUP_REMOVED lines=20> */
.L_x_128:
[----:B------:R-:W-:Y:S05]  /*52d0*/  BSYNC.RECONVERGENT B1 ;  /* 0x0000000000017941 */ /* 0x000fea0003800200 */
.L_x_127:
        /* <DEDUP_REMOVED lines=10> */
.L_x_130:
[----:B------:R-:W-:Y:S05]  /*5380*/  BSYNC.RECONVERGENT B1 ;  /* 0x0000000000017941 */ /* 0x000fea0003800200 */
.L_x_129:
        /* <DEDUP_REMOVED lines=82> */
[----:B------:R-:W-:-:S07]  /*58b0*/  SEL R5, R3, R5, !P2 ;  /* 0x0000000503057207 */ /* 0x000fce0005000000 */
.L_x_89:
[----:B------:R-:W-:Y:S05]  /*58c0*/  BSYNC.RECONVERGENT B0 ;  /* 0x0000000000007941 */ /* 0x000fea0003800200 */
.L_x_64:
[----:B------:R-:W-:Y:S05]  /*58d0*/  @P1 EXIT ;  /* 0x000000000000194d */ /* 0x000fea0003800000 */
[----:B012---:R-:W0:Y:S02]  /*58e0*/  LDC.64 R2, c[0x0][0x398] ;  /* 0x0000e600ff027b82 */ /* 0x007e240000000a00 */
[----:B0-----:R-:W-:-:S05]  /*58f0*/  IMAD.WIDE.U32 R6, R6, 0x10, R2 ;  /* 0x0000001006067825 */ /* 0x001fca00078e0002 */
[----:B------:R-:W-:Y:S04]  /*5900*/  STG.E.64 desc[UR12][R6.64+0x8], R4 ;  /* 0x0000080406007986 */ /* 0x000fe8000c101b0c */
[----:B------:R-:W-:Y:S01]  /*5910*/  STG.E.U8 desc[UR12][R6.64], R0 ;  /* 0x0000000006007986 */ /* 0x000fe2000c10110c */
[----:B------:R-:W-:Y:S05]  /*5920*/  EXIT ;  /* 0x000000000000794d */ /* 0x000fea0003800000 */
.L_x_131:
        /* <DEDUP_REMOVED lines=13> */
.L_x_404:


//--------------------- .text._ZN3cub18CUB_300001_SM_10006detail6reduce28DeviceReduceSingleTileKernelINS2_10policy_hubIN4cuda3std3__45tupleIJblEEEyN6thrust24THRUST_300001_SM_1000_NS8cuda_cub9__find_if7functorIS9_EEE10Policy1000ENSB_12zip_iteratorINS8_IJNSD_26transform_input_iterator_tIbNSB_6detail15normal_iteratorINSB_10device_ptrIiEEEE11is_equal_toEENSB_17counting_iteratorIlNSB_11use_defaultESS_SS_EEEEEEEPS9_ySF_S9_S9_NS7_10__identityEEEvT0_T1_T2_T3_T4_T6_ --------------------------
	.section	.text._ZN3cub18CUB_300001_SM_10006detail6reduce28DeviceReduceSingleTileKernelINS2_10policy_hubIN4cuda3std3__45tupleIJblEEEyN6thrust24THRUST_300001_SM_1000_NS8cuda_cub9__find_if7functorIS9_EEE10Policy1000ENSB_12zip_iteratorINS8_IJNSD_26transform_input_iterator_tIbNSB_6detail15normal_iteratorINSB_10device_ptrIiEEEE11is_equal_toEENSB_17counting_iteratorIlNSB_11use_defaultESS_SS_EEEEEEEPS9_ySF_S9_S9_NS7_10__identityEEEvT0_T1_T2_T3_T4_T6_,"ax",@progbits
	.align	128
        .global         _ZN3cub18CUB_300001_SM_10006detail6reduce28DeviceReduceSingleTileKernelINS2_10policy_hubIN4cuda3std3__45tupleIJblEEEyN6thrust24THRUST_300001_SM_1000_NS8cuda_cub9__find_if7functorIS9_EEE10Policy1000ENSB_12zip_iteratorINS8_IJNSD_26transform_input_iterator_tIbNSB_6detail15normal_iteratorINSB_10device_ptrIiEEEE11is_equal_toEENSB_17counting_iteratorIlNSB_11use_defaultESS_SS_EEEEEEEPS9_ySF_S9_S9_NS7_10__identityEEEvT0_T1_T2_T3_T4_T6_
        .type           _ZN3cub18CUB_300001_SM_10006detail6reduce28DeviceReduceSingleTileKernelINS2_10policy_hubIN4cuda3std3__45tupleIJblEEEyN6thrust24THRUST_300001_SM_1000_NS8cuda_cub9__find_if7functorIS9_EEE10Policy1000ENSB_12zip_iteratorINS8_IJNSD_26transform_input_iterator_tIbNSB_6detail15normal_iteratorINSB_10device_ptrIiEEEE11is_equal_toEENSB_17counting_iteratorIlNSB_11use_defaultESS_SS_EEEEEEEPS9_ySF_S9_S9_NS7_10__identityEEEvT0_T1_T2_T3_T4_T6_,@function
        .size           _ZN3cub18CUB_300001_SM_10006detail6reduce28DeviceReduceSingleTileKernelINS2_10policy_hubIN4cuda3std3__45tupleIJblEEEyN6thrust24THRUST_300001_SM_1000_NS8cuda_cub9__find_if7functorIS9_EEE10Policy1000ENSB_12zip_iteratorINS8_IJNSD_26transform_input_iterator_tIbNSB_6detail15normal_iteratorINSB_10device_ptrIiEEEE11is_equal_toEENSB_17counting_iteratorIlNSB_11use_defaultESS_SS_EEEEEEEPS9_ySF_S9_S9_NS7_10__identityEEEvT0_T1_T2_T3_T4_T6_,(.L_x_405 - _ZN3cub18CUB_300001_SM_10006detail6reduce28DeviceReduceSingleTileKernelINS2_10policy_hubIN4cuda3std3__45tupleIJblEEEyN6thrust24THRUST_300001_SM_1000_NS8cuda_cub9__find_if7functorIS9_EEE10Policy1000ENSB_12zip_iteratorINS8_IJNSD_26transform_input_iterator_tIbNSB_6detail15normal_iteratorINSB_10device_ptrIiEEEE11is_equal_toEENSB_17counting_iteratorIlNSB_11use_defaultESS_SS_EEEEEEEPS9_ySF_S9_S9_NS7_10__identityEEEvT0_T1_T2_T3_T4_T6_)
        .other          _ZN3cub18CUB_300001_SM_10006detail6reduce28DeviceReduceSingleTileKernelINS2_10policy_hubIN4cuda3std3__45tupleIJblEEEyN6thrust24THRUST_300001_SM_1000_NS8cuda_cub9__find_if7functorIS9_EEE10Policy1000ENSB_12zip_iteratorINS8_IJNSD_26transform_input_iterator_tIbNSB_6detail15normal_iteratorINSB_10device_ptrIiEEEE11is_equal_toEENSB_17counting_iteratorIlNSB_11use_defaultESS_SS_EEEEEEEPS9_ySF_S9_S9_NS7_10__identityEEEvT0_T1_T2_T3_T4_T6_,@"STO_CUDA_ENTRY STV_DEFAULT"
_ZN3cub18CUB_300001_SM_10006detail6reduce28DeviceReduceSingleTileKernelINS2_10policy_hubIN4cuda3std3__45tupleIJblEEEyN6thrust24THRUST_300001_SM_1000_NS8cuda_cub9__find_if7functorIS9_EEE10Policy1000ENSB_12zip_iteratorINS8_IJNSD_26transform_input_iterator_tIbNSB_6detail15normal_iteratorINSB_10device_ptrIiEEEE11is_equal_toEENSB_17counting_iteratorIlNSB_11use_defaultESS_SS_EEEEEEEPS9_ySF_S9_S9_NS7_10__identityEEEvT0_T1_T2_T3_T4_T6_:
.text._ZN3cub18CUB_300001_SM_10006detail6reduce28DeviceReduceSingleTileKernelINS2_10policy_hubIN4cuda3std3__45tupleIJblEEEyN6thrust24THRUST_300001_SM_1000_NS8cuda_cub9__find_if7functorIS9_EEE10Policy1000ENSB_12zip_iteratorINS8_IJNSD_26transform_input_iterator_tIbNSB_6detail15normal_iteratorINSB_10device_ptrIiEEEE11is_equal_toEENSB_17counting_iteratorIlNSB_11use_defaultESS_SS_EEEEEEEPS9_ySF_S9_S9_NS7_10__identityEEEvT0_T1_T2_T3_T4_T6_:
[----:B------:R-:W-:Y:S01]  /*0000*/  LDC R1, c[0x0][0x37c] ;  /* 0x0000df00ff017b82 */ /* 0x000fe20000000800 */
[----:B------:R-:W0:Y:S07]  /*0010*/  LDCU.64 UR4, c[0x0][0x3a0] ;  /* 0x00007400ff0477ac */ /* 0x000e2e0008000a00 */
[----:B------:R-:W1:Y:S01]  /*0020*/  LDC.U8 R0, c[0x0][0x3b0] ;  /* 0x0000ec00ff007b82 */ /* 0x000e620000000000 */
[----:B------:R-:W2:Y:S01]  /*0030*/  LDCU.64 UR10, c[0x0][0x358] ;  /* 0x00006b00ff0a77ac */ /* 0x000ea20008000a00 */
[----:B0-----:R-:W-:-:S04]  /*0040*/  UISETP.NE.U32.AND UP0, UPT, UR4, URZ, UPT ;  /* 0x000000ff0400728c */ /* 0x001fc8000bf05070 */
[----:B------:R-:W-:-:S09]  /*0050*/  UISETP.NE.AND.EX UP0, UPT, UR5, URZ, UPT, UP0 ;  /* 0x000000ff0500728c */ /* 0x000fd2000bf05300 */
        /* <DEDUP_REMOVED lines=9> */
.L_x_132:
[----:B------:R-:W-:Y:S01]  /*00f0*/  UISETP.GT.U32.AND UP0, UPT, UR4, 0x3ff, UPT ;  /* 0x000003ff0400788c */ /* 0x000fe2000bf04070 */
[----:B------:R-:W-:Y:S03]  /*0100*/  BSSY.RECONVERGENT B0, `(.L_x_133) ;  /* 0x000054f000007945 */ /* 0x000fe60003800200 */
[----:B------:R-:W-:-:S09]  /*0110*/  UISETP.GT.U32.AND.EX UP0, UPT, UR5, URZ, UPT, UP0 ;  /* 0x000000ff0500728c */ /* 0x000fd2000bf04100 */
[----:B------:R-:W-:Y:S05]  /*0120*/  BRA.U UP0, `(.L_x_134) ;  /* 0x0000002d00dc7547 */ /* 0x000fea000b800000 */
[----:B------:R-:W0:Y:S01]  /*0130*/  S2R R5, SR_TID.X ;  /* 0x0000000000057919 */ /* 0x000e220000002100 */
[----:B------:R-:W-:Y:S01]  /*0140*/  IMAD.MOV.U32 R2, RZ, RZ, RZ ;  /* 0x000000ffff027224 */ /* 0x000fe200078e00ff */
[----:B------:R-:W2:Y:S01]  /*0150*/  LDCU UR8, c[0x0][0x388] ;  /* 0x00007100ff0877ac */ /* 0x000ea20008000800 */
[----:B------:R-:W3:Y:S01]  /*0160*/  LDCU.64 UR6, c[0x0][0x390] ;  /* 0x00007200ff0677ac */ /* 0x000ee20008000a00 */
[----:B0-----:R-:W-:-:S13]  /*0170*/  ISETP.GE.U32.AND P0, PT, R5, UR4, PT ;  /* 0x0000000405007c0c */ /* 0x001fda000bf06070 */
[----:B------:R-:W0:Y:S08]  /*0180*/  @!P0 LDC.64 R6, c[0x0][0x380] ;  /* 0x0000e000ff068b82 */ /* 0x000e300000000a00 */
        /* <DEDUP_REMOVED lines=8> */
[----:B------:R-:W-:Y:S02]  /*0210*/  ISETP.GE.U32.AND P2, PT, R11, UR4, PT ;  /* 0x000000040b007c0c */ /* 0x000fe4000bf46070 */
[----:B-----5:R-:W-:-:S02]  /*0220*/  @!P0 IADD3 R2, P3, PT, R5, R8, RZ ;  /* 0x0000000805028210 */ /* 0x020fc40007f7e0ff */
[----:B----4-:R-:W-:Y:S01]  /*0230*/  @!P0 ISETP.NE.AND P1, PT, R6, R3, PT ;  /* 0x000000030600820c */ /* 0x010fe20003f25270 */
[----:B------:R-:W-:Y:S02]  /*0240*/  IMAD.MOV.U32 R3, RZ, RZ, RZ ;  /* 0x000000ffff037224 */ /* 0x000fe400078e00ff */
[----:B------:R-:W-:Y:S01]  /*0250*/  @!P0 IMAD.X R3, RZ, RZ, R9, P3 ;  /* 0x000000ffff038224 */ /* 0x000fe200018e0609 */
[----:B------:R-:W-:-:S04]  /*0260*/  @!P0 SEL R6, RZ, 0x1, P1 ;  /* 0x00000001ff068807 */ /* 0x000fc80000800000 */
[----:B------:R-:W-:Y:S01]  /*0270*/  @!P0 PRMT R4, R6, 0x7610, R4 ;  /* 0x0000761006048816 */ /* 0x000fe20000000004 */
[----:B--23--:R-:W-:Y:S06]  /*0280*/  @P2 BRA `(.L_x_136) ;  /* 0x0000001000182947 */ /* 0x00cfec0003800000 */
[----:B------:R-:W-:Y:S01]  /*0290*/  LOP3.LUT R10, RZ, R11, RZ, 0x33, !PT ;  /* 0x0000000bff0a7212 */ /* 0x000fe200078e33ff */
[----:B------:R-:W-:Y:S04]  /*02a0*/  BSSY.RECONVERGENT B2, `(.L_x_137) ;  /* 0x0000080000027945 */ /* 0x000fe80003800200 */
[----:B------:R-:W-:-:S05]  /*02b0*/  VIADD R10, R10, UR4 ;  /* 0x000000040a0a7c36 */ /* 0x000fca0008000000 */
[C---:B------:R-:W-:Y:S02]  /*02c0*/  ISETP.GE.U32.AND P0, PT, R10.reuse, 0x700, PT ;  /* 0x000007000a00780c */ /* 0x040fe40003f06070 */
[----:B------:R-:W-:-:S04]  /*02d0*/  LEA.HI R12, R10, 0x1, RZ, 0x18 ;  /* 0x000000010a0c7811 */ /* 0x000fc800078fc0ff */
[----:B------:R-:W-:-:S04]  /*02e0*/  LOP3.LUT R23, R12, 0x7, RZ, 0xc0, !PT ;  /* 0x000000070c177812 */ /* 0x000fc800078ec0ff */
[----:B------:R-:W-:-:S03]  /*02f0*/  ISETP.NE.AND P1, PT, R23, RZ, PT ;  /* 0x000000ff1700720c */ /* 0x000fc60003f25270 */
[----:B------:R-:W-:Y:S10]  /*0300*/  @!P0 BRA `(.L_x_138) ;  /* 0x0000000400e48947 */ /* 0x000ff40003800000 */
[----:B------:R-:W0:Y:S01]  /*0310*/  LDC.64 R6, c[0x0][0x380] ;  /* 0x0000e000ff067b82 */ /* 0x000e220000000a00 */
[----:B------:R-:W-:-:S05]  /*0320*/  LOP3.LUT R13, R12, 0x1fffff8, RZ, 0xc0, !PT ;  /* 0x01fffff80c0d7812 */ /* 0x000fca00078ec0ff */
[----:B------:R-:W-:-:S07]  /*0330*/  IMAD.MOV R13, RZ, RZ, -R13 ;  /* 0x000000ffff0d7224 */ /* 0x000fce00078e0a0d */
.L_x_139:
[----:B0-----:R-:W-:-:S05]  /*0340*/  IMAD.WIDE.U32 R8, R11, 0x4, R6 ;  /* 0x000000040b087825 */ /* 0x001fca00078e0006 */
        /* <DEDUP_REMOVED lines=10> */
[C---:B------:R-:W-:Y:S01]  /*03f0*/  IADD3 R17, P3, PT, R11.reuse, UR6, RZ ;  /* 0x000000060b117c10 */ /* 0x040fe2000ff7e0ff */
[----:B------:R-:W-:Y:S01]  /*0400*/  VIADD R11, R11, 0x800 ;  /* 0x000008000b0b7836 */ /* 0x000fe20000000000 */
[----:B------:R-:W-:-:S03]  /*0410*/  LOP3.LUT P5, RZ, R21, 0xff, RZ, 0xc0, !PT ;  /* 0x000000ff15ff7812 */ /* 0x000fc600078ac0ff */
[----:B------:R-:W-:Y:S01]  /*0420*/  IMAD.X R4, RZ, RZ, UR7, P3 ;  /* 0x00000007ff047e24 */ /* 0x000fe200098e06ff */
[C---:B--2---:R-:W-:Y:S02]  /*0430*/  ISETP.NE.AND P0, PT, R24.reuse, UR8, PT ;  /* 0x0000000818007c0c */ /* 0x044fe4000bf05270 */
[----:B------:R-:W-:-:S07]  /*0440*/  ISETP.EQ.AND P2, PT, R24, UR8, P5 ;  /* 0x0000000818007c0c */ /* 0x000fce000af42270 */
[----:B------:R-:W-:Y:S02]  /*0450*/  @!P5 SEL R21, RZ, 0x1, P0 ;  /* 0x00000001ff15d807 */ /* 0x000fe40000000000 */
[----:B---3--:R-:W-:Y:S02]  /*0460*/  ISETP.NE.AND P6, PT, R22, UR8, PT ;  /* 0x0000000816007c0c */ /* 0x008fe4000bfc5270 */
[----:B------:R-:W-:Y:S02]  /*0470*/  SEL R21, R21, 0x1, !P2 ;  /* 0x0000000115157807 */ /* 0x000fe40005000000 */
[----:B------:R-:W-:Y:S02]  /*0480*/  ISETP.LT.U32.AND P0, PT, R17, R2, PT ;  /* 0x000000021100720c */ /* 0x000fe40003f01070 */
[----:B------:R-:W-:Y:S02]  /*0490*/  LOP3.LUT P3, RZ, R21, 0xff, RZ, 0xc0, !PT ;  /* 0x000000ff15ff7812 */ /* 0x000fe4000786c0ff */
[----:B------:R-:W-:-:S02]  /*04a0*/  ISETP.LT.AND.EX P0, PT, R4, R3, PT, P0 ;  /* 0x000000030400720c */ /* 0x000fc40003f01300 */
[----:B------:R-:W-:Y:S02]  /*04b0*/  ISETP.EQ.AND P4, PT, R22, UR8, P3 ;  /* 0x0000000816007c0c */ /* 0x000fe40009f82270 */
[CC--:B0-----:R-:W-:Y:S02]  /*04c0*/  SEL R9, R17.reuse, R2.reuse, P0 ;  /* 0x0000000211097207 */ /* 0x0c1fe40000000000 */
[CC--:B------:R-:W-:Y:S02]  /*04d0*/  SEL R24, R4.reuse, R3.reuse, P0 ;  /* 0x0000000304187207 */ /* 0x0c0fe40000000000 */
[----:B------:R-:W-:Y:S02]  /*04e0*/  @!P2 SEL R9, R17, R2, !P5 ;  /* 0x000000021109a207 */ /* 0x000fe40006800000 */
[----:B------:R-:W-:Y:S02]  /*04f0*/  @!P2 SEL R24, R4, R3, !P5 ;  /* 0x000000030418a207 */ /* 0x000fe40006800000 */
[----:B------:R-:W-:-:S02]  /*0500*/  @!P3 SEL R21, RZ, 0x1, P6 ;  /* 0x00000001ff15b807 */ /* 0x000fc40003000000 */
[----:B------:R-:W-:Y:S02]  /*0510*/  IADD3 R2, P0, PT, R17, 0x100, RZ ;  /* 0x0000010011027810 */ /* 0x000fe40007f1e0ff */
        /* <DEDUP_REMOVED lines=67> */
[-C--:B------:R-:W-:Y:S02]  /*0950*/  ISETP.LT.AND.EX P0, PT, R3, R8.reuse, PT, P0 ;  /* 0x000000080300720c */ /* 0x080fe40003f01300 */
        /* <DEDUP_REMOVED lines=10> */
[-C--:B------:R-:W-:Y:S02]  /*0a00*/  ISETP.LT.U32.AND P0, PT, R17, R14.reuse, PT ;  /* 0x0000000e1100720c */ /* 0x080fe40003f01070 */
        /* <DEDUP_REMOVED lines=9> */
.L_x_138:
[----:B------:R-:W-:Y:S05]  /*0aa0*/  BSYNC.RECONVERGENT B2 ;  /* 0x0000000000027941 */ /* 0x000fea0003800200 */
.L_x_137:
[----:B------:R-:W-:Y:S05]  /*0ab0*/  @!P1 BRA `(.L_x_136) ;  /* 0x00000008000c9947 */ /* 0x000fea0003800000 */
[----:B------:R-:W-:Y:S01]  /*0ac0*/  ISETP.GE.U32.AND P0, PT, R23, 0x4, PT ;  /* 0x000000041700780c */ /* 0x000fe20003f06070 */
[----:B------:R-:W-:Y:S01]  /*0ad0*/  BSSY.RECONVERGENT B2, `(.L_x_140) ;  /* 0x0000043000027945 */ /* 0x000fe20003800200 */
[----:B------:R-:W-:-:S11]  /*0ae0*/  LOP3.LUT P1, R12, R12, 0x3, RZ, 0xc0, !PT ;  /* 0x000000030c0c7812 */ /* 0x000fd6000782c0ff */
[----:B------:R-:W-:Y:S05]  /*0af0*/  @!P0 BRA `(.L_x_141) ;  /* 0x0000000400008947 */ /* 0x000fea0003800000 */
[----:B------:R-:W0:Y:S01]  /*0b00*/  LDC.64 R8, c[0x0][0x380] ;  /* 0x0000e000ff087b82 */ /* 0x000e220000000a00 */
[----:B------:R-:W2:Y:S01]  /*0b10*/  LDCU UR9, c[0x0][0x388] ;  /* 0x00007100ff0977ac */ /* 0x000ea20008000800 */
[----:B------:R-:W3:Y:S01]  /*0b20*/  LDCU.64 UR12, c[0x0][0x390] ;  /* 0x00007200ff0c77ac */ /* 0x000ee20008000a00 */
[----:B0-----:R-:W-:-:S05]  /*0b30*/  IMAD.WIDE.U32 R8, R11, 0x4, R8 ;  /* 0x000000040b087825 */ /* 0x001fca00078e0008 */
[----:B------:R-:W2:Y:S04]  /*0b40*/  LDG.E R7, desc[UR10][R8.64] ;  /* 0x0000000a08077981 */ /* 0x000ea8000c1e1900 */
[----:B------:R-:W4:Y:S04]  /*0b50*/  LDG.E R13, desc[UR10][R8.64+0x400] ;  /* 0x0004000a080d7981 */ /* 0x000f28000c1e1900 */
[----:B------:R-:W5:Y:S04]  /*0b60*/  LDG.E R14, desc[UR10][R8.64+0x800] ;  /* 0x0008000a080e7981 */ /* 0x000f68000c1e1900 */
[----:B------:R0:W5:Y:S01]  /*0b70*/  LDG.E R6, desc[UR10][R8.64+0xc00] ;  /* 0x000c000a08067981 */ /* 0x000162000c1e1900 */
[----:B------:R-:W-:-:S02]  /*0b80*/  LOP3.LUT P3, RZ, R4, 0xff, RZ, 0xc0, !PT ;  /* 0x000000ff04ff7812 */ /* 0x000fc4000786c0ff */
[----:B---3--:R-:W-:-:S05]  /*0b90*/  IADD3 R15, P2, PT, R11, UR12, RZ ;  /* 0x0000000c0b0f7c10 */ /* 0x008fca000ff5e0ff */
[----:B------:R-:W-:Y:S01]  /*0ba0*/  IMAD.X R16, RZ, RZ, UR13, P2 ;  /* 0x0000000dff107e24 */ /* 0x000fe200090e06ff */
        /* <DEDUP_REMOVED lines=8> */
[-C--:B------:R-:W-:Y:S02]  /*0c30*/  SEL R18, R15, R2.reuse, P0 ;  /* 0x000000020f127207 */ /* 0x080fe40000000000 */
[CC--:B0-----:R-:W-:Y:S02]  /*0c40*/  SEL R9, R16.reuse, R3.reuse, P0 ;  /* 0x0000000310097207 */ /* 0x0c1fe40000000000 */
[----:B----4-:R-:W-:Y:S02]  /*0c50*/  ISETP.NE.AND P0, PT, R13, UR9, PT ;  /* 0x000000090d007c0c */ /* 0x010fe4000bf05270 */
[----:B------:R-:W-:Y:S01]  /*0c60*/  @!P4 SEL R18, R15, R2, !P3 ;  /* 0x000000020f12c207 */ /* 0x000fe20005800000 */
[----:B------:R-:W-:Y:S01]  /*0c70*/  VIADD R2, R11, 0x200 ;  /* 0x000002000b027836 */ /* 0x000fe20000000000 */
[----:B------:R-:W-:-:S02]  /*0c80*/  @!P4 SEL R9, R16, R3, !P3 ;  /* 0x000000031009c207 */ /* 0x000fc40005800000 */
[----:B------:R-:W-:Y:S02]  /*0c90*/  ISETP.EQ.AND P4, PT, R13, UR9, P2 ;  /* 0x000000090d007c0c */ /* 0x000fe40009782270 */
[----:B------:R-:W-:Y:S02]  /*0ca0*/  @!P2 SEL R4, RZ, 0x1, P0 ;  /* 0x00000001ff04a807 */ /* 0x000fe40000000000 */
[----:B------:R-:W-:Y:S02]  /*0cb0*/  IADD3 R7, P5, PT, R7, UR12, RZ ;  /* 0x0000000c07077c10 */ /* 0x000fe4000ffbe0ff */
[----:B------:R-:W-:Y:S02]  /*0cc0*/  SEL R4, R4, 0x1, !P4 ;  /* 0x0000000104047807 */ /* 0x000fe40006000000 */
[----:B------:R-:W-:Y:S01]  /*0cd0*/  ISETP.LT.U32.AND P0, PT, R7, R18, PT ;  /* 0x000000120700720c */ /* 0x000fe20003f01070 */
[----:B------:R-:W-:Y:S01]  /*0ce0*/  IMAD.X R8, RZ, RZ, UR13, P5 ;  /* 0x0000000dff087e24 */ /* 0x000fe2000a8e06ff */
[----:B------:R-:W-:-:S04]  /*0cf0*/  LOP3.LUT P3, RZ, R4, 0xff, RZ, 0xc0, !PT ;  /* 0x000000ff04ff7812 */ /* 0x000fc8000786c0ff */
[----:B------:R-:W-:-:S04]  /*0d00*/  ISETP.LT.AND.EX P0, PT, R8, R9, PT, P0 ;  /* 0x000000090800720c */ /* 0x000fc80003f01300 */
[CC--:B------:R-:W-:Y:S02]  /*0d10*/  SEL R16, R7.reuse, R18.reuse, P0 ;  /* 0x0000001207107207 */ /* 0x0c0fe40000000000 */
[CC--:B------:R-:W-:Y:S02]  /*0d20*/  SEL R13, R8.reuse, R9.reuse, P0 ;  /* 0x00000009080d7207 */ /* 0x0c0fe40000000000 */
[----:B------:R-:W-:Y:S02]  /*0d30*/  @!P4 SEL R16, R7, R18, !P2 ;  /* 0x000000120710c207 */ /* 0x000fe40005000000 */
[----:B------:R-:W-:Y:S02]  /*0d40*/  @!P4 SEL R13, R8, R9, !P2 ;  /* 0x00000009080dc207 */ /* 0x000fe40005000000 */
[----:B------:R-:W-:Y:S01]  /*0d50*/  IADD3 R3, P0, PT, R2, UR12, RZ ;  /* 0x0000000c02037c10 */ /* 0x000fe2000ff1e0ff */
[C---:B------:R-:W-:Y:S01]  /*0d60*/  VIADD R2, R11.reuse, 0x300 ;  /* 0x000003000b027836 */ /* 0x040fe20000000000 */
[C---:B-----5:R-:W-:Y:S01]  /*0d70*/  ISETP.NE.AND P2, PT, R14.reuse, UR9, PT ;  /* 0x000000090e007c0c */ /* 0x060fe2000bf45270 */
[----:B------:R-:W-:Y:S01]  /*0d80*/  VIADD R11, R11, 0x400 ;  /* 0x000004000b0b7836 */ /* 0x000fe20000000000 */
[----:B------:R-:W-:Y:S01]  /*0d90*/  ISETP.EQ.AND P4, PT, R14, UR9, P3 ;  /* 0x000000090e007c0c */ /* 0x000fe20009f82270 */
[----:B------:R-:W-:Y:S01]  /*0da0*/  IMAD.X R8, RZ, RZ, UR13, P0 ;  /* 0x0000000dff087e24 */ /* 0x000fe200080e06ff */
[----:B------:R-:W-:-:S02]  /*0db0*/  @!P3 SEL R4, RZ, 0x1, P2 ;  /* 0x00000001ff04b807 */ /* 0x000fc40001000000 */
[CC--:B------:R-:W-:Y:S02]  /*0dc0*/  ISETP.LT.U32.AND P0, PT, R3.reuse, R16.reuse, PT ;  /* 0x000000100300720c */ /* 0x0c0fe40003f01070 */
[----:B------:R-:W-:Y:S02]  /*0dd0*/  SEL R4, R4, 0x1, !P4 ;  /* 0x0000000104047807 */ /* 0x000fe40006000000 */
[----:B------:R-:W-:Y:S02]  /*0de0*/  ISETP.LT.AND.EX P0, PT, R8, R13, PT, P0 ;  /* 0x0000000d0800720c */ /* 0x000fe40003f01300 */
[----:B------:R-:W-:Y:S02]  /*0df0*/  LOP3.LUT P2, RZ, R4, 0xff, RZ, 0xc0, !PT ;  /* 0x000000ff04ff7812 */ /* 0x000fe4000784c0ff */
[----:B------:R-:W-:Y:S02]  /*0e00*/  IADD3 R7, P5, PT, R2, UR12, RZ ;  /* 0x0000000c02077c10 */ /* 0x000fe4000ffbe0ff */
[----:B------:R-:W-:-:S02]  /*0e10*/  SEL R14, R3, R16, P0 ;  /* 0x00000010030e7207 */ /* 0x000fc40000000000 */
[CC--:B------:R-:W-:Y:S02]  /*0e20*/  SEL R9, R8.reuse, R13.reuse, P0 ;  /* 0x0000000d08097207 */ /* 0x0c0fe40000000000 */
[----:B------:R-:W-:Y:S02]  /*0e30*/  @!P4 SEL R14, R3, R16, !P3 ;  /* 0x00000010030ec207 */ /* 0x000fe40005800000 */
[----:B------:R-:W-:Y:S01]  /*0e40*/  @!P4 SEL R9, R8, R13, !P3 ;  /* 0x0000000d0809c207 */ /* 0x000fe20005800000 */
[----:B------:R-:W-:Y:S01]  /*0e50*/  IMAD.X R8, RZ, RZ, UR13, P5 ;  /* 0x0000000dff087e24 */ /* 0x000fe2000a8e06ff */
[C---:B------:R-:W-:Y:S02]  /*0e60*/  ISETP.EQ.AND P3, PT, R6.reuse, UR9, P2 ;  /* 0x0000000906007c0c */ /* 0x040fe40009762270 */
        /* <DEDUP_REMOVED lines=9> */
.L_x_141:
[----:B------:R-:W-:Y:S05]  /*0f00*/  BSYNC.RECONVERGENT B2 ;  /* 0x0000000000027941 */ /* 0x000fea0003800200 */
.L_x_140:
[----:B------:R-:W-:Y:S05]  /*0f10*/  @!P1 BRA `(.L_x_136) ;  /* 0x0000000000f49947 */ /* 0x000fea0003800000 */
[----:B------:R-:W-:Y:S01]  /*0f20*/  ISETP.NE.AND P0, PT, R12, 0x1, PT ;  /* 0x000000010c00780c */ /* 0x000fe20003f05270 */
[----:B------:R-:W-:Y:S01]  /*0f30*/  BSSY.RECONVERGENT B2, `(.L_x_142) ;  /* 0x0000026000027945 */ /* 0x000fe20003800200 */
[----:B------:R-:W-:-:S11]  /*0f40*/  LOP3.LUT P1, RZ, R10, 0x100, RZ, 0xc0, !PT ;  /* 0x000001000aff7812 */ /* 0x000fd6000782c0ff */
[----:B------:R-:W-:Y:S05]  /*0f50*/  @!P0 BRA `(.L_x_143) ;  /* 0x00000000008c8947 */ /* 0x000fea0003800000 */
[----:B------:R-:W0:Y:S01]  /*0f60*/  LDC.64 R6, c[0x0][0x380] ;  /* 0x0000e000ff067b82 */ /* 0x000e220000000a00 */
[----:B------:R-:W2:Y:S01]  /*0f70*/  LDCU UR9, c[0x0][0x388] ;  /* 0x00007100ff0977ac */ /* 0x000ea20008000800 */
[----:B------:R-:W3:Y:S01]  /*0f80*/  LDCU.64 UR12, c[0x0][0x390] ;  /* 0x00007200ff0c77ac */ /* 0x000ee20008000a00 */
[----:B0-----:R-:W-:-:S05]  /*0f90*/  IMAD.WIDE.U32 R6, R11, 0x4, R6 ;  /* 0x000000040b067825 */ /* 0x001fca00078e0006 */
[----:B------:R-:W2:Y:S04]  /*0fa0*/  LDG.E R8, desc[UR10][R6.64] ;  /* 0x0000000a06087981 */ /* 0x000ea8000c1e1900 */
[----:B------:R0:W4:Y:S01]  /*0fb0*/  LDG.E R12, desc[UR10][R6.64+0x400] ;  /* 0x0004000a060c7981 */ /* 0x000122000c1e1900 */
[----:B------:R-:W-:Y:S01]  /*0fc0*/  LOP3.LUT P2, RZ, R4, 0xff, RZ, 0xc0, !PT ;  /* 0x000000ff04ff7812 */ /* 0x000fe2000784c0ff */
[C---:B------:R-:W-:Y:S01]  /*0fd0*/  VIADD R10, R11.reuse, 0x100 ;  /* 0x000001000b0a7836 */ /* 0x040fe20000000000 */
[C---:B---3--:R-:W-:Y:S01]  /*0fe0*/  IADD3 R9, P4, PT, R11.reuse, UR12, RZ ;  /* 0x0000000c0b097c10 */ /* 0x048fe2000ff9e0ff */
[----:B------:R-:W-:-:S03]  /*0ff0*/  VIADD R11, R11, 0x200 ;  /* 0x000002000b0b7836 */ /* 0x000fc60000000000 */
[----:B------:R-:W-:Y:S02]  /*1000*/  ISETP.LT.U32.AND P0, PT, R9, R2, PT ;  /* 0x000000020900720c */ /* 0x000fe40003f01070 */
[C---:B--2---:R-:W-:Y:S02]  /*1010*/  ISETP.NE.AND P5, PT, R8.reuse, UR9, PT ;  /* 0x0000000908007c0c */ /* 0x044fe4000bfa5270 */
[----:B------:R-:W-:Y:S01]  /*1020*/  ISETP.EQ.AND P3, PT, R8, UR9, P2 ;  /* 0x0000000908007c0c */ /* 0x000fe20009762270 */
[----:B------:R-:W-:Y:S02]  /*1030*/  IMAD.X R8, RZ, RZ, UR13, P4 ;  /* 0x0000000dff087e24 */ /* 0x000fe4000a0e06ff */
[----:B------:R-:W-:Y:S02]  /*1040*/  @!P2 SEL R4, RZ, 0x1, P5 ;  /* 0x00000001ff04a807 */ /* 0x000fe40002800000 */
[----:B------:R-:W-:Y:S02]  /*1050*/  IADD3 R13, P5, PT, R10, UR12, RZ ;  /* 0x0000000c0a0d7c10 */ /* 0x000fe4000ffbe0ff */
[----:B0-----:R-:W-:-:S02]  /*1060*/  SEL R7, R4, 0x1, !P3 ;  /* 0x0000000104077807 */ /* 0x001fc40005800000 */
[CC--:B------:R-:W-:Y:S02]  /*1070*/  ISETP.LT.AND.EX P0, PT, R8.reuse, R3.reuse, PT, P0 ;  /* 0x000000030800720c */ /* 0x0c0fe40003f01300 */
[----:B------:R-:W-:Y:S02]  /*1080*/  LOP3.LUT P4, RZ, R7, 0xff, RZ, 0xc0, !PT ;  /* 0x000000ff07ff7812 */ /* 0x000fe4000788c0ff */
[CC--:B------:R-:W-:Y:S02]  /*1090*/  SEL R4, R9.reuse, R2.reuse, P0 ;  /* 0x0000000209047207 */ /* 0x0c0fe40000000000 */
[CC--:B------:R-:W-:Y:S02]  /*10a0*/  SEL R6, R8.reuse, R3.reuse, P0 ;  /* 0x0000000308067207 */ /* 0x0c0fe40000000000 */
[----:B------:R-:W-:Y:S01]  /*10b0*/  @!P3 SEL R4, R9, R2, !P2 ;  /* 0x000000020904b207 */ /* 0x000fe20005000000 */
[----:B------:R-:W-:Y:S01]  /*10c0*/  IMAD.X R9, RZ, RZ, UR13, P5 ;  /* 0x0000000dff097e24 */ /* 0x000fe2000a8e06ff */
[----:B------:R-:W-:-:S02]  /*10d0*/  @!P3 SEL R6, R8, R3, !P2 ;  /* 0x000000030806b207 */ /* 0x000fc40005000000 */
[C---:B----4-:R-:W-:Y:S02]  /*10e0*/  ISETP.EQ.AND P3, PT, R12.reuse, UR9, P4 ;  /* 0x000000090c007c0c */ /* 0x050fe4000a762270 */
[----:B------:R-:W-:Y:S02]  /*10f0*/  ISETP.NE.AND P2, PT, R12, UR9, PT ;  /* 0x000000090c007c0c */ /* 0x000fe4000bf45270 */
[----:B------:R-:W-:Y:S02]  /*1100*/  ISETP.LT.U32.AND P0, PT, R13, R4, PT ;  /* 0x000000040d00720c */ /* 0x000fe40003f01070 */
[----:B------:R-:W-:Y:S02]  /*1110*/  @!P4 SEL R7, RZ, 0x1, P2 ;  /* 0x00000001ff07c807 */ /* 0x000fe40001000000 */
[----:B------:R-:W-:Y:S02]  /*1120*/  ISETP.LT.AND.EX P0, PT, R9, R6, PT, P0 ;  /* 0x000000060900720c */ /* 0x000fe40003f01300 */
[----:B------:R-:W-:-:S02]  /*1130*/  SEL R7, R7, 0x1, !P3 ;  /* 0x0000000107077807 */ /* 0x000fc40005800000 */
[----:B------:R-:W-:Y:S02]  /*1140*/  SEL R2, R13, R4, P0 ;  /* 0x000000040d027207 */ /* 0x000fe40000000000 */
[----:B------:R-:W-:Y:S02]  /*1150*/  SEL R3, R9, R6, P0 ;  /* 0x0000000609037207 */ /* 0x000fe40000000000 */
[----:B------:R-:W-:Y:S02]  /*1160*/  @!P3 SEL R2, R13, R4, !P4 ;  /* 0x000000040d02b207 */ /* 0x000fe40006000000 */
[----:B------:R-:W-:Y:S02]  /*1170*/  @!P3 SEL R3, R9, R6, !P4 ;  /* 0x000000060903b207 */ /* 0x000fe40006000000 */
[----:B------:R-:W-:-:S07]  /*1180*/  PRMT R4, R7, 0x7610, R4 ;  /* 0x0000761007047816 */ /* 0x000fce0000000004 */
.L_x_143:
[----:B------:R-:W-:Y:S05]  /*1190*/  BSYNC.RECONVERGENT B2 ;  /* 0x0000000000027941 */ /* 0x000fea0003800200 */
.L_x_142:
[----:B------:R-:W-:Y:S05]  /*11a0*/  @P1 BRA `(.L_x_136) ;  /* 0x0000000000501947 */ /* 0x000fea0003800000 */
[----:B------:R-:W0:Y:S01]  /*11b0*/  LDC.64 R6, c[0x0][0x380] ;  /* 0x0000e000ff067b82 */ /* 0x000e220000000a00 */
[----:B------:R-:W2:Y:S01]  /*11c0*/  LDCU.64 UR12, c[0x0][0x390] ;  /* 0x00007200ff0c77ac */ /* 0x000ea20008000a00 */
[----:B------:R-:W3:Y:S01]  /*11d0*/  LDCU UR9, c[0x0][0x388] ;  /* 0x00007100ff0977ac */ /* 0x000ee20008000800 */
[----:B0-----:R-:W-:-:S06]  /*11e0*/  IMAD.WIDE.U32 R6, R11, 0x4, R6 ;  /* 0x000000040b067825 */ /* 0x001fcc00078e0006 */
[----:B------:R-:W3:Y:S01]  /*11f0*/  LDG.E R6, desc[UR10][R6.64] ;  /* 0x0000000a06067981 */ /* 0x000ee2000c1e1900 */
[----:B------:R-:W-:Y:S02]  /*1200*/  LOP3.LUT P3, RZ, R4, 0xff, RZ, 0xc0, !PT ;  /* 0x000000ff04ff7812 */ /* 0x000fe4000786c0ff */
[----:B--2---:R-:W-:-:S05]  /*1210*/  IADD3 R9, P0, PT, R11, UR12, RZ ;  /* 0x0000000c0b097c10 */ /* 0x004fca000ff1e0ff */
[----:B------:R-:W-:Y:S01]  /*1220*/  IMAD.X R10, RZ, RZ, UR13, P0 ;  /* 0x0000000dff0a7e24 */ /* 0x000fe200080e06ff */
[----:B------:R-:W-:-:S04]  /*1230*/  ISETP.LT.U32.AND P0, PT, R9, R2, PT ;  /* 0x000000020900720c */ /* 0x000fc80003f01070 */
[----:B------:R-:W-:-:S04]  /*1240*/  ISETP.LT.AND.EX P0, PT, R10, R3, PT, P0 ;  /* 0x000000030a00720c */ /* 0x000fc80003f01300 */
[----:B------:R-:W-:Y:S02]  /*1250*/  SEL R8, R9, R2, P0 ;  /* 0x0000000209087207 */ /* 0x000fe40000000000 */
[C---:B---3--:R-:W-:Y:S02]  /*1260*/  ISETP.EQ.AND P1, PT, R6.reuse, UR9, P3 ;  /* 0x0000000906007c0c */ /* 0x048fe40009f22270 */
        /* <DEDUP_REMOVED lines=8> */
.L_x_136:
[----:B------:R-:W-:Y:S05]  /*12f0*/  BSYNC.RECONVERGENT B1 ;  /* 0x0000000000017941 */ /* 0x000fea0003800200 */
.L_x_135:
[----:B------:R-:W-:-:S04]  /*1300*/  UISETP.GE.U32.AND UP0, UPT, UR4, 0x100, UPT ;  /* 0x000001000400788c */ /* 0x000fc8000bf06070 */
[----:B------:R-:W-:-:S09]  /*1310*/  UISETP.GE.U32.AND.EX UP0, UPT, UR5, URZ, UPT, UP0 ;  /* 0x000000ff0500728c */ /* 0x000fd2000bf06100 */
[----:B------:R-:W-:Y:S05]  /*1320*/  BRA.U !UP0, `(.L_x_144) ;  /* 0x0000000d08407547 */ /* 0x000fea000b800000 */
[----:B------:R-:W0:Y:S01]  /*1330*/  S2R R10, SR_LANEID ;  /* 0x00000000000a7919 */ /* 0x000e220000000000 */
[----:B------:R-:W-:Y:S01]  /*1340*/  LOP3.LUT R6, R4, 0xff, RZ, 0xc0, !PT ;  /* 0x000000ff04067812 */ /* 0x000fe200078ec0ff */
[----:B------:R-:W-:Y:S01]  /*1350*/  BSSY.RECONVERGENT B1, `(.L_x_145) ;  /* 0x0000016000017945 */ /* 0x000fe20003800200 */
[----:B------:R2:W3:Y:S04]  /*1360*/  SHFL.DOWN PT, R9, R2, 0x1, 0x1f ;  /* 0x08201f0002097f89 */ /* 0x0004e800000e0000 */
[----:B------:R2:W4:Y:S04]  /*1370*/  SHFL.DOWN PT, R8, R3, 0x1, 0x1f ;  /* 0x08201f0003087f89 */ /* 0x00052800000e0000 */
[----:B------:R2:W1:Y:S01]  /*1380*/  SHFL.DOWN PT, R7, R6, 0x1, 0x1f ;  /* 0x08201f0006077f89 */ /* 0x00046200000e0000 */
        /* <DEDUP_REMOVED lines=18> */
.L_x_146:
[----:B------:R-:W-:Y:S05]  /*14b0*/  BSYNC.RECONVERGENT B1 ;  /* 0x0000000000017941 */ /* 0x000fea0003800200 */
.L_x_145:
        /* <DEDUP_REMOVED lines=23> */
.L_x_148:
[----:B------:R-:W-:Y:S05]  /*1630*/  BSYNC.RECONVERGENT B1 ;  /* 0x0000000000017941 */ /* 0x000fea0003800200 */
.L_x_147:
        /* <DEDUP_REMOVED lines=20> */
.L_x_150:
[----:B------:R-:W-:Y:S05]  /*1780*/  BSYNC.RECONVERGENT B1 ;  /* 0x0000000000017941 */ /* 0x000fea0003800200 */
.L_x_149:
        /* <DEDUP_REMOVED lines=20> */
.L_x_152:
[----:B------:R-:W-:Y:S05]  /*18d0*/  BSYNC.RECONVERGENT B1 ;  /* 0x0000000000017941 */ /* 0x000fea0003800200 */
.L_x_151:
        /* <DEDUP_REMOVED lines=20> */
.L_x_154:
[----:B------:R-:W-:Y:S05]  /*1a20*/  BSYNC.RECONVERGENT B1 ;  /* 0x0000000000017941 */ /* 0x000fea0003800200 */
.L_x_153:
        /* <DEDUP_REMOVED lines=10> */
.L_x_156:
[----:B------:R-:W-:Y:S05]  /*1ad0*/  BSYNC.RECONVERGENT B1 ;  /* 0x0000000000017941 */ /* 0x000fea0003800200 */
.L_x_155:
        /* <DEDUP_REMOVED lines=8> */
[----:B--2-4-:R-:W2:Y:S04]  /*1b60*/  LDS.64 R8, [UR6+0x20] ;  /* 0x00002006ff087984 */ /* 0x014ea80008000a00 */
[----:B------:R-:W4:Y:S04]  /*1b70*/  LDS.U8 R16, [UR6+0x28] ;  /* 0x00002806ff107984 */ /* 0x000f280008000000 */
[----:B0-----:R-:W0:Y:S04]  /*1b80*/  LDS.64 R6, [UR6+0x30] ;  /* 0x00003006ff067984 */ /* 0x001e280008000a00 */
[----:B------:R-:W0:Y:S04]  /*1b90*/  LDS.U8 R17, [UR6+0x38] ;  /* 0x00003806ff117984 */ /* 0x000e280008000000 */
[----:B------:R-:W0:Y:S04]  /*1ba0*/  LDS.64 R10, [UR6+0x40] ;  /* 0x00004006ff0a7984 */ /* 0x000e280008000a00 */
[----:B------:R-:W0:Y:S01]  /*1bb0*/  LDS.U8 R12, [UR6+0x48] ;  /* 0x00004806ff0c7984 */ /* 0x000e220008000000 */
[----:B-----5:R-:W-:-:S04]  /*1bc0*/  ISETP.NE.AND P2, PT, R14, RZ, PT ;  /* 0x000000ff0e00720c */ /* 0x020fc80003f45270 */
[----:B------:R-:W-:Y:S02]  /*1bd0*/  @P4 SEL R14, R4, 0x1, !P2 ;  /* 0x00000001040e4807 */ /* 0x000fe40005000000 */
[-C--:B--2---:R-:W-:Y:S01]  /*1be0*/  ISETP.LT.U32.AND P0, PT, R8, R2.reuse, PT ;  /* 0x000000020800720c */ /* 0x084fe20003f01070 */
[----:B------:R-:W2:Y:S01]  /*1bf0*/  LDS.64 R4, [UR6+0x50] ;  /* 0x00005006ff047984 */ /* 0x000ea20008000a00 */
[----:B------:R-:W-:Y:S02]  /*1c00*/  LOP3.LUT P3, RZ, R14, 0xff, RZ, 0xc0, !PT ;  /* 0x000000ff0eff7812 */ /* 0x000fe4000786c0ff */
[----:B------:R-:W-:Y:S02]  /*1c10*/  ISETP.LT.AND.EX P0, PT, R9, R3, PT, P0 ;  /* 0x000000030900720c */ /* 0x000fe40003f01300 */
[----:B----4-:R-:W-:Y:S02]  /*1c20*/  ISETP.NE.AND P5, PT, R16, RZ, PT ;  /* 0x000000ff1000720c */ /* 0x010fe40003fa5270 */
[----:B-1-3--:R-:W-:-:S02]  /*1c30*/  @P2 SEL R2, R8, R2, P0 ;  /* 0x0000000208022207 */ /* 0x00afc40000000000 */
[C---:B------:R-:W-:Y:S02]  /*1c40*/  @P2 SEL R3, R9.reuse, R3, P0 ;  /* 0x0000000309032207 */ /* 0x040fe40000000000 */
[----:B------:R-:W-:Y:S02]  /*1c50*/  SEL R13, R8, R2, !P4 ;  /* 0x00000002080d7207 */ /* 0x000fe40006000000 */
[----:B------:R-:W-:Y:S02]  /*1c60*/  SEL R3, R9, R3, !P4 ;  /* 0x0000000309037207 */ /* 0x000fe40006000000 */
[----:B0-----:R-:W-:Y:S01]  /*1c70*/  ISETP.LT.U32.AND P0, PT, R6, R13, PT ;  /* 0x0000000d0600720c */ /* 0x001fe20003f01070 */
[----:B------:R-:W-:Y:S01]  /*1c80*/  LDS.64 R8, [UR6+0x60] ;  /* 0x00006006ff087984 */ /* 0x000fe20008000a00 */
[----:B------:R-:W-:Y:S02]  /*1c90*/  @P3 SEL R16, R14, 0x1, !P5 ;  /* 0x000000010e103807 */ /* 0x000fe40006800000 */
[----:B------:R-:W-:Y:S01]  /*1ca0*/  ISETP.LT.AND.EX P0, PT, R7, R3, PT, P0 ;  /* 0x000000030700720c */ /* 0x000fe20003f01300 */
[----:B------:R-:W0:Y:S01]  /*1cb0*/  LDS.U8 R14, [UR6+0x58] ;  /* 0x00005806ff0e7984 */ /* 0x000e220008000000 */
[----:B------:R-:W-:-:S02]  /*1cc0*/  LOP3.LUT P2, RZ, R16, 0xff, RZ, 0xc0, !PT ;  /* 0x000000ff10ff7812 */ /* 0x000fc4000784c0ff */
[C---:B------:R-:W-:Y:S02]  /*1cd0*/  @P5 SEL R13, R6.reuse, R13, P0 ;  /* 0x0000000d060d5207 */ /* 0x040fe40000000000 */
[----:B------:R-:W-:Y:S02]  /*1ce0*/  ISETP.NE.AND P4, PT, R17, RZ, PT ;  /* 0x000000ff1100720c */ /* 0x000fe40003f85270 */
        /* <DEDUP_REMOVED lines=9> */
[----:B------:R-:W-:Y:S01]  /*1d80*/  @P4 SEL R13, R10, R13, P0 ;  /* 0x0000000d0a0d4207 */ /* 0x000fe20000000000 */
[----:B------:R-:W-:Y:S01]  /*1d90*/  LDS.64 R2, [UR6+0x80] ;  /* 0x00008006ff027984 */ /* 0x000fe20008000a00 */
[----:B------:R-:W-:Y:S02]  /*1da0*/  ISETP.NE.AND P3, PT, R12, RZ, PT ;  /* 0x000000ff0c00720c */ /* 0x000fe40003f65270 */
[----:B------:R-:W-:Y:S02]  /*1db0*/  @P4 SEL R15, R11, R15, P0 ;  /* 0x0000000f0b0f4207 */ /* 0x000fe40000000000 */
[----:B------:R-:W-:-:S02]  /*1dc0*/  SEL R13, R10, R13, !P2 ;  /* 0x0000000d0a0d7207 */ /* 0x000fc40005000000 */
[----:B------:R-:W-:Y:S01]  /*1dd0*/  SEL R15, R11, R15, !P2 ;  /* 0x0000000f0b0f7207 */ /* 0x000fe20005000000 */
[----:B------:R-:W3:Y:S01]  /*1de0*/  LDS.U8 R10, [UR6+0x78] ;  /* 0x00007806ff0a7984 */ /* 0x000ee20008000000 */
[----:B--2---:R-:W-:Y:S02]  /*1df0*/  ISETP.LT.U32.AND P0, PT, R4, R13, PT ;  /* 0x0000000d0400720c */ /* 0x004fe40003f01070 */
[----:B------:R-:W-:Y:S02]  /*1e00*/  @P5 SEL R12, R17, 0x1, !P3 ;  /* 0x00000001110c5807 */ /* 0x000fe40005800000 */
[----:B------:R-:W-:Y:S02]  /*1e10*/  ISETP.LT.AND.EX P0, PT, R5, R15, PT, P0 ;  /* 0x0000000f0500720c */ /* 0x000fe40003f01300 */
[----:B------:R-:W-:Y:S02]  /*1e20*/  LOP3.LUT P4, RZ, R12, 0xff, RZ, 0xc0, !PT ;  /* 0x000000ff0cff7812 */ /* 0x000fe4000788c0ff */
[----:B------:R-:W-:-:S02]  /*1e30*/  @P3 SEL R13, R4, R13, P0 ;  /* 0x0000000d040d3207 */ /* 0x000fc40000000000 */
[----:B0-----:R-:W-:Y:S02]  /*1e40*/  ISETP.NE.AND P2, PT, R14, RZ, PT ;  /* 0x000000ff0e00720c */ /* 0x001fe40003f45270 */
[C---:B------:R-:W-:Y:S02]  /*1e50*/  @P3 SEL R15, R5.reuse, R15, P0 ;  /* 0x0000000f050f3207 */ /* 0x040fe40000000000 */
[----:B------:R-:W-:Y:S02]  /*1e60*/  SEL R11, R4, R13, !P5 ;  /* 0x0000000d040b7207 */ /* 0x000fe40006800000 */
[----:B------:R-:W-:Y:S02]  /*1e70*/  SEL R13, R5, R15, !P5 ;  /* 0x0000000f050d7207 */ /* 0x000fe40006800000 */
[----:B------:R-:W-:Y:S02]  /*1e80*/  ISETP.LT.U32.AND P0, PT, R8, R11, PT ;  /* 0x0000000b0800720c */ /* 0x000fe40003f01070 */
[----:B------:R-:W-:-:S02]  /*1e90*/  @P4 SEL R14, R12, 0x1, !P2 ;  /* 0x000000010c0e4807 */ /* 0x000fc40005000000 */
[C---:B------:R-:W-:Y:S02]  /*1ea0*/  ISETP.LT.AND.EX P0, PT, R9.reuse, R13, PT, P0 ;  /* 0x0000000d0900720c */ /* 0x040fe40003f01300 */
[----:B------:R-:W-:Y:S02]  /*1eb0*/  LOP3.LUT P5, RZ, R14, 0xff, RZ, 0xc0, !PT ;  /* 0x000000ff0eff7812 */ /* 0x000fe400078ac0ff */
[----:B------:R-:W-:Y:S02]  /*1ec0*/  @P2 SEL R11, R8, R11, P0 ;  /* 0x0000000b080b2207 */ /* 0x000fe40000000000 */
[----:B-1----:R-:W-:Y:S02]  /*1ed0*/  ISETP.NE.AND P3, PT, R16, RZ, PT ;  /* 0x000000ff1000720c */ /* 0x002fe40003f65270 */
[----:B------:R-:W-:Y:S02]  /*1ee0*/  @P2 SEL R13, R9, R13, P0 ;  /* 0x0000000d090d2207 */ /* 0x000fe40000000000 */
[----:B------:R-:W-:-:S02]  /*1ef0*/  SEL R5, R8, R11, !P4 ;  /* 0x0000000b08057207 */ /* 0x000fc40006000000 */
[----:B------:R-:W-:Y:S02]  /*1f00*/  SEL R9, R9, R13, !P4 ;  /* 0x0000000d09097207 */ /* 0x000fe40006000000 */
[----:B------:R-:W-:Y:S02]  /*1f10*/  ISETP.LT.U32.AND P0, PT, R6, R5, PT ;  /* 0x000000050600720c */ /* 0x000fe40003f01070 */
[----:B------:R-:W-:Y:S02]  /*1f20*/  @P5 SEL R16, R14, 0x1, !P3 ;  /* 0x000000010e105807 */ /* 0x000fe40005800000 */
[----:B------:R-:W-:Y:S02]  /*1f30*/  ISETP.LT.AND.EX P0, PT, R7, R9, PT, P0 ;  /* 0x000000090700720c */ /* 0x000fe40003f01300 */
[----:B---3--:R-:W-:Y:S02]  /*1f40*/  ISETP.NE.AND P4, PT, R10, RZ, PT ;  /* 0x000000ff0a00720c */ /* 0x008fe40003f85270 */
[----:B------:R-:W-:-:S02]  /*1f50*/  @P3 SEL R5, R6, R5, P0 ;  /* 0x0000000506053207 */ /* 0x000fc40000000000 */
[----:B------:R-:W-:Y:S02]  /*1f60*/  LOP3.LUT P2, RZ, R16, 0xff, RZ, 0xc0, !PT ;  /* 0x000000ff10ff7812 */ /* 0x000fe4000784c0ff */
[C---:B------:R-:W-:Y:S02]  /*1f70*/  @P3 SEL R9, R7.reuse, R9, P0 ;  /* 0x0000000907093207 */ /* 0x040fe40000000000 */
[----:B------:R-:W-:Y:S02]  /*1f80*/  SEL R5, R6, R5, !P5 ;  /* 0x0000000506057207 */ /* 0x000fe40006800000 */
[----:B------:R-:W-:Y:S02]  /*1f90*/  SEL R7, R7, R9, !P5 ;  /* 0x0000000907077207 */ /* 0x000fe40006800000 */
[----:B------:R-:W-:-:S04]  /*1fa0*/  ISETP.LT.U32.AND P0, PT, R2, R5, PT ;  /* 0x000000050200720c */ /* 0x000fc80003f01070 */
        /* <DEDUP_REMOVED lines=8> */
.L_x_144:
[----:B------:R-:W0:Y:S01]  /*2030*/  S2R R13, SR_LANEID ;  /* 0x00000000000d7919 */ /* 0x000e220000000000 */
[----:B------:R-:W-:Y:S01]  /*2040*/  LOP3.LUT R6, R5, 0x3e0, RZ, 0xc0, !PT ;  /* 0x000003e005067812 */ /* 0x000fe200078ec0ff */
[----:B------:R-:W-:Y:S04]  /*2050*/  BSSY.RECONVERGENT B1, `(.L_x_158) ;  /* 0x0000022000017945 */ /* 0x000fe80003800200 */
[----:B------:R-:W-:Y:S01]  /*2060*/  VIADD R7, R6, 0x20 ;  /* 0x0000002006077836 */ /* 0x000fe20000000000 */
[----:B------:R-:W-:-:S04]  /*2070*/  LOP3.LUT R6, RZ, R6, RZ, 0x33, !PT ;  /* 0x00000006ff067212 */ /* 0x000fc800078e33ff */
[----:B------:R-:W-:Y:S01]  /*2080*/  ISETP.GT.U32.AND P0, PT, R7, UR4, PT ;  /* 0x0000000407007c0c */ /* 0x000fe2000bf04070 */
[----:B------:R-:W-:-:S05]  /*2090*/  VIADD R6, R6, UR4 ;  /* 0x0000000406067c36 */ /* 0x000fca0008000000 */
[----:B------:R-:W-:-:S05]  /*20a0*/  SEL R6, R6, 0x1f, P0 ;  /* 0x0000001f06067807 */ /* 0x000fca0000000000 */
[----:B------:R2:W3:Y:S01]  /*20b0*/  SHFL.DOWN PT, R8, R3, 0x1, R6 ;  /* 0x0820000003087989 */ /* 0x0004e200000e0006 */
        /* <DEDUP_REMOVED lines=22> */
[----:B--2---:R-:W-:-:S02]  /*2220*/  @!P0 SEL R2, R11, R2, P4 ;  /* 0x000000020b028207 */ /* 0x004fc40002000000 */
[C---:B------:R-:W-:Y:S02]  /*2230*/  @!P0 SEL R3, R8.reuse, R3, P4 ;  /* 0x0000000308038207 */ /* 0x040fe40002000000 */
[----:B------:R-:W-:Y:S02]  /*2240*/  @P0 PRMT R4, R7, 0x7610, R4 ;  /* 0x0000761007040816 */ /* 0x000fe40000000004 */
[----:B------:R-:W-:Y:S02]  /*2250*/  @P0 SEL R2, R11, R2, !P6 ;  /* 0x000000020b020207 */ /* 0x000fe40007000000 */
[----:B------:R-:W-:-:S07]  /*2260*/  @P0 SEL R3, R8, R3, !P6 ;  /* 0x0000000308030207 */ /* 0x000fce0007000000 */
.L_x_159:
[----:B------:R-:W-:Y:S05]  /*2270*/  BSYNC.RECONVERGENT B1 ;  /* 0x0000000000017941 */ /* 0x000fea0003800200 */
.L_x_158:
        /* <DEDUP_REMOVED lines=8> */
[----:B------:R-:W-:Y:S01]  /*2300*/  IMAD.MOV.U32 R11, RZ, RZ, 0x1 ;  /* 0x00000001ff0b7424 */ /* 0x000fe200078e00ff */
[----:B------:R-:W-:-:S04]  /*2310*/  LOP3.LUT P5, R10, R4, 0xff, RZ, 0xc0, !PT ;  /* 0x000000ff040a7812 */ /* 0x000fc800078ac0ff */
[----:B------:R-:W-:-:S13]  /*2320*/  PLOP3.LUT P0, PT, P5, P0, PT, 0x2f, 0xf2 ;  /* 0x0000000000f2781c */ /* 0x000fda0002f00577 */
[----:B------:R-:W-:Y:S02]  /*2330*/  @!P0 ISETP.LT.U32.AND P5, PT, R9, R2, PT ;  /* 0x000000020900820c */ /* 0x000fe40003fa1070 */
[----:B------:R-:W-:Y:S02]  /*2340*/  @P0 ISETP.NE.AND P6, PT, R10, RZ, PT ;  /* 0x000000ff0a00020c */ /* 0x000fe40003fc5270 */
[----:B------:R-:W-:Y:S02]  /*2350*/  @!P0 PRMT R4, R11, 0x7610, R4 ;  /* 0x000076100b048816 */ /* 0x000fe40000000004 */
[----:B----4-:R-:W-:Y:S02]  /*2360*/  @!P0 ISETP.LT.AND.EX P5, PT, R8, R3, PT, P5 ;  /* 0x000000030800820c */ /* 0x010fe40003fa1350 */
[----:B------:R-:W-:Y:S02]  /*2370*/  @P0 SEL R7, R7, R4, !P6 ;  /* 0x0000000407070207 */ /* 0x000fe40007000000 */
[----:B--23--:R-:W-:-:S02]  /*2380*/  @!P0 SEL R2, R9, R2, P5 ;  /* 0x0000000209028207 */ /* 0x00cfc40002800000 */
[C---:B------:R-:W-:Y:S02]  /*2390*/  @!P0 SEL R3, R8.reuse, R3, P5 ;  /* 0x0000000308038207 */ /* 0x040fe40002800000 */
[----:B------:R-:W-:Y:S02]  /*23a0*/  @P0 PRMT R4, R7, 0x7610, R4 ;  /* 0x0000761007040816 */ /* 0x000fe40000000004 */
[----:B------:R-:W-:Y:S02]  /*23b0*/  @P0 SEL R2, R9, R2, !P6 ;  /* 0x0000000209020207 */ /* 0x000fe40007000000 */
[----:B------:R-:W-:-:S07]  /*23c0*/  @P0 SEL R3, R8, R3, !P6 ;  /* 0x0000000308030207 */ /* 0x000fce0007000000 */
.L_x_161:
[----:B------:R-:W-:Y:S05]  /*23d0*/  BSYNC.RECONVERGENT B1 ;  /* 0x0000000000017941 */ /* 0x000fea0003800200 */
.L_x_160:
[----:B0-----:R-:W-:Y:S01]  /*23e0*/  LOP3.LUT R7, R4, 0xff, RZ, 0xc0, !PT ;  /* 0x000000ff04077812 */ /* 0x001fe200078ec0ff */
[----:B------:R0:W0:Y:S01]  /*23f0*/  SHFL.DOWN PT, R9, R2, 0x4, R6 ;  /* 0x0880000002097989 */ /* 0x00002200000e0006 */
[----:B------:R-:W-:Y:S03]  /*2400*/  BSSY.RECONVERGENT B1, `(.L_x_162) ;  /* 0x0000012000017945 */ /* 0x000fe60003800200 */
[----:B----4-:R4:W0:Y:S04]  /*2410*/  SHFL.DOWN PT, R8, R3, 0x4, R6 ;  /* 0x0880000003087989 */ /* 0x01082800000e0006 */
        /* <DEDUP_REMOVED lines=11> */
[----:B--23--:R-:W-:-:S02]  /*24d0*/  @!P0 SEL R2, R9, R2, P3 ;  /* 0x0000000209028207 */ /* 0x00cfc40001800000 */
[C---:B----4-:R-:W-:Y:S02]  /*24e0*/  @!P0 SEL R3, R8.reuse, R3, P3 ;  /* 0x0000000308038207 */ /* 0x050fe40001800000 */
[----:B------:R-:W-:Y:S02]  /*24f0*/  @P0 PRMT R4, R7, 0x7610, R4 ;  /* 0x0000761007040816 */ /* 0x000fe40000000004 */
[----:B------:R-:W-:Y:S02]  /*2500*/  @P0 SEL R2, R9, R2, !P5 ;  /* 0x0000000209020207 */ /* 0x000fe40006800000 */
[----:B------:R-:W-:-:S07]  /*2510*/  @P0 SEL R3, R8, R3, !P5 ;  /* 0x0000000308030207 */ /* 0x000fce0006800000 */
.L_x_163:
[----:B------:R-:W-:Y:S05]  /*2520*/  BSYNC.RECONVERGENT B1 ;  /* 0x0000000000017941 */ /* 0x000fea0003800200 */
.L_x_162:
        /* <DEDUP_REMOVED lines=20> */
.L_x_165:
[----:B------:R-:W-:Y:S05]  /*2670*/  BSYNC.RECONVERGENT B1 ;  /* 0x0000000000017941 */ /* 0x000fea0003800200 */
.L_x_164:
        /* <DEDUP_REMOVED lines=8> */
[----:B--234-:R-:W-:-:S04]  /*2700*/  LOP3.LUT P2, R6, R4, 0xff, RZ, 0xc0, !PT ;  /* 0x000000ff04067812 */ /* 0x01cfc8000784c0ff */
        /* <DEDUP_REMOVED lines=11> */
.L_x_167:
[----:B------:R-:W-:Y:S05]  /*27c0*/  BSYNC.RECONVERGENT B1 ;  /* 0x0000000000017941 */ /* 0x000fea0003800200 */
.L_x_166:
[----:B------:R-:W-:Y:S04]  /*27d0*/  BSSY.RECONVERGENT B1, `(.L_x_168) ;  /* 0x000000a000017945 */ /* 0x000fe80003800200 */
[----:B------:R-:W-:Y:S05]  /*27e0*/  @P1 BRA `(.L_x_169) ;  /* 0x0000000000201947 */ /* 0x000fea0003800000 */
[----:B0-----:R-:W0:Y:S01]  /*27f0*/  S2R R8, SR_CgaCtaId ;  /* 0x0000000000087919 */ /* 0x001e220000008800 */
[----:B------:R-:W-:Y:S02]  /*2800*/  MOV R7, 0x400 ;  /* 0x0000040000077802 */ /* 0x000fe40000000f00 */
[----:B--234-:R-:W-:-:S04]  /*2810*/  SHF.R.U32.HI R6, RZ, 0x1, R5 ;  /* 0x00000001ff067819 */ /* 0x01cfc80000011605 */
[----:B------:R-:W-:Y:S02]  /*2820*/  LOP3.LUT R6, R6, 0x1f0, RZ, 0xc0, !PT ;  /* 0x000001f006067812 */ /* 0x000fe400078ec0ff */
[----:B0-----:R-:W-:-:S05]  /*2830*/  LEA R7, R8, R7, 0x18 ;  /* 0x0000000708077211 */ /* 0x001fca00078ec0ff */
[----:B------:R-:W-:-:S05]  /*2840*/  IMAD.IADD R7, R6, 0x1, R7 ;  /* 0x0000000106077824 */ /* 0x000fca00078e0207 */
[----:B------:R0:W-:Y:S04]  /*2850*/  STS.64 [R7+0x10], R2 ;  /* 0x0000100207007388 */ /* 0x0001e80000000a00 */
[----:B------:R0:W-:Y:S02]  /*2860*/  STS.U8 [R7+0x8], R4 ;  /* 0x0000080407007388 */ /* 0x0001e40000000000 */
.L_x_169:
[----:B------:R-:W-:Y:S05]  /*2870*/  BSYNC.RECONVERGENT B1 ;  /* 0x0000000000017941 */ /* 0x000fea0003800200 */
.L_x_168:
[----:B------:R-:W-:Y:S01]  /*2880*/  BAR.SYNC.DEFER_BLOCKING 0x0 ;  /* 0x0000000000007b1d */ /* 0x000fe20000010000 */
[----:B------:R-:W-:-:S13]  /*2890*/  ISETP.NE.AND P1, PT, R5, RZ, PT ;  /* 0x000000ff0500720c */ /* 0x000fda0003f25270 */
[----:B------:R-:W-:Y:S05]  /*28a0*/  @P1 BRA `(.L_x_157) ;  /* 0x0000002c00501947 */ /* 0x000fea0003800000 */
[----:B------:R-:W-:Y:S02]  /*28b0*/  UISETP.GE.U32.AND UP3, UPT, UR4, 0x21, UPT ;  /* 0x000000210400788c */ /* 0x000fe4000bf66070 */
[----:B------:R-:W-:Y:S02]  /*28c0*/  UISETP.GE.U32.AND UP2, UPT, UR4, 0x41, UPT ;  /* 0x000000410400788c */ /* 0x000fe4000bf46070 */
[----:B------:R-:W-:Y:S02]  /*28d0*/  UISETP.GE.U32.AND.EX UP3, UPT, UR5, URZ, UPT, UP3 ;  /* 0x000000ff0500728c */ /* 0x000fe4000bf66130 */
[----:B------:R-:W-:Y:S02]  /*28e0*/  UISETP.GE.U32.AND UP1, UPT, UR4, 0x61, UPT ;  /* 0x000000610400788c */ /* 0x000fe4000bf26070 */
[----:B------:R-:W-:Y:S02]  /*28f0*/  UISETP.GE.U32.AND UP0, UPT, UR4, 0x81, UPT ;  /* 0x000000810400788c */ /* 0x000fe4000bf06070 */
[----:B------:R-:W-:-:S02]  /*2900*/  UISETP.GE.U32.AND UP6, UPT, UR4, 0xa1, UPT ;  /* 0x000000a10400788c */ /* 0x000fc4000bfc6070 */
[----:B------:R-:W-:Y:S02]  /*2910*/  UISETP.GE.U32.AND UP4, UPT, UR4, 0xc1, UPT ;  /* 0x000000c10400788c */ /* 0x000fe4000bf86070 */
[----:B------:R-:W-:Y:S02]  /*2920*/  UISETP.GE.U32.AND UP5, UPT, UR4, 0xe1, UPT ;  /* 0x000000e10400788c */ /* 0x000fe4000bfa6070 */
[----:B------:R-:W-:Y:S02]  /*2930*/  UISETP.GE.U32.AND.EX UP2, UPT, UR5, URZ, UPT, UP2 ;  /* 0x000000ff0500728c */ /* 0x000fe4000bf46120 */
[----:B------:R-:W-:Y:S02]  /*2940*/  UISETP.GE.U32.AND.EX UP1, UPT, UR5, URZ, UPT, UP1 ;  /* 0x000000ff0500728c */ /* 0x000fe4000bf26110 */
[----:B------:R-:W-:Y:S02]  /*2950*/  UISETP.GE.U32.AND.EX UP0, UPT, UR5, URZ, UPT, UP0 ;  /* 0x000000ff0500728c */ /* 0x000fe4000bf06100 */
[----:B------:R-:W-:-:S02]  /*2960*/  UISETP.GE.U32.AND.EX UP6, UPT, UR5, URZ, UPT, UP6 ;  /* 0x000000ff0500728c */ /* 0x000fc4000bfc6160 */
[----:B------:R-:W-:Y:S02]  /*2970*/  UISETP.GE.U32.AND.EX UP4, UPT, UR5, URZ, UPT, UP4 ;  /* 0x000000ff0500728c */ /* 0x000fe4000bf86140 */
[----:B------:R-:W-:Y:S01]  /*2980*/  UISETP.GE.U32.AND.EX UP5, UPT, UR5, URZ, UPT, UP5 ;  /* 0x000000ff0500728c */ /* 0x000fe2000bfa6150 */
[----:B------:R-:W-:Y:S10]  /*2990*/  BRA.U !UP3, `(.L_x_170) ;  /* 0x000000010b3c7547 */ /* 0x000ff4000b800000 */
[----:B------:R-:W5:Y:S01]  /*29a0*/  S2UR UR7, SR_CgaCtaId ;  /* 0x00000000000779c3 */ /* 0x000f620000008800 */
[----:B------:R-:W-:Y:S01]  /*29b0*/  UMOV UR6, 0x400 ;  /* 0x0000040000067882 */ /* 0x000fe20000000000 */
[----:B------:R-:W-:Y:S01]  /*29c0*/  LOP3.LUT P3, RZ, R4, 0xff, RZ, 0xc0, !PT ;  /* 0x000000ff04ff7812 */ /* 0x000fe2000786c0ff */
[----:B-----5:R-:W-:-:S09]  /*29d0*/  ULEA UR6, UR7, UR6, 0x18 ;  /* 0x0000000607067291 */ /* 0x020fd2000f8ec0ff */
[----:B------:R-:W5:Y:S04]  /*29e0*/  LDS.U8 R5, [UR6+0x18] ;  /* 0x00001806ff057984 */ /* 0x000f680008000000 */
[----:B0-234-:R-:W0:Y:S01]  /*29f0*/  LDS.64 R6, [UR6+0x20] ;  /* 0x00002006ff067984 */ /* 0x01de220008000a00 */
        /* <DEDUP_REMOVED lines=9> */
.L_x_170:
[----:B------:R-:W-:Y:S05]  /*2a90*/  BRA.U !UP2, `(.L_x_171) ;  /* 0x000000010a3c7547 */ /* 0x000fea000b800000 */
        /* <DEDUP_REMOVED lines=15> */
.L_x_171:
        /* <DEDUP_REMOVED lines=16> */
.L_x_172:
        /* <DEDUP_REMOVED lines=16> */
.L_x_173:
        /* <DEDUP_REMOVED lines=16> */
.L_x_174:
        /* <DEDUP_REMOVED lines=16> */
.L_x_175:
        /* <DEDUP_REMOVED lines=17> */
.L_x_134:
[----:B------:R-:W0:Y:S01]  /*30a0*/  S2R R8, SR_TID.X ;  /* 0x0000000000087919 */ /* 0x000e220000002100 */
[----:B------:R-:W0:Y:S01]  /*30b0*/  LDC.64 R6, c[0x0][0x380] ;  /* 0x0000e000ff067b82 */ /* 0x000e220000000a00 */
[----:B------:R-:W2:Y:S01]  /*30c0*/  LDCU UR6, c[0x0][0x388] ;  /* 0x00007100ff0677ac */ /* 0x000ea20008000800 */
[----:B------:R-:W3:Y:S01]  /*30d0*/  LDCU.64 UR8, c[0x0][0x390] ;  /* 0x00007200ff0877ac */ /* 0x000ee20008000a00 */
[----:B0-----:R-:W-:-:S05]  /*30e0*/  IMAD.WIDE.U32 R6, R8, 0x4, R6 ;  /* 0x0000000408067825 */ /* 0x001fca00078e0006 */
[----:B------:R-:W2:Y:S04]  /*30f0*/  LDG.E R3, desc[UR10][R6.64] ;  /* 0x0000000a06037981 */ /* 0x000ea8000c1e1900 */
[----:B------:R-:W4:Y:S04]  /*3100*/  LDG.E R4, desc[UR10][R6.64+0x800] ;  /* 0x0008000a06047981 */ /* 0x000f28000c1e1900 */
[----:B------:R-:W5:Y:S04]  /*3110*/  LDG.E R2, desc[UR10][R6.64+0x400] ;  /* 0x0004000a06027981 */ /* 0x000f68000c1e1900 */
[----:B------:R-:W5:Y:S01]  /*3120*/  LDG.E R5, desc[UR10][R6.64+0xc00] ;  /* 0x000c000a06057981 */ /* 0x000f62000c1e1900 */
[----:B------:R-:W-:Y:S01]  /*3130*/  VIADD R9, R8, 0x100 ;  /* 0x0000010008097836 */ /* 0x000fe20000000000 */
[----:B------:R-:W-:-:S04]  /*3140*/  UIADD3 UR7, UP0, UPT, UR4, -0x400, URZ ;  /* 0xfffffc0004077890 */ /* 0x000fc8000ff1e0ff */
[----:B------:R-:W-:Y:S02]  /*3150*/  UIADD3.X UR12, UPT, UPT, UR5, -0x1, URZ, UP0, !UPT ;  /* 0xffffffff050c7890 */ /* 0x000fe400087fe4ff */
[----:B------:R-:W-:-:S04]  /*3160*/  UISETP.GE.U32.AND UP0, UPT, UR7, 0x400, UPT ;  /* 0x000004000700788c */ /* 0x000fc8000bf06070 */
[----:B------:R-:W-:Y:S01]  /*3170*/  UISETP.GE.U32.AND.EX UP0, UPT, UR12, URZ, UPT, UP0 ;  /* 0x000000ff0c00728c */ /* 0x000fe2000bf06100 */
[----:B--2---:R-:W-:Y:S01]  /*3180*/  ISETP.NE.AND P0, PT, R3, UR6, PT ;  /* 0x0000000603007c0c */ /* 0x004fe2000bf05270 */
[----:B------:R-:W-:-:S03]  /*3190*/  VIADD R3, R8, 0x200 ;  /* 0x0000020008037836 */ /* 0x000fc60000000000 */
[----:B------:R-:W-:Y:S02]  /*31a0*/  SEL R9, R8, R9, !P0 ;  /* 0x0000000908097207 */ /* 0x000fe40004000000 */
[----:B---3--:R-:W-:Y:S02]  /*31b0*/  IADD3 R10, P1, PT, R3, UR8, RZ ;  /* 0x00000008030a7c10 */ /* 0x008fe4000ff3e0ff */
[----:B------:R-:W-:Y:S02]  /*31c0*/  IADD3 R3, P3, PT, R9, UR8, RZ ;  /* 0x0000000809037c10 */ /* 0x000fe4000ff7e0ff */
[----:B----4-:R-:W-:Y:S01]  /*31d0*/  ISETP.NE.AND P2, PT, R4, UR6, PT ;  /* 0x0000000604007c0c */ /* 0x010fe2000bf45270 */
[----:B------:R-:W-:Y:S01]  /*31e0*/  IMAD.X R12, RZ, RZ, UR9, P1 ;  /* 0x00000009ff0c7e24 */ /* 0x000fe200088e06ff */
[----:B------:R-:W-:Y:S01]  /*31f0*/  ISETP.LT.U32.AND P1, PT, R10, R3, PT ;  /* 0x000000030a00720c */ /* 0x000fe20003f21070 */
[----:B------:R-:W-:Y:S01]  /*3200*/  IMAD.X R9, RZ, RZ, UR9, P3 ;  /* 0x00000009ff097e24 */ /* 0x000fe200098e06ff */
[----:B-----5:R-:W-:-:S02]  /*3210*/  ISETP.EQ.OR P0, PT, R2, UR6, !P0 ;  /* 0x0000000602007c0c */ /* 0x020fc4000c702670 */
[----:B------:R-:W-:Y:S02]  /*3220*/  IADD3 R11, P4, PT, R10, 0x100, RZ ;  /* 0x000001000a0b7810 */ /* 0x000fe40007f9e0ff */
[----:B------:R-:W-:Y:S02]  /*3230*/  ISETP.LT.AND.EX P1, PT, R12, R9, PT, P1 ;  /* 0x000000090c00720c */ /* 0x000fe40003f21310 */
[----:B------:R-:W-:-:S03]  /*3240*/  ISETP.NE.AND P3, PT, R5, UR6, PT ;  /* 0x0000000605007c0c */ /* 0x000fc6000bf65270 */
[----:B------:R-:W-:Y:S02]  /*3250*/  @!P2 SEL R3, R10, R3, P1 ;  /* 0x000000030a03a207 */ /* 0x000fe40000800000 */
[----:B------:R-:W-:Y:S02]  /*3260*/  @!P2 SEL R9, R12, R9, P1 ;  /* 0x000000090c09a207 */ /* 0x000fe40000800000 */
[----:B------:R-:W-:Y:S01]  /*3270*/  SEL R2, R3, R10, P0 ;  /* 0x0000000a03027207 */ /* 0x000fe20000000000 */
[----:B------:R-:W-:Y:S01]  /*3280*/  IMAD.X R10, RZ, RZ, R12, P4 ;  /* 0x000000ffff0a7224 */ /* 0x000fe200020e060c */
[----:B------:R-:W-:Y:S01]  /*3290*/  SEL R3, R9, R12, P0 ;  /* 0x0000000c09037207 */ /* 0x000fe20000000000 */
[----:B------:R-:W-:Y:S01]  /*32a0*/  IMAD.MOV.U32 R9, RZ, RZ, 0x400 ;  /* 0x00000400ff097424 */ /* 0x000fe200078e00ff */
[----:B------:R-:W-:Y:S02]  /*32b0*/  ISETP.LT.U32.AND P1, PT, R11, R2, PT ;  /* 0x000000020b00720c */ /* 0x000fe40003f21070 */
[----:B------:R-:W-:-:S02]  /*32c0*/  ISETP.EQ.OR P0, PT, R4, UR6, P0 ;  /* 0x0000000604007c0c */ /* 0x000fc40008702670 */
[CC--:B------:R-:W-:Y:S02]  /*32d0*/  ISETP.LT.AND.EX P1, PT, R10.reuse, R3.reuse, PT, P1 ;  /* 0x000000030a00720c */ /* 0x0c0fe40003f21310 */
[----:B------:R-:W-:Y:S01]  /*32e0*/  ISETP.EQ.OR P2, PT, R5, UR6, P0 ;  /* 0x0000000605007c0c */ /* 0x000fe20008742670 */
[----:B------:R-:W-:Y:S01]  /*32f0*/  IMAD.MOV.U32 R5, RZ, RZ, RZ ;  /* 0x000000ffff057224 */ /* 0x000fe200078e00ff */
[----:B------:R-:W-:Y:S02]  /*3300*/  @!P3 SEL R2, R11, R2, P1 ;  /* 0x000000020b02b207 */ /* 0x000fe40000800000 */
[----:B------:R-:W-:Y:S02]  /*3310*/  @!P3 SEL R3, R10, R3, P1 ;  /* 0x000000030a03b207 */ /* 0x000fe40000800000 */
[----:B------:R-:W-:Y:S02]  /*3320*/  SEL R2, R2, R11, P0 ;  /* 0x0000000b02027207 */ /* 0x000fe40000000000 */
[----:B------:R-:W-:-:S02]  /*3330*/  SEL R4, RZ, 0x1, !P2 ;  /* 0x00000001ff047807 */ /* 0x000fc40005000000 */
[----:B------:R-:W-:Y:S01]  /*3340*/  SEL R3, R3, R10, P0 ;  /* 0x0000000a03037207 */ /* 0x000fe20000000000 */
[----:B------:R-:W-:Y:S06]  /*3350*/  BRA.U !UP0, `(.L_x_176) ;  /* 0x0000000508187547 */ /* 0x000fec000b800000 */
[----:B------:R-:W-:Y:S01]  /*3360*/  IMAD.MOV.U32 R9, RZ, RZ, 0x400 ;  /* 0x00000400ff097424 */ /* 0x000fe200078e00ff */
[----:B------:R-:W0:Y:S01]  /*3370*/  LDCU UR6, c[0x0][0x388] ;  /* 0x00007100ff0677ac */ /* 0x000e220008000800 */
[----:B------:R-:W-:Y:S01]  /*3380*/  IMAD.MOV.U32 R5, RZ, RZ, RZ ;  /* 0x000000ffff057224 */ /* 0x000fe200078e00ff */
[----:B------:R-:W2:Y:S01]  /*3390*/  LDCU.64 UR8, c[0x0][0x390] ;  /* 0x00007200ff0877ac */ /* 0x000ea20008000a00 */
[----:B------:R-:W3:Y:S01]  /*33a0*/  LDCU.64 UR4, c[0x0][0x3a0] ;  /* 0x00007400ff0477ac */ /* 0x000ee20008000a00 */
[----:B------:R-:W-:-:S04]  /*33b0*/  NOP ;  /* 0x0000000000007918 */ /* 0x000fc80000000000 */
.L_x_178:
[----:B------:R-:W-:-:S04]  /*33c0*/  LEA R12, P0, R9, R6, 0x2 ;  /* 0x00000006090c7211 */ /* 0x000fc800078010ff */
[----:B------:R-:W-:-:S05]  /*33d0*/  LEA.HI.X R13, R9, R7, R5, 0x2, P0 ;  /* 0x00000007090d7211 */ /* 0x000fca00000f1405 */
[----:B------:R-:W0:Y:S04]  /*33e0*/  LDG.E R15, desc[UR10][R12.64] ;  /* 0x0000000a0c0f7981 */ /* 0x000e28000c1e1900 */
[----:B------:R-:W4:Y:S04]  /*33f0*/  LDG.E R11, desc[UR10][R12.64+0x400] ;  /* 0x0004000a0c0b7981 */ /* 0x000f28000c1e1900 */
[----:B------:R-:W5:Y:S04]  /*3400*/  LDG.E R14, desc[UR10][R12.64+0x800] ;  /* 0x0008000a0c0e7981 */ /* 0x000f68000c1e1900 */
[----:B------:R1:W3:Y:S01]  /*3410*/  LDG.E R10, desc[UR10][R12.64+0xc00] ;  /* 0x000c000a0c0a7981 */ /* 0x0002e2000c1e1900 */
[----:B------:R-:W-:-:S02]  /*3420*/  LOP3.LUT P3, RZ, R4, 0xff, RZ, 0xc0, !PT ;  /* 0x000000ff04ff7812 */ /* 0x000fc4000786c0ff */
[----:B0-----:R-:W-:Y:S02]  /*3430*/  ISETP.NE.AND P2, PT, R15, UR6, PT ;  /* 0x000000060f007c0c */ /* 0x001fe4000bf45270 */
[----:B--2---:R-:W-:Y:S02]  /*3440*/  IADD3 R15, P1, P4, R9, UR8, R8 ;  /* 0x00000008090f7c10 */ /* 0x004fe4000fc3e008 */
[----:B-1----:R-:W-:Y:S02]  /*3450*/  SEL R12, RZ, 0x1, P2 ;  /* 0x00000001ff0c7807 */ /* 0x002fe40001000000 */
[----:B------:R-:W-:Y:S02]  /*3460*/  ISETP.LT.U32.AND P0, PT, R15, R2, PT ;  /* 0x000000020f00720c */ /* 0x000fe40003f01070 */
[----:B------:R-:W-:Y:S02]  /*3470*/  IADD3.X R16, PT, PT, R5, UR9, RZ, P1, P4 ;  /* 0x0000000905107c10 */ /* 0x000fe40008fe84ff */
[----:B------:R-:W-:-:S02]  /*3480*/  IADD3 R13, P5, PT, R15, 0x100, RZ ;  /* 0x000001000f0d7810 */ /* 0x000fc40007fbe0ff */
[CC--:B------:R-:W-:Y:S02]  /*3490*/  ISETP.LT.AND.EX P0, PT, R16.reuse, R3.reuse, PT, P0 ;  /* 0x000000031000720c */ /* 0x0c0fe40003f01300 */
[----:B----4-:R-:W-:Y:S02]  /*34a0*/  ISETP.NE.AND P4, PT, R11, UR6, PT ;  /* 0x000000060b007c0c */ /* 0x010fe4000bf85270 */
[C---:B------:R-:W-:Y:S02]  /*34b0*/  @!P2 SEL R2, R15.reuse, R2, P0 ;  /* 0x000000020f02a207 */ /* 0x040fe40000000000 */
[----:B------:R-:W-:Y:S02]  /*34c0*/  @!P2 SEL R3, R16, R3, P0 ;  /* 0x000000031003a207 */ /* 0x000fe40000000000 */
[----:B------:R-:W-:Y:S02]  /*34d0*/  SEL R2, R15, R2, !P3 ;  /* 0x000000020f027207 */ /* 0x000fe40005800000 */
[----:B------:R-:W-:Y:S01]  /*34e0*/  @P3 SEL R12, R4, 0x1, P2 ;  /* 0x00000001040c3807 */ /* 0x000fe20001000000 */
[----:B------:R-:W-:Y:S01]  /*34f0*/  IMAD.X R4, RZ, RZ, R16, P5 ;  /* 0x000000ffff047224 */ /* 0x000fe200028e0610 */
[----:B------:R-:W-:-:S02]  /*3500*/  SEL R3, R16, R3, !P3 ;  /* 0x0000000310037207 */ /* 0x000fc40005800000 */
[CC--:B------:R-:W-:Y:S02]  /*3510*/  ISETP.LT.U32.AND P0, PT, R13.reuse, R2.reuse, PT ;  /* 0x000000020d00720c */ /* 0x0c0fe40003f01070 */
[----:B------:R-:W-:Y:S02]  /*3520*/  LOP3.LUT P1, RZ, R12, 0xff, RZ, 0xc0, !PT ;  /* 0x000000ff0cff7812 */ /* 0x000fe4000782c0ff */
[-C--:B------:R-:W-:Y:S02]  /*3530*/  ISETP.LT.AND.EX P0, PT, R4, R3.reuse, PT, P0 ;  /* 0x000000030400720c */ /* 0x080fe40003f01300 */
[----:B-----5:R-:W-:Y:S02]  /*3540*/  ISETP.NE.AND P2, PT, R14, UR6, PT ;  /* 0x000000060e007c0c */ /* 0x020fe4000bf45270 */
[----:B------:R-:W-:Y:S02]  /*3550*/  @!P4 SEL R2, R13, R2, P0 ;  /* 0x000000020d02c207 */ /* 0x000fe40000000000 */
[----:B------:R-:W-:-:S02]  /*3560*/  @!P4 SEL R3, R4, R3, P0 ;  /* 0x000000030403c207 */ /* 0x000fc40000000000 */
[----:B------:R-:W-:Y:S02]  /*3570*/  IADD3 R11, P0, PT, R15, 0x200, RZ ;  /* 0x000002000f0b7810 */ /* 0x000fe40007f1e0ff */
[----:B------:R-:W-:Y:S02]  /*3580*/  SEL R2, R13, R2, !P1 ;  /* 0x000000020d027207 */ /* 0x000fe40004800000 */
[----:B------:R-:W-:Y:S01]  /*3590*/  SEL R3, R4, R3, !P1 ;  /* 0x0000000304037207 */ /* 0x000fe20004800000 */
[----:B------:R-:W-:Y:S01]  /*35a0*/  IMAD.X R4, RZ, RZ, R16, P0 ;  /* 0x000000ffff047224 */ /* 0x000fe200000e0610 */
[----:B------:R-:W-:Y:S02]  /*35b0*/  ISETP.LT.U32.AND P0, PT, R11, R2, PT ;  /* 0x000000020b00720c */ /* 0x000fe40003f01070 */
[----:B------:R-:W-:Y:S02]  /*35c0*/  SEL R17, RZ, 0x1, P4 ;  /* 0x00000001ff117807 */ /* 0x000fe40002000000 */
[----:B------:R-:W-:-:S02]  /*35d0*/  @P1 SEL R17, R12, 0x1, P4 ;  /* 0x000000010c111807 */ /* 0x000fc40002000000 */
[CC--:B------:R-:W-:Y:S02]  /*35e0*/  ISETP.LT.AND.EX P0, PT, R4.reuse, R3.reuse, PT, P0 ;  /* 0x000000030400720c */ /* 0x0c0fe40003f01300 */
[----:B------:R-:W-:Y:S02]  /*35f0*/  LOP3.LUT P1, RZ, R17, 0xff, RZ, 0xc0, !PT ;  /* 0x000000ff11ff7812 */ /* 0x000fe4000782c0ff */
[C---:B------:R-:W-:Y:S02]  /*3600*/  @!P2 SEL R2, R11.reuse, R2, P0 ;  /* 0x000000020b02a207 */ /* 0x040fe40000000000 */
[----:B------:R-:W-:Y:S02]  /*3610*/  @!P2 SEL R3, R4, R3, P0 ;  /* 0x000000030403a207 */ /* 0x000fe40000000000 */
[----:B------:R-:W-:Y:S02]  /*3620*/  SEL R2, R11, R2, !P1 ;  /* 0x000000020b027207 */ /* 0x000fe40004800000 */
[----:B------:R-:W-:-:S02]  /*3630*/  IADD3 R11, P0, PT, R15, 0x300, RZ ;  /* 0x000003000f0b7810 */ /* 0x000fc40007f1e0ff */
[----:B------:R-:W-:Y:S02]  /*3640*/  SEL R3, R4, R3, !P1 ;  /* 0x0000000304037207 */ /* 0x000fe40004800000 */
[----:B---3--:R-:W-:Y:S02]  /*3650*/  IADD3 R4, P4, PT, -R9, UR4, RZ ;  /* 0x0000000409047c10 */ /* 0x008fe4000ff9e1ff */
[----:B------:R-:W-:Y:S01]  /*3660*/  ISETP.NE.AND P3, PT, R10, UR6, PT ;  /* 0x000000060a007c0c */ /* 0x000fe2000bf65270 */
[----:B------:R-:W-:Y:S01]  /*3670*/  IMAD.X R10, RZ, RZ, R16, P0 ;  /* 0x000000ffff0a7224 */ /* 0x000fe200000e0610 */
[----:B------:R-:W-:Y:S02]  /*3680*/  ISETP.GE.U32.AND P0, PT, R4, 0x400, PT ;  /* 0x000004000400780c */ /* 0x000fe40003f06070 */
[----:B------:R-:W-:Y:S02]  /*3690*/  IADD3.X R13, PT, PT, ~R5, UR5, RZ, P4, !PT ;  /* 0x00000005050d7c10 */ /* 0x000fe4000a7fe5ff */
[----:B------:R-:W-:-:S02]  /*36a0*/  SEL R12, RZ, 0x1, P2 ;  /* 0x00000001ff0c7807 */ /* 0x000fc40001000000 */
[----:B------:R-:W-:Y:S02]  /*36b0*/  @P1 SEL R12, R17, 0x1, P2 ;  /* 0x00000001110c1807 */ /* 0x000fe40001000000 */
[----:B------:R-:W-:Y:S02]  /*36c0*/  ISETP.GE.U32.AND.EX P0, PT, R13, RZ, PT, P0 ;  /* 0x000000ff0d00720c */ /* 0x000fe40003f06100 */
[----:B------:R-:W-:Y:S02]  /*36d0*/  LOP3.LUT P2, RZ, R12, 0xff, RZ, 0xc0, !PT ;  /* 0x000000ff0cff7812 */ /* 0x000fe4000784c0ff */
[----:B------:R-:W-:Y:S02]  /*36e0*/  ISETP.LT.U32.AND P1, PT, R11, R2, PT ;  /* 0x000000020b00720c */ /* 0x000fe40003f21070 */
[----:B------:R-:W-:Y:S02]  /*36f0*/  SEL R4, RZ, 0x1, P3 ;  /* 0x00000001ff047807 */ /* 0x000fe40001800000 */
[----:B------:R-:W-:-:S04]  /*3700*/  ISETP.LT.AND.EX P1, PT, R10, R3, PT, P1 ;  /* 0x000000030a00720c */ /* 0x000fc80003f21310 */
[C---:B------:R-:W-:Y:S02]  /*3710*/  @!P3 SEL R2, R11.reuse, R2, P1 ;  /* 0x000000020b02b207 */ /* 0x040fe40000800000 */
[----:B------:R-:W-:Y:S02]  /*3720*/  @!P3 SEL R3, R10, R3, P1 ;  /* 0x000000030a03b207 */ /* 0x000fe40000800000 */
[----:B------:R-:W-:Y:S02]  /*3730*/  @P2 SEL R4, R12, 0x1, P3 ;  /* 0x000000010c042807 */ /* 0x000fe40001800000 */
[----:B------:R-:W-:Y:S02]  /*3740*/  SEL R2, R11, R2, !P2 ;  /* 0x000000020b027207 */ /* 0x000fe40005000000 */
[----:B------:R-:W-:Y:S01]  /*3750*/  SEL R3, R10, R3, !P2 ;  /* 0x000000030a037207 */ /* 0x000fe20005000000 */
[----:B------:R-:W-:Y:S06]  /*3760*/  @!P0 BRA `(.L_x_177) ;  /* 0x0000001000648947 */ /* 0x000fec0003800000 */
[----:B------:R-:W-:-:S05]  /*3770*/  IADD3 R9, P0, PT, R9, 0x400, RZ ;  /* 0x0000040009097810 */ /* 0x000fca0007f1e0ff */
[----:B------:R-:W-:Y:S01]  /*3780*/  IMAD.X R5, RZ, RZ, R5, P0 ;  /* 0x000000ffff057224 */ /* 0x000fe200000e0605 */
[----:B------:R-:W-:-:S04]  /*3790*/  ISETP.GT.U32.AND P0, PT, R9, UR7, PT ;  /* 0x0000000709007c0c */ /* 0x000fc8000bf04070 */
[----:B------:R-:W-:-:S13]  /*37a0*/  ISETP.GT.U32.AND.EX P0, PT, R5, UR12, PT, P0 ;  /* 0x0000000c05007c0c */ /* 0x000fda000bf04100 */
[----:B------:R-:W-:Y:S05]  /*37b0*/  @!P0 BRA `(.L_x_178) ;  /* 0xfffffffc00008947 */ /* 0x000fea000383ffff */
.L_x_176:
[C---:B------:R-:W-:Y:S01]  /*37c0*/  IADD3 R7, PT, PT, -R9.reuse, UR4, RZ ;  /* 0x0000000409077c10 */ /* 0x040fe2000fffe1ff */
[----:B------:R-:W0:Y:S01]  /*37d0*/  LDCU.64 UR12, c[0x0][0x380] ;  /* 0x00007000ff0c77ac */ /* 0x000e220008000a00 */
[----:B------:R-:W-:Y:S01]  /*37e0*/  ISETP.GE.U32.AND P1, PT, R9, UR4, PT ;  /* 0x0000000409007c0c */ /* 0x000fe2000bf26070 */
[----:B------:R-:W-:Y:S01]  /*37f0*/  BSSY.RECONVERGENT B1, `(.L_x_177) ;  /* 0x0000110000017945 */ /* 0x000fe20003800200 */
[----:B------:R-:W-:-:S04]  /*3800*/  ISETP.GE.AND P0, PT, R8, R7, PT ;  /* 0x000000070800720c */ /* 0x000fc80003f06270 */
[----:B------:R-:W-:-:S13]  /*3810*/  ISETP.GE.U32.OR.EX P0, PT, R5, UR5, P0, P1 ;  /* 0x0000000505007c0c */ /* 0x000fda0008706510 */
[----:B0-----:R-:W-:Y:S05]  /*3820*/  @P0 BRA `(.L_x_179) ;  /* 0x0000001000300947 */ /* 0x001fea0003800000 */
[----:B------:R-:W-:Y:S01]  /*3830*/  LOP3.LUT R6, RZ, R8, RZ, 0x33, !PT ;  /* 0x00000008ff067212 */ /* 0x000fe200078e33ff */
[----:B------:R-:W-:Y:S01]  /*3840*/  BSSY.RECONVERGENT B2, `(.L_x_180) ;  /* 0x0000084000027945 */ /* 0x000fe20003800200 */
[----:B------:R-:W-:Y:S02]  /*3850*/  IMAD.MOV.U32 R10, RZ, RZ, R8 ;  /* 0x000000ffff0a7224 */ /* 0x000fe400078e0008 */
[----:B------:R-:W-:-:S04]  /*3860*/  IADD3 R11, PT, PT, -R9, UR4, R6 ;  /* 0x00000004090b7c10 */ /* 0x000fc8000fffe106 */
[C---:B------:R-:W-:Y:S02]  /*3870*/  ISETP.GE.U32.AND P0, PT, R11.reuse, 0x700, PT ;  /* 0x000007000b00780c */ /* 0x040fe40003f06070 */
[----:B------:R-:W-:-:S04]  /*3880*/  LEA.HI R12, R11, 0x1, RZ, 0x18 ;  /* 0x000000010b0c7811 */ /* 0x000fc800078fc0ff */
[----:B------:R-:W-:-:S04]  /*3890*/  LOP3.LUT R23, R12, 0x7, RZ, 0xc0, !PT ;  /* 0x000000070c177812 */ /* 0x000fc800078ec0ff */
[----:B------:R-:W-:-:S03]  /*38a0*/  ISETP.NE.AND P1, PT, R23, RZ, PT ;  /* 0x000000ff1700720c */ /* 0x000fc60003f25270 */
[----:B------:R-:W-:Y:S10]  /*38b0*/  @!P0 BRA `(.L_x_181) ;  /* 0x0000000400f08947 */ /* 0x000ff40003800000 */
[----:B------:R-:W-:Y:S01]  /*38c0*/  LOP3.LUT R13, R12, 0x1fffff8, RZ, 0xc0, !PT ;  /* 0x01fffff80c0d7812 */ /* 0x000fe200078ec0ff */
[----:B------:R-:W-:-:S04]  /*38d0*/  IMAD.MOV.U32 R10, RZ, RZ, R8 ;  /* 0x000000ffff0a7224 */ /* 0x000fc800078e0008 */
[----:B------:R-:W-:-:S07]  /*38e0*/  IMAD.MOV R13, RZ, RZ, -R13 ;  /* 0x000000ffff0d7224 */ /* 0x000fce00078e0a0d */
.L_x_182:
        /* <DEDUP_REMOVED lines=16> */
[----:B------:R-:W-:-:S02]  /*39f0*/  LOP3.LUT P5, RZ, R24, 0xff, RZ, 0xc0, !PT ;  /* 0x000000ff18ff7812 */ /* 0x000fc400078ac0ff */
[----:B------:R-:W-:Y:S02]  /*3a00*/  IADD3.X R4, PT, PT, R22, UR9, RZ, P3, !PT ;  /* 0x0000000916047c10 */ /* 0x000fe40009ffe4ff */
        /* <DEDUP_REMOVED lines=23> */
[CC--:B------:R-:W-:Y:S02]  /*3b80*/  SEL R6, R3.reuse, R24.reuse, P0 ;  /* 0x0000001803067207 */ /* 0x0c0fe40000000000 */
        /* <DEDUP_REMOVED lines=10> */
[CC--:B------:R-:W-:Y:S02]  /*3c30*/  ISETP.LT.AND.EX P0, PT, R3.reuse, R6.reuse, PT, P0 ;  /* 0x000000060300720c */ /* 0x0c0fe40003f01300 */
[----:B------:R-:W-:Y:S02]  /*3c40*/  @!P3 SEL R22, RZ, 0x1, P6 ;  /* 0x00000001ff16b807 */ /* 0x000fe40003000000 */
[-C--:B------:R-:W-:Y:S02]  /*3c50*/  SEL R7, R2, R21.reuse, P0 ;  /* 0x0000001502077207 */ /* 0x080fe40000000000 */
        /* <DEDUP_REMOVED lines=31> */
[-C--:B------:R-:W-:Y:S02]  /*3e50*/  ISETP.LT.U32.AND P0, PT, R2, R7.reuse, PT ;  /* 0x000000070200720c */ /* 0x080fe40003f01070 */
        /* <DEDUP_REMOVED lines=34> */
.L_x_181:
[----:B------:R-:W-:Y:S05]  /*4080*/  BSYNC.RECONVERGENT B2 ;  /* 0x0000000000027941 */ /* 0x000fea0003800200 */
.L_x_180:
[----:B------:R-:W-:Y:S05]  /*4090*/  @!P1 BRA `(.L_x_179) ;  /* 0x0000000800149947 */ /* 0x000fea0003800000 */
[----:B------:R-:W-:Y:S01]  /*40a0*/  ISETP.GE.U32.AND P0, PT, R23, 0x4, PT ;  /* 0x000000041700780c */ /* 0x000fe20003f06070 */
[----:B------:R-:W-:Y:S01]  /*40b0*/  BSSY.RECONVERGENT B2, `(.L_x_183) ;  /* 0x0000044000027945 */ /* 0x000fe20003800200 */
[----:B------:R-:W-:-:S11]  /*40c0*/  LOP3.LUT P1, R12, R12, 0x3, RZ, 0xc0, !PT ;  /* 0x000000030c0c7812 */ /* 0x000fd6000782c0ff */
[----:B------:R-:W-:Y:S05]  /*40d0*/  @!P0 BRA `(.L_x_184) ;  /* 0x0000000400048947 */ /* 0x000fea0003800000 */
[----:B------:R-:W0:Y:S01]  /*40e0*/  LDCU.64 UR14, c[0x0][0x380] ;  /* 0x00007000ff0e77ac */ /* 0x000e220008000a00 */
[----:B------:R-:W-:-:S05]  /*40f0*/  IADD3 R17, P0, PT, R10, R9, RZ ;  /* 0x000000090a117210 */ /* 0x000fca0007f1e0ff */
[----:B------:R-:W-:Y:S01]  /*4100*/  IMAD.X R18, RZ, RZ, R5, P0 ;  /* 0x000000ffff127224 */ /* 0x000fe200000e0605 */
[----:B0-----:R-:W-:-:S04]  /*4110*/  LEA R14, P0, R17, UR14, 0x2 ;  /* 0x0000000e110e7c11 */ /* 0x001fc8000f8010ff */
[----:B------:R-:W-:-:S05]  /*4120*/  LEA.HI.X R15, R17, UR15, R18, 0x2, P0 ;  /* 0x0000000f110f7c11 */ /* 0x000fca00080f1412 */
[----:B------:R-:W2:Y:S04]  /*4130*/  LDG.E R16, desc[UR10][R14.64] ;  /* 0x0000000a0e107981 */ /* 0x000ea8000c1e1900 */
[----:B------:R-:W3:Y:S04]  /*4140*/  LDG.E R13, desc[UR10][R14.64+0x400] ;  /* 0x0004000a0e0d7981 */ /* 0x000ee8000c1e1900 */
[----:B------:R-:W4:Y:S04]  /*4150*/  LDG.E R7, desc[UR10][R14.64+0x800] ;  /* 0x0008000a0e077981 */ /* 0x000f28000c1e1900 */
[----:B------:R0:W5:Y:S01]  /*4160*/  LDG.E R6, desc[UR10][R14.64+0xc00] ;  /* 0x000c000a0e067981 */ /* 0x000162000c1e1900 */
[----:B------:R-:W-:-:S02]  /*4170*/  LOP3.LUT P4, RZ, R4, 0xff, RZ, 0xc0, !PT ;  /* 0x000000ff04ff7812 */ /* 0x000fc4000788c0ff */
[----:B------:R-:W-:-:S04]  /*4180*/  IADD3 R17, P2, PT, R17, UR8, RZ ;  /* 0x0000000811117c10 */ /* 0x000fc8000ff5e0ff */
[----:B------:R-:W-:Y:S01]  /*4190*/  IADD3.X R18, PT, PT, R18, UR9, RZ, P2, !PT ;  /* 0x0000000912127c10 */ /* 0x000fe200097fe4ff */
[----:B0-----:R-:W-:-:S05]  /*41a0*/  VIADD R14, R10, 0x100 ;  /* 0x000001000a0e7836 */ /* 0x001fca0000000000 */
[----:B------:R-:W-:Y:S02]  /*41b0*/  IADD3 R14, P5, P6, R9, UR8, R14 ;  /* 0x00000008090e7c10 */ /* 0x000fe4000febe00e */
[C---:B--2---:R-:W-:Y:S02]  /*41c0*/  ISETP.NE.AND P0, PT, R16.reuse, UR6, PT ;  /* 0x0000000610007c0c */ /* 0x044fe4000bf05270 */
[----:B------:R-:W-:Y:S02]  /*41d0*/  ISETP.EQ.AND P3, PT, R16, UR6, P4 ;  /* 0x0000000610007c0c */ /* 0x000fe4000a762270 */
[----:B------:R-:W-:Y:S02]  /*41e0*/  @!P4 SEL R4, RZ, 0x1, P0 ;  /* 0x00000001ff04c807 */ /* 0x000fe40000000000 */
[----:B------:R-:W-:Y:S02]  /*41f0*/  ISETP.LT.U32.AND P0, PT, R17, R2, PT ;  /* 0x000000021100720c */ /* 0x000fe40003f01070 */
[----:B------:R-:W-:-:S02]  /*4200*/  SEL R4, R4, 0x1, !P3 ;  /* 0x0000000104047807 */ /* 0x000fc40005800000 */
[-C--:B------:R-:W-:Y:S02]  /*4210*/  ISETP.LT.AND.EX P0, PT, R18, R3.reuse, PT, P0 ;  /* 0x000000031200720c */ /* 0x080fe40003f01300 */
[----:B------:R-:W-:Y:S02]  /*4220*/  LOP3.LUT P2, RZ, R4, 0xff, RZ, 0xc0, !PT ;  /* 0x000000ff04ff7812 */ /* 0x000fe4000784c0ff */
[-C--:B------:R-:W-:Y:S02]  /*4230*/  SEL R15, R17, R2.reuse, P0 ;  /* 0x00000002110f7207 */ /* 0x080fe40000000000 */
[-C--:B------:R-:W-:Y:S02]  /*4240*/  SEL R16, R18, R3.reuse, P0 ;  /* 0x0000000312107207 */ /* 0x080fe40000000000 */
[----:B---3--:R-:W-:Y:S02]  /*4250*/  ISETP.NE.AND P0, PT, R13, UR6, PT ;  /* 0x000000060d007c0c */ /* 0x008fe4000bf05270 */
[----:B------:R-:W-:Y:S01]  /*4260*/  @!P3 SEL R15, R17, R2, !P4 ;  /* 0x00000002110fb207 */ /* 0x000fe20006000000 */
[----:B------:R-:W-:Y:S01]  /*4270*/  VIADD R2, R10, 0x200 ;  /* 0x000002000a027836 */ /* 0x000fe20000000000 */
[----:B------:R-:W-:-:S02]  /*4280*/  @!P3 SEL R16, R18, R3, !P4 ;  /* 0x000000031210b207 */ /* 0x000fc40006000000 */
[----:B------:R-:W-:Y:S02]  /*4290*/  ISETP.EQ.AND P3, PT, R13, UR6, P2 ;  /* 0x000000060d007c0c */ /* 0x000fe40009762270 */
[----:B------:R-:W-:Y:S02]  /*42a0*/  @!P2 SEL R4, RZ, 0x1, P0 ;  /* 0x00000001ff04a807 */ /* 0x000fe40000000000 */
[----:B------:R-:W-:Y:S02]  /*42b0*/  IADD3.X R13, PT, PT, R5, UR9, RZ, P5, P6 ;  /* 0x00000009050d7c10 */ /* 0x000fe4000afec4ff */
[----:B------:R-:W-:Y:S02]  /*42c0*/  SEL R4, R4, 0x1, !P3 ;  /* 0x0000000104047807 */ /* 0x000fe40005800000 */
[----:B------:R-:W-:Y:S02]  /*42d0*/  ISETP.LT.U32.AND P0, PT, R14, R15, PT ;  /* 0x0000000f0e00720c */ /* 0x000fe40003f01070 */
[----:B------:R-:W-:-:S02]  /*42e0*/  LOP3.LUT P4, RZ, R4, 0xff, RZ, 0xc0, !PT ;  /* 0x000000ff04ff7812 */ /* 0x000fc4000788c0ff */
[----:B------:R-:W-:-:S04]  /*42f0*/  ISETP.LT.AND.EX P0, PT, R13, R16, PT, P0 ;  /* 0x000000100d00720c */ /* 0x000fc80003f01300 */
[CC--:B------:R-:W-:Y:S02]  /*4300*/  SEL R18, R14.reuse, R15.reuse, P0 ;  /* 0x0000000f0e127207 */ /* 0x0c0fe40000000000 */
[CC--:B------:R-:W-:Y:S02]  /*4310*/  SEL R20, R13.reuse, R16.reuse, P0 ;  /* 0x000000100d147207 */ /* 0x0c0fe40000000000 */
[----:B------:R-:W-:Y:S02]  /*4320*/  @!P3 SEL R18, R14, R15, !P2 ;  /* 0x0000000f0e12b207 */ /* 0x000fe40005000000 */
[----:B------:R-:W-:Y:S02]  /*4330*/  @!P3 SEL R20, R13, R16, !P2 ;  /* 0x000000100d14b207 */ /* 0x000fe40005000000 */
[----:B----4-:R-:W-:Y:S02]  /*4340*/  ISETP.NE.AND P3, PT, R7, UR6, PT ;  /* 0x0000000607007c0c */ /* 0x010fe4000bf65270 */
[----:B------:R-:W-:Y:S01]  /*4350*/  IADD3 R3, P5, P0, R9, UR8, R2 ;  /* 0x0000000809037c10 */ /* 0x000fe2000f8be002 */
[C---:B------:R-:W-:Y:S01]  /*4360*/  VIADD R2, R10.reuse, 0x300 ;  /* 0x000003000a027836 */ /* 0x040fe20000000000 */
[----:B------:R-:W-:Y:S01]  /*4370*/  ISETP.EQ.AND P2, PT, R7, UR6, P4 ;  /* 0x0000000607007c0c */ /* 0x000fe2000a742270 */
[----:B------:R-:W-:Y:S01]  /*4380*/  VIADD R10, R10, 0x400 ;  /* 0x000004000a0a7836 */ /* 0x000fe20000000000 */
[----:B------:R-:W-:-:S02]  /*4390*/  @!P4 SEL R4, RZ, 0x1, P3 ;  /* 0x00000001ff04c807 */ /* 0x000fc40001800000 */
[----:B------:R-:W-:Y:S02]  /*43a0*/  IADD3.X R13, PT, PT, R5, UR9, RZ, P5, P0 ;  /* 0x00000009050d7c10 */ /* 0x000fe4000afe04ff */
[----:B------:R-:W-:Y:S02]  /*43b0*/  ISETP.LT.U32.AND P0, PT, R3, R18, PT ;  /* 0x000000120300720c */ /* 0x000fe40003f01070 */
[----:B------:R-:W-:Y:S02]  /*43c0*/  SEL R4, R4, 0x1, !P2 ;  /* 0x0000000104047807 */ /* 0x000fe40005000000 */
[----:B------:R-:W-:Y:S02]  /*43d0*/  ISETP.LT.AND.EX P0, PT, R13, R20, PT, P0 ;  /* 0x000000140d00720c */ /* 0x000fe40003f01300 */
[----:B------:R-:W-:Y:S02]  /*43e0*/  LOP3.LUT P3, RZ, R4, 0xff, RZ, 0xc0, !PT ;  /* 0x000000ff04ff7812 */ /* 0x000fe4000786c0ff */
[----:B------:R-:W-:-:S02]  /*43f0*/  SEL R14, R3, R18, P0 ;  /* 0x00000012030e7207 */ /* 0x000fc40000000000 */
[----:B------:R-:W-:Y:S02]  /*4400*/  SEL R16, R13, R20, P0 ;  /* 0x000000140d107207 */ /* 0x000fe40000000000 */
        /* <DEDUP_REMOVED lines=14> */
.L_x_184:
[----:B------:R-:W-:Y:S05]  /*44f0*/  BSYNC.RECONVERGENT B2 ;  /* 0x0000000000027941 */ /* 0x000fea0003800200 */
.L_x_183:
[----:B------:R-:W-:Y:S05]  /*4500*/  @!P1 BRA `(.L_x_179) ;  /* 0x0000000000f89947 */ /* 0x000fea0003800000 */
[----:B------:R-:W-:Y:S01]  /*4510*/  ISETP.NE.AND P0, PT, R12, 0x1, PT ;  /* 0x000000010c00780c */ /* 0x000fe20003f05270 */
[----:B------:R-:W-:Y:S01]  /*4520*/  BSSY.RECONVERGENT B2, `(.L_x_185) ;  /* 0x0000026000027945 */ /* 0x000fe20003800200 */
[----:B------:R-:W-:-:S11]  /*4530*/  LOP3.LUT P1, RZ, R11, 0x100, RZ, 0xc0, !PT ;  /* 0x000001000bff7812 */ /* 0x000fd6000782c0ff */
[----:B------:R-:W-:Y:S05]  /*4540*/  @!P0 BRA `(.L_x_186) ;  /* 0x00000000008c8947 */ /* 0x000fea0003800000 */
[----:B------:R-:W0:Y:S01]  /*4550*/  LDCU.64 UR14, c[0x0][0x380] ;  /* 0x00007000ff0e77ac */ /* 0x000e220008000a00 */
[----:B------:R-:W-:-:S05]  /*4560*/  IADD3 R11, P0, PT, R10, R9, RZ ;  /* 0x000000090a0b7210 */ /* 0x000fca0007f1e0ff */
[----:B------:R-:W-:Y:S01]  /*4570*/  IMAD.X R12, RZ, RZ, R5, P0 ;  /* 0x000000ffff0c7224 */ /* 0x000fe200000e0605 */
[----:B0-----:R-:W-:-:S04]  /*4580*/  LEA R6, P0, R11, UR14, 0x2 ;  /* 0x0000000e0b067c11 */ /* 0x001fc8000f8010ff */
[----:B------:R-:W-:-:S05]  /*4590*/  LEA.HI.X R7, R11, UR15, R12, 0x2, P0 ;  /* 0x0000000f0b077c11 */ /* 0x000fca00080f140c */
[----:B------:R-:W2:Y:S04]  /*45a0*/  LDG.E R13, desc[UR10][R6.64] ;  /* 0x0000000a060d7981 */ /* 0x000ea8000c1e1900 */
[----:B------:R0:W3:Y:S01]  /*45b0*/  LDG.E R15, desc[UR10][R6.64+0x400] ;  /* 0x0004000a060f7981 */ /* 0x0000e2000c1e1900 */
[----:B------:R-:W-:Y:S01]  /*45c0*/  LOP3.LUT P2, RZ, R4, 0xff, RZ, 0xc0, !PT ;  /* 0x000000ff04ff7812 */ /* 0x000fe2000784c0ff */
[C---:B------:R-:W-:Y:S01]  /*45d0*/  VIADD R14, R10.reuse, 0x100 ;  /* 0x000001000a0e7836 */ /* 0x040fe20000000000 */
[----:B------:R-:W-:Y:S01]  /*45e0*/  IADD3 R11, P0, PT, R11, UR8, RZ ;  /* 0x000000080b0b7c10 */ /* 0x000fe2000ff1e0ff */
[----:B------:R-:W-:-:S03]  /*45f0*/  VIADD R10, R10, 0x200 ;  /* 0x000002000a0a7836 */ /* 0x000fc60000000000 */
[----:B------:R-:W-:Y:S02]  /*4600*/  IADD3.X R12, PT, PT, R12, UR9, RZ, P0, !PT ;  /* 0x000000090c0c7c10 */ /* 0x000fe400087fe4ff */
[----:B------:R-:W-:-:S04]  /*4610*/  ISETP.LT.U32.AND P0, PT, R11, R2, PT ;  /* 0x000000020b00720c */ /* 0x000fc80003f01070 */
[----:B------:R-:W-:-:S04]  /*4620*/  ISETP.LT.AND.EX P0, PT, R12, R3, PT, P0 ;  /* 0x000000030c00720c */ /* 0x000fc80003f01300 */
[----:B0-----:R-:W-:Y:S02]  /*4630*/  SEL R6, R11, R2, P0 ;  /* 0x000000020b067207 */ /* 0x001fe40000000000 */
[----:B------:R-:W-:Y:S02]  /*4640*/  SEL R7, R12, R3, P0 ;  /* 0x000000030c077207 */ /* 0x000fe40000000000 */
[C---:B--2---:R-:W-:Y:S02]  /*4650*/  ISETP.NE.AND P4, PT, R13.reuse, UR6, PT ;  /* 0x000000060d007c0c */ /* 0x044fe4000bf85270 */
[----:B------:R-:W-:Y:S02]  /*4660*/  ISETP.EQ.AND P3, PT, R13, UR6, P2 ;  /* 0x000000060d007c0c */ /* 0x000fe40009762270 */
[----:B------:R-:W-:Y:S02]  /*4670*/  @!P2 SEL R4, RZ, 0x1, P4 ;  /* 0x00000001ff04a807 */ /* 0x000fe40002000000 */
[----:B------:R-:W-:-:S02]  /*4680*/  IADD3 R13, P5, P6, R9, UR8, R14 ;  /* 0x00000008090d7c10 */ /* 0x000fc4000febe00e */
[----:B------:R-:W-:-:S04]  /*4690*/  SEL R4, R4, 0x1, !P3 ;  /* 0x0000000104047807 */ /* 0x000fc80005800000 */
[----:B------:R-:W-:-:S03]  /*46a0*/  LOP3.LUT P4, RZ, R4, 0xff, RZ, 0xc0, !PT ;  /* 0x000000ff04ff7812 */ /* 0x000fc6000788c0ff */
[----:B------:R-:W-:Y:S02]  /*46b0*/  @!P3 SEL R6, R11, R2, !P2 ;  /* 0x000000020b06b207 */ /* 0x000fe40005000000 */
[----:B------:R-:W-:Y:S02]  /*46c0*/  @!P3 SEL R7, R12, R3, !P2 ;  /* 0x000000030c07b207 */ /* 0x000fe40005000000 */
[----:B---3--:R-:W-:Y:S02]  /*46d0*/  ISETP.EQ.AND P3, PT, R15, UR6, P4 ;  /* 0x000000060f007c0c */ /* 0x008fe4000a762270 */
[----:B------:R-:W-:Y:S02]  /*46e0*/  IADD3.X R12, PT, PT, R5, UR9, RZ, P5, P6 ;  /* 0x00000009050c7c10 */ /* 0x000fe4000afec4ff */
        /* <DEDUP_REMOVED lines=9> */
.L_x_186:
[----:B------:R-:W-:Y:S05]  /*4780*/  BSYNC.RECONVERGENT B2 ;  /* 0x0000000000027941 */ /* 0x000fea0003800200 */
.L_x_185:
[----:B------:R-:W-:Y:S05]  /*4790*/  @P1 BRA `(.L_x_179) ;  /* 0x0000000000541947 */ /* 0x000fea0003800000 */
[----:B------:R-:W0:Y:S01]  /*47a0*/  LDCU.64 UR14, c[0x0][0x380] ;  /* 0x00007000ff0e77ac */ /* 0x000e220008000a00 */
[----:B------:R-:W-:-:S05]  /*47b0*/  IADD3 R9, P0, PT, R10, R9, RZ ;  /* 0x000000090a097210 */ /* 0x000fca0007f1e0ff */
[----:B------:R-:W-:Y:S01]  /*47c0*/  IMAD.X R10, RZ, RZ, R5, P0 ;  /* 0x000000ffff0a7224 */ /* 0x000fe200000e0605 */
[----:B0-----:R-:W-:-:S04]  /*47d0*/  LEA R6, P0, R9, UR14, 0x2 ;  /* 0x0000000e09067c11 */ /* 0x001fc8000f8010ff */
[----:B------:R-:W-:-:S05]  /*47e0*/  LEA.HI.X R7, R9, UR15, R10, 0x2, P0 ;  /* 0x0000000f09077c11 */ /* 0x000fca00080f140a */
[----:B------:R-:W2:Y:S01]  /*47f0*/  LDG.E R6, desc[UR10][R6.64] ;  /* 0x0000000a06067981 */ /* 0x000ea2000c1e1900 */
[----:B------:R-:W-:Y:S02]  /*4800*/  LOP3.LUT P3, RZ, R4, 0xff, RZ, 0xc0, !PT ;  /* 0x000000ff04ff7812 */ /* 0x000fe4000786c0ff */
[----:B------:R-:W-:-:S04]  /*4810*/  IADD3 R11, P0, PT, R9, UR8, RZ ;  /* 0x00000008090b7c10 */ /* 0x000fc8000ff1e0ff */
[----:B------:R-:W-:Y:S02]  /*4820*/  IADD3.X R10, PT, PT, R10, UR9, RZ, P0, !PT ;  /* 0x000000090a0a7c10 */ /* 0x000fe400087fe4ff */
        /* <DEDUP_REMOVED lines=12> */
.L_x_179:
[----:B------:R-:W-:Y:S05]  /*48f0*/  BSYNC.RECONVERGENT B1 ;  /* 0x0000000000017941 */ /* 0x000fea0003800200 */
.L_x_177:
        /* <DEDUP_REMOVED lines=20> */
[C---:B------:R-:W-:Y:S02]  /*4a40*/  @!P0 SEL R3, R6.reuse, R3, P1 ;  /* 0x0000000306038207 */ /* 0x040fe40000800000 */
[----:B------:R-:W-:Y:S02]  /*4a50*/  @P0 PRMT R4, R5, 0x7610, R4 ;  /* 0x0000761005040816 */ /* 0x000fe40000000004 */
[----:B------:R-:W-:Y:S02]  /*4a60*/  @P0 SEL R2, R7, R2, !P3 ;  /* 0x0000000207020207 */ /* 0x000fe40005800000 */
[----:B------:R-:W-:-:S07]  /*4a70*/  @P0 SEL R3, R6, R3, !P3 ;  /* 0x0000000306030207 */ /* 0x000fce0005800000 */
.L_x_188:
[----:B------:R-:W-:Y:S05]  /*4a80*/  BSYNC.RECONVERGENT B1 ;  /* 0x0000000000017941 */ /* 0x000fea0003800200 */
.L_x_187:
        /* <DEDUP_REMOVED lines=19> */
[C---:B------:R-:W-:Y:S02]  /*4bc0*/  @!P0 SEL R3, R6.reuse, R3, P5 ;  /* 0x0000000306038207 */ /* 0x040fe40002800000 */
[----:B------:R-:W-:Y:S02]  /*4bd0*/  @P0 PRMT R4, R5, 0x7610, R4 ;  /* 0x0000761005040816 */ /* 0x000fe40000000004 */
[----:B------:R-:W-:Y:S02]  /*4be0*/  @P0 SEL R2, R7, R2, !P6 ;  /* 0x0000000207020207 */ /* 0x000fe40007000000 */
[----:B------:R-:W-:-:S07]  /*4bf0*/  @P0 SEL R3, R6, R3, !P6 ;  /* 0x0000000306030207 */ /* 0x000fce0007000000 */
.L_x_190:
[----:B------:R-:W-:Y:S05]  /*4c00*/  BSYNC.RECONVERGENT B1 ;  /* 0x0000000000017941 */ /* 0x000fea0003800200 */
.L_x_189:
        /* <DEDUP_REMOVED lines=16> */
[C---:B------:R-:W-:Y:S02]  /*4d10*/  @!P0 SEL R3, R6.reuse, R3, P2 ;  /* 0x0000000306038207 */ /* 0x040fe40001000000 */
[----:B------:R-:W-:Y:S02]  /*4d20*/  @P0 PRMT R4, R5, 0x7610, R4 ;  /* 0x0000761005040816 */ /* 0x000fe40000000004 */
[----:B------:R-:W-:Y:S02]  /*4d30*/  @P0 SEL R2, R7, R2, !P5 ;  /* 0x0000000207020207 */ /* 0x000fe40006800000 */
[----:B------:R-:W-:-:S07]  /*4d40*/  @P0 SEL R3, R6, R3, !P5 ;  /* 0x0000000306030207 */ /* 0x000fce0006800000 */
.L_x_192:
[----:B------:R-:W-:Y:S05]  /*4d50*/  BSYNC.RECONVERGENT B1 ;  /* 0x0000000000017941 */ /* 0x000fea0003800200 */
.L_x_191:
        /* <DEDUP_REMOVED lines=16> */
[C---:B------:R-:W-:Y:S02]  /*4e60*/  @!P0 SEL R3, R6.reuse, R3, P2 ;  /* 0x0000000306038207 */ /* 0x040fe40001000000 */
[----:B------:R-:W-:Y:S02]  /*4e70*/  @P0 PRMT R4, R5, 0x7610, R4 ;  /* 0x0000761005040816 */ /* 0x000fe40000000004 */
[----:B------:R-:W-:Y:S02]  /*4e80*/  @P0 SEL R2, R7, R2, !P4 ;  /* 0x0000000207020207 */ /* 0x000fe40006000000 */
[----:B------:R-:W-:-:S07]  /*4e90*/  @P0 SEL R3, R6, R3, !P4 ;  /* 0x0000000306030207 */ /* 0x000fce0006000000 */
.L_x_194:
[----:B------:R-:W-:Y:S05]  /*4ea0*/  BSYNC.RECONVERGENT B1 ;  /* 0x0000000000017941 */ /* 0x000fea0003800200 */
.L_x_193:
        /* <DEDUP_REMOVED lines=20> */
.L_x_196:
[----:B------:R-:W-:Y:S05]  /*4ff0*/  BSYNC.RECONVERGENT B1 ;  /* 0x0000000000017941 */ /* 0x000fea0003800200 */
.L_x_195:
[----:B------:R-:W-:Y:S04]  /*5000*/  BSSY.RECONVERGENT B1, `(.L_x_197) ;  /* 0x000000a000017945 */ /* 0x000fe80003800200 */
[----:B------:R-:W-:Y:S05]  /*5010*/  @P1 BRA `(.L_x_198) ;  /* 0x0000000000201947 */ /* 0x000fea0003800000 */
[----:B----4-:R-:W4:Y:S01]  /*5020*/  S2R R7, SR_CgaCtaId ;  /* 0x0000000000077919 */ /* 0x010f220000008800 */
[----:B--2---:R-:W-:Y:S02]  /*5030*/  MOV R6, 0x400 ;  /* 0x0000040000067802 */ /* 0x004fe40000000f00 */
[----:B0-----:R-:W-:-:S04]  /*5040*/  SHF.R.U32.HI R5, RZ, 0x1, R8 ;  /* 0x00000001ff057819 */ /* 0x001fc80000011608 */
[----:B------:R-:W-:Y:S02]  /*5050*/  LOP3.LUT R5, R5, 0x1f0, RZ, 0xc0, !PT ;  /* 0x000001f005057812 */ /* 0x000fe400078ec0ff */
[----:B----4-:R-:W-:-:S05]  /*5060*/  LEA R6, R7, R6, 0x18 ;  /* 0x0000000607067211 */ /* 0x010fca00078ec0ff */
[----:B------:R-:W-:-:S05]  /*5070*/  IMAD.IADD R5, R5, 0x1, R6 ;  /* 0x0000000105057824 */ /* 0x000fca00078e0206 */
[----:B------:R0:W-:Y:S04]  /*5080*/  STS.64 [R5+0x10], R2 ;  /* 0x0000100205007388 */ /* 0x0001e80000000a00 */
[----:B------:R0:W-:Y:S02]  /*5090*/  STS.U8 [R5+0x8], R4 ;  /* 0x0000080405007388 */ /* 0x0001e40000000000 */
.L_x_198:
[----:B------:R-:W-:Y:S05]  /*50a0*/  BSYNC.RECONVERGENT B1 ;  /* 0x0000000000017941 */ /* 0x000fea0003800200 */
.L_x_197:
        /* <DEDUP_REMOVED lines=8> */
[----:B------:R-:W0:Y:S04]  /*5130*/  LDS.64 R8, [UR6+0x20] ;  /* 0x00002006ff087984 */ /* 0x000e280008000a00 */
[----:B------:R-:W1:Y:S04]  /*5140*/  LDS.U8 R16, [UR6+0x28] ;  /* 0x00002806ff107984 */ /* 0x000e680008000000 */
[----:B--2-4-:R-:W2:Y:S04]  /*5150*/  LDS.64 R6, [UR6+0x30] ;  /* 0x00003006ff067984 */ /* 0x014ea80008000a00 */
[----:B------:R-:W4:Y:S04]  /*5160*/  LDS.U8 R17, [UR6+0x38] ;  /* 0x00003806ff117984 */ /* 0x000f280008000000 */
[----:B------:R-:W4:Y:S04]  /*5170*/  LDS.64 R10, [UR6+0x40] ;  /* 0x00004006ff0a7984 */ /* 0x000f280008000a00 */
[----:B------:R-:W4:Y:S01]  /*5180*/  LDS.U8 R12, [UR6+0x48] ;  /* 0x00004806ff0c7984 */ /* 0x000f220008000000 */
[----:B-----5:R-:W-:-:S04]  /*5190*/  ISETP.NE.AND P2, PT, R14, RZ, PT ;  /* 0x000000ff0e00720c */ /* 0x020fc80003f45270 */
[----:B------:R-:W-:Y:S02]  /*51a0*/  @P4 SEL R14, R4, 0x1, !P2 ;  /* 0x00000001040e4807 */ /* 0x000fe40005000000 */
[-C--:B0-----:R-:W-:Y:S01]  /*51b0*/  ISETP.LT.U32.AND P0, PT, R8, R2.reuse, PT ;  /* 0x000000020800720c */ /* 0x081fe20003f01070 */
[----:B------:R-:W0:Y:S01]  /*51c0*/  LDS.64 R4, [UR6+0x50] ;  /* 0x00005006ff047984 */ /* 0x000e220008000a00 */
[----:B------:R-:W-:Y:S02]  /*51d0*/  LOP3.LUT P3, RZ, R14, 0xff, RZ, 0xc0, !PT ;  /* 0x000000ff0eff7812 */ /* 0x000fe4000786c0ff */
[----:B------:R-:W-:Y:S02]  /*51e0*/  ISETP.LT.AND.EX P0, PT, R9, R3, PT, P0 ;  /* 0x000000030900720c */ /* 0x000fe40003f01300 */
[----:B-1----:R-:W-:Y:S02]  /*51f0*/  ISETP.NE.AND P5, PT, R16, RZ, PT ;  /* 0x000000ff1000720c */ /* 0x002fe40003fa5270 */
[----:B---3--:R-:W-:-:S02]  /*5200*/  @P2 SEL R2, R8, R2, P0 ;  /* 0x0000000208022207 */ /* 0x008fc40000000000 */
[C---:B------:R-:W-:Y:S02]  /*5210*/  @P2 SEL R3, R9.reuse, R3, P0 ;  /* 0x0000000309032207 */ /* 0x040fe40000000000 */
[----:B------:R-:W-:Y:S02]  /*5220*/  SEL R13, R8, R2, !P4 ;  /* 0x00000002080d7207 */ /* 0x000fe40006000000 */
[----:B------:R-:W-:Y:S02]  /*5230*/  SEL R3, R9, R3, !P4 ;  /* 0x0000000309037207 */ /* 0x000fe40006000000 */
[----:B--2---:R-:W-:Y:S01]  /*5240*/  ISETP.LT.U32.AND P0, PT, R6, R13, PT ;  /* 0x0000000d0600720c */ /* 0x004fe20003f01070 */
[----:B------:R-:W-:Y:S01]  /*5250*/  LDS.64 R8, [UR6+0x60] ;  /* 0x00006006ff087984 */ /* 0x000fe20008000a00 */
[----:B------:R-:W-:Y:S02]  /*5260*/  @P3 SEL R16, R14, 0x1, !P5 ;  /* 0x000000010e103807 */ /* 0x000fe40006800000 */
[----:B------:R-:W-:Y:S01]  /*5270*/  ISETP.LT.AND.EX P0, PT, R7, R3, PT, P0 ;  /* 0x000000030700720c */ /* 0x000fe20003f01300 */
[----:B------:R-:W1:Y:S01]  /*5280*/  LDS.U8 R14, [UR6+0x58] ;  /* 0x00005806ff0e7984 */ /* 0x000e620008000000 */
[----:B------:R-:W-:-:S02]  /*5290*/  LOP3.LUT P2, RZ, R16, 0xff, RZ, 0xc0, !PT ;  /* 0x000000ff10ff7812 */ /* 0x000fc4000784c0ff */
[C---:B------:R-:W-:Y:S02]  /*52a0*/  @P5 SEL R13, R6.reuse, R13, P0 ;  /* 0x0000000d060d5207 */ /* 0x040fe40000000000 */
[----:B----4-:R-:W-:Y:S02]  /*52b0*/  ISETP.NE.AND P4, PT, R17, RZ, PT ;  /* 0x000000ff1100720c */ /* 0x010fe40003f85270 */
[C---:B------:R-:W-:Y:S02]  /*52c0*/  @P5 SEL R3, R7.reuse, R3, P0 ;  /* 0x0000000307035207 */ /* 0x040fe40000000000 */
[----:B------:R-:W-:Y:S02]  /*52d0*/  SEL R13, R6, R13, !P3 ;  /* 0x0000000d060d7207 */ /* 0x000fe40005800000 */
[----:B------:R-:W-:Y:S02]  /*52e0*/  SEL R15, R7, R3, !P3 ;  /* 0x00000003070f7207 */ /* 0x000fe40005800000 */
[----:B------:R-:W-:Y:S01]  /*52f0*/  ISETP.LT.U32.AND P0, PT, R10, R13, PT ;  /* 0x0000000d0a00720c */ /* 0x000fe20003f01070 */
[----:B------:R-:W-:Y:S01]  /*5300*/  LDS.64 R6, [UR6+0x70] ;  /* 0x00007006ff067984 */ /* 0x000fe20008000a00 */
[----:B------:R-:W-:-:S02]  /*5310*/  @P2 SEL R17, R16, 0x1, !P4 ;  /* 0x0000000110112807 */ /* 0x000fc40006000000 */
[----:B------:R-:W-:Y:S01]  /*5320*/  ISETP.LT.AND.EX P0, PT, R11, R15, PT, P0 ;  /* 0x0000000f0b00720c */ /* 0x000fe20003f01300 */
[----:B------:R-:W2:Y:S01]  /*5330*/  LDS.U8 R16, [UR6+0x68] ;  /* 0x00006806ff107984 */ /* 0x000ea20008000000 */
        /* <DEDUP_REMOVED lines=8> */
[----:B0-----:R-:W-:Y:S02]  /*53c0*/  ISETP.LT.U32.AND P0, PT, R4, R13, PT ;  /* 0x0000000d0400720c */ /* 0x001fe40003f01070 */
[----:B------:R-:W-:Y:S02]  /*53d0*/  @P5 SEL R12, R17, 0x1, !P3 ;  /* 0x00000001110c5807 */ /* 0x000fe40005800000 */
[----:B------:R-:W-:Y:S02]  /*53e0*/  ISETP.LT.AND.EX P0, PT, R5, R15, PT, P0 ;  /* 0x0000000f0500720c */ /* 0x000fe40003f01300 */
[----:B------:R-:W-:Y:S02]  /*53f0*/  LOP3.LUT P4, RZ, R12, 0xff, RZ, 0xc0, !PT ;  /* 0x000000ff0cff7812 */ /* 0x000fe4000788c0ff */
[----:B------:R-:W-:-:S02]  /*5400*/  @P3 SEL R13, R4, R13, P0 ;  /* 0x0000000d040d3207 */ /* 0x000fc40000000000 */
[----:B-1----:R-:W-:Y:S02]  /*5410*/  ISETP.NE.AND P2, PT, R14, RZ, PT ;  /* 0x000000ff0e00720c */ /* 0x002fe40003f45270 */
        /* <DEDUP_REMOVED lines=8> */
[----:B--2---:R-:W-:Y:S02]  /*54a0*/  ISETP.NE.AND P3, PT, R16, RZ, PT ;  /* 0x000000ff1000720c */ /* 0x004fe40003f65270 */
        /* <DEDUP_REMOVED lines=19> */
[----:B------:R-:W-:-:S07]  /*55e0*/  SEL R3, R3, R7, !P2 ;  /* 0x0000000703037207 */ /* 0x000fce0005000000 */
.L_x_157:
[----:B------:R-:W-:Y:S05]  /*55f0*/  BSYNC.RECONVERGENT B0 ;  /* 0x0000000000007941 */ /* 0x000fea0003800200 */
.L_x_133:
[----:B------:R-:W-:Y:S05]  /*5600*/  @P1 EXIT ;  /* 0x000000000000194d */ /* 0x000fea0003800000 */
[----:B0-2-4-:R-:W0:Y:S01]  /*5610*/  LDC.64 R8, c[0x0][0x3b8] ;  /* 0x0000ee00ff087b82 */ /* 0x015e220000000a00 */
        /* <DEDUP_REMOVED lines=10> */
[----:B---3--:R-:W-:Y:S02]  /*56c0*/  SEL R2, R2, R8, !P1 ;  /* 0x0000000802027207 */ /* 0x008fe40004800000 */
[----:B------:R-:W-:-:S05]  /*56d0*/  SEL R3, R3, R9, !P1 ;  /* 0x0000000903037207 */ /* 0x000fca0004800000 */
[----:B------:R-:W-:Y:S01]  /*56e0*/  STG.E.64 desc[UR10][R4.64+0x8], R2 ;  /* 0x0000080204007986 */ /* 0x000fe2000c101b0a */
[----:B------:R-:W-:Y:S05]  /*56f0*/  EXIT ;  /* 0x000000000000794d */ /* 0x000fea0003800000 */
.L_x_199:
        /* <DEDUP_REMOVED lines=16> */
.L_x_405:


//--------------------- .text._ZN3cub18CUB_300001_SM_10006detail6reduce28DeviceReduceSingleTileKernelINS2_10policy_hubIN4cuda3std3__45tupleIJblEEEjN6thrust24THRUST_300001_SM_1000_NS8cuda_cub9__find_if7functorIS9_EEE10Policy1000EPS9_SI_iSF_S9_S9_NS7_10__identityEEEvT0_T1_T2_T3_T4_T6_ --------------------------
	.section	.text._ZN3cub18CUB_300001_SM_10006detail6reduce28DeviceReduceSingleTileKernelINS2_10policy_hubIN4cuda3std3__45tupleIJblEEEjN6thrust24THRUST_300001_SM_1000_NS8cuda_cub9__find_if7functorIS9_EEE10Policy1000EPS9_SI_iSF_S9_S9_NS7_10__identityEEEvT0_T1_T2_T3_T4_T6_,"ax",@progbits
	.align	128
        .global         _ZN3cub18CUB_300001_SM_10006detail6reduce28DeviceReduceSingleTileKernelINS2_10policy_hubIN4cuda3std3__45tupleIJblEEEjN6thrust24THRUST_300001_SM_1000_NS8cuda_cub9__find_if7functorIS9_EEE10Policy1000EPS9_SI_iSF_S9_S9_NS7_10__identityEEEvT0_T1_T2_T3_T4_T6_
        .type           _ZN3cub18CUB_300001_SM_10006detail6reduce28DeviceReduceSingleTileKernelINS2_10policy_hubIN4cuda3std3__45tupleIJblEEEjN6thrust24THRUST_300001_SM_1000_NS8cuda_cub9__find_if7functorIS9_EEE10Policy1000EPS9_SI_iSF_S9_S9_NS7_10__identityEEEvT0_T1_T2_T3_T4_T6_,@function
        .size           _ZN3cub18CUB_300001_SM_10006detail6reduce28DeviceReduceSingleTileKernelINS2_10policy_hubIN4cuda3std3__45tupleIJblEEEjN6thrust24THRUST_300001_SM_1000_NS8cuda_cub9__find_if7functorIS9_EEE10Policy1000EPS9_SI_iSF_S9_S9_NS7_10__identityEEEvT0_T1_T2_T3_T4_T6_,(.L_x_406 - _ZN3cub18CUB_300001_SM_10006detail6reduce28DeviceReduceSingleTileKernelINS2_10policy_hubIN4cuda3std3__45tupleIJblEEEjN6thrust24THRUST_300001_SM_1000_NS8cuda_cub9__find_if7functorIS9_EEE10Policy1000EPS9_SI_iSF_S9_S9_NS7_10__identityEEEvT0_T1_T2_T3_T4_T6_)
        .other          _ZN3cub18CUB_300001_SM_10006detail6reduce28DeviceReduceSingleTileKernelINS2_10policy_hubIN4cuda3std3__45tupleIJblEEEjN6thrust24THRUST_300001_SM_1000_NS8cuda_cub9__find_if7functorIS9_EEE10Policy1000EPS9_SI_iSF_S9_S9_NS7_10__identityEEEvT0_T1_T2_T3_T4_T6_,@"STO_CUDA_ENTRY STV_DEFAULT"
_ZN3cub18CUB_300001_SM_10006detail6reduce28DeviceReduceSingleTileKernelINS2_10policy_hubIN4cuda3std3__45tupleIJblEEEjN6thrust24THRUST_300001_SM_1000_NS8cuda_cub9__find_if7functorIS9_EEE10Policy1000EPS9_SI_iSF_S9_S9_NS7_10__identityEEEvT0_T1_T2_T3_T4_T6_:
.text._ZN3cub18CUB_300001_SM_10006detail6reduce28DeviceReduceSingleTileKernelINS2_10policy_hubIN4cuda3std3__45tupleIJblEEEjN6thrust24THRUST_300001_SM_1000_NS8cuda_cub9__find_if7functorIS9_EEE10Policy1000EPS9_SI_iSF_S9_S9_NS7_10__identityEEEvT0_T1_T2_T3_T4_T6_:
        /* <DEDUP_REMOVED lines=14> */
.L_x_200:
        /* <DEDUP_REMOVED lines=15> */
.L_x_204:
[----:B------:R-:W-:Y:S05]  /*01d0*/  BSYNC.RECONVERGENT B1 ;  /* 0x0000000000017941 */ /* 0x000fea0003800200 */
.L_x_203:
        /* <DEDUP_REMOVED lines=18> */
.L_x_209:
        /* <DEDUP_REMOVED lines=19> */
.L_x_208:
[----:B------:R-:W-:Y:S05]  /*0430*/  BSYNC.RECONVERGENT B2 ;  /* 0x0000000000027941 */ /* 0x000fea0003800200 */
.L_x_207:
[----:B------:R-:W-:Y:S05]  /*0440*/  @!P1 BRA `(.L_x_206) ;  /* 0x0000000000c89947 */ /* 0x000fea0003800000 */
.L_x_210:
        /* <DEDUP_REMOVED lines=50> */
.L_x_206:
[----:B------:R-:W-:Y:S05]  /*0770*/  BSYNC.RECONVERGENT B1 ;  /* 0x0000000000017941 */ /* 0x000fea0003800200 */
.L_x_205:
        /* <DEDUP_REMOVED lines=26> */
.L_x_213:
[----:B------:R-:W-:Y:S05]  /*0920*/  BSYNC.RECONVERGENT B1 ;  /* 0x0000000000017941 */ /* 0x000fea0003800200 */
.L_x_212:
        /* <DEDUP_REMOVED lines=23> */
.L_x_215:
[----:B------:R-:W-:Y:S05]  /*0aa0*/  BSYNC.RECONVERGENT B1 ;  /* 0x0000000000017941 */ /* 0x000fea0003800200 */
.L_x_214:
        /* <DEDUP_REMOVED lines=20> */
.L_x_217:
[----:B------:R-:W-:Y:S05]  /*0bf0*/  BSYNC.RECONVERGENT B1 ;  /* 0x0000000000017941 */ /* 0x000fea0003800200 */
.L_x_216:
        /* <DEDUP_REMOVED lines=20> */
.L_x_219:
[----:B------:R-:W-:Y:S05]  /*0d40*/  BSYNC.RECONVERGENT B1 ;  /* 0x0000000000017941 */ /* 0x000fea0003800200 */
.L_x_218:
        /* <DEDUP_REMOVED lines=20> */
.L_x_221:
[----:B------:R-:W-:Y:S05]  /*0e90*/  BSYNC.RECONVERGENT B1 ;  /* 0x0000000000017941 */ /* 0x000fea0003800200 */
.L_x_220:
        /* <DEDUP_REMOVED lines=10> */
.L_x_223:
[----:B------:R-:W-:Y:S05]  /*0f40*/  BSYNC.RECONVERGENT B1 ;  /* 0x0000000000017941 */ /* 0x000fea0003800200 */
.L_x_222:
        /* <DEDUP_REMOVED lines=85> */
.L_x_211:
        /* <DEDUP_REMOVED lines=36> */
.L_x_226:
[----:B------:R-:W-:Y:S05]  /*16e0*/  BSYNC.RECONVERGENT B1 ;  /* 0x0000000000017941 */ /* 0x000fea0003800200 */
.L_x_225:
        /* <DEDUP_REMOVED lines=21> */
.L_x_228:
[----:B------:R-:W-:Y:S05]  /*1840*/  BSYNC.RECONVERGENT B1 ;  /* 0x0000000000017941 */ /* 0x000fea0003800200 */
.L_x_227:
        /* <DEDUP_REMOVED lines=20> */
.L_x_230:
[----:B------:R-:W-:Y:S05]  /*1990*/  BSYNC.RECONVERGENT B1 ;  /* 0x0000000000017941 */ /* 0x000fea0003800200 */
.L_x_229:
        /* <DEDUP_REMOVED lines=20> */
.L_x_232:
[----:B------:R-:W-:Y:S05]  /*1ae0*/  BSYNC.RECONVERGENT B1 ;  /* 0x0000000000017941 */ /* 0x000fea0003800200 */
.L_x_231:
        /* <DEDUP_REMOVED lines=20> */
.L_x_234:
[----:B------:R-:W-:Y:S05]  /*1c30*/  BSYNC.RECONVERGENT B1 ;  /* 0x0000000000017941 */ /* 0x000fea0003800200 */
.L_x_233:
        /* <DEDUP_REMOVED lines=10> */
.L_x_236:
[----:B------:R-:W-:Y:S05]  /*1ce0*/  BSYNC.RECONVERGENT B1 ;  /* 0x0000000000017941 */ /* 0x000fea0003800200 */
.L_x_235:
        /* <DEDUP_REMOVED lines=26> */
.L_x_237:
        /* <DEDUP_REMOVED lines=16> */
.L_x_238:
        /* <DEDUP_REMOVED lines=16> */
.L_x_239:
        /* <DEDUP_REMOVED lines=16> */
.L_x_240:
        /* <DEDUP_REMOVED lines=16> */
.L_x_241:
        /* <DEDUP_REMOVED lines=16> */
.L_x_242:
        /* <DEDUP_REMOVED lines=17> */
.L_x_202:
        /* <DEDUP_REMOVED lines=47> */
.L_x_245:
        /* <DEDUP_REMOVED lines=54> */
.L_x_243:
        /* <DEDUP_REMOVED lines=20> */
.L_x_249:
        /* <DEDUP_REMOVED lines=18> */
.L_x_248:
[----:B------:R-:W-:Y:S05]  /*2d50*/  BSYNC.RECONVERGENT B2 ;  /* 0x0000000000027941 */ /* 0x000fea0003800200 */
.L_x_247:
        /* <DEDUP_REMOVED lines=10> */
.L_x_250:
        /* <DEDUP_REMOVED lines=55> */
.L_x_246:
[----:B------:R-:W-:Y:S05]  /*3170*/  BSYNC.RECONVERGENT B1 ;  /* 0x0000000000017941 */ /* 0x000fea0003800200 */
.L_x_244:
        /* <DEDUP_REMOVED lines=24> */
.L_x_252:
[----:B------:R-:W-:Y:S05]  /*3300*/  BSYNC.RECONVERGENT B1 ;  /* 0x0000000000017941 */ /* 0x000fea0003800200 */
.L_x_251:
        /* <DEDUP_REMOVED lines=23> */
.L_x_254:
[----:B------:R-:W-:Y:S05]  /*3480*/  BSYNC.RECONVERGENT B1 ;  /* 0x0000000000017941 */ /* 0x000fea0003800200 */
.L_x_253:
        /* <DEDUP_REMOVED lines=20> */
.L_x_256:
[----:B------:R-:W-:Y:S05]  /*35d0*/  BSYNC.RECONVERGENT B1 ;  /* 0x0000000000017941 */ /* 0x000fea0003800200 */
.L_x_255:
        /* <DEDUP_REMOVED lines=20> */
.L_x_258:
[----:B------:R-:W-:Y:S05]  /*3720*/  BSYNC.RECONVERGENT B1 ;  /* 0x0000000000017941 */ /* 0x000fea0003800200 */
.L_x_257:
        /* <DEDUP_REMOVED lines=20> */
.L_x_260:
[----:B------:R-:W-:Y:S05]  /*3870*/  BSYNC.RECONVERGENT B1 ;  /* 0x0000000000017941 */ /* 0x000fea0003800200 */
.L_x_259:
        /* <DEDUP_REMOVED lines=10> */
.L_x_262:
[----:B------:R-:W-:Y:S05]  /*3920*/  BSYNC.RECONVERGENT B1 ;  /* 0x0000000000017941 */ /* 0x000fea0003800200 */
.L_x_261:
        /* <DEDUP_REMOVED lines=84> */
.L_x_224:
[----:B------:R-:W-:Y:S05]  /*3e70*/  BSYNC.RECONVERGENT B0 ;  /* 0x0000000000007941 */ /* 0x000fea0003800200 */
.L_x_201:
        /* <DEDUP_REMOVED lines=16> */
.L_x_263:
        /* <DEDUP_REMOVED lines=16> */
.L_x_406:


//--------------------- .text._ZN3cub18CUB_300001_SM_10006detail6reduce18DeviceReduceKernelINS2_10policy_hubIN4cuda3std3__45tupleIJblEEEjN6thrust24THRUST_300001_SM_1000_NS8cuda_cub9__find_if7functorIS9_EEE10Policy1000ENSB_12zip_iteratorINS8_IJNSD_26transform_input_iterator_tIbNSB_6detail15normal_iteratorINSB_10device_ptrIiEEEE11is_equal_toEENSB_17counting_iteratorIlNSB_11use_defaultESS_SS_EEEEEEEjSF_S9_NS7_10__identityEEEvT0_PT3_T1_NS0_13GridEvenShareIS10_EET2_T4_ --------------------------
	.section	.text._ZN3cub18CUB_300001_SM_10006detail6reduce18DeviceReduceKernelINS2_10policy_hubIN4cuda3std3__45tupleIJblEEEjN6thrust24THRUST_300001_SM_1000_NS8cuda_cub9__find_if7functorIS9_EEE10Policy1000ENSB_12zip_iteratorINS8_IJNSD_26transform_input_iterator_tIbNSB_6detail15normal_iteratorINSB_10device_ptrIiEEEE11is_equal_toEENSB_17counting_iteratorIlNSB_11use_defaultESS_SS_EEEEEEEjSF_S9_NS7_10__identityEEEvT0_PT3_T1_NS0_13GridEvenShareIS10_EET2_T4_,"ax",@progbits
	.align	128
        .global         _ZN3cub18CUB_300001_SM_10006detail6reduce18DeviceReduceKernelINS2_10policy_hubIN4cuda3std3__45tupleIJblEEEjN6thrust24THRUST_300001_SM_1000_NS8cuda_cub9__find_if7functorIS9_EEE10Policy1000ENSB_12zip_iteratorINS8_IJNSD_26transform_input_iterator_tIbNSB_6detail15normal_iteratorINSB_10device_ptrIiEEEE11is_equal_toEENSB_17counting_iteratorIlNSB_11use_defaultESS_SS_EEEEEEEjSF_S9_NS7_10__identityEEEvT0_PT3_T1_NS0_13GridEvenShareIS10_EET2_T4_
        .type           _ZN3cub18CUB_300001_SM_10006detail6reduce18DeviceReduceKernelINS2_10policy_hubIN4cuda3std3__45tupleIJblEEEjN6thrust24THRUST_300001_SM_1000_NS8cuda_cub9__find_if7functorIS9_EEE10Policy1000ENSB_12zip_iteratorINS8_IJNSD_26transform_input_iterator_tIbNSB_6detail15normal_iteratorINSB_10device_ptrIiEEEE11is_equal_toEENSB_17counting_iteratorIlNSB_11use_defaultESS_SS_EEEEEEEjSF_S9_NS7_10__identityEEEvT0_PT3_T1_NS0_13GridEvenShareIS10_EET2_T4_,@function
        .size           _ZN3cub18CUB_300001_SM_10006detail6reduce18DeviceReduceKernelINS2_10policy_hubIN4cuda3std3__45tupleIJblEEEjN6thrust24THRUST_300001_SM_1000_NS8cuda_cub9__find_if7functorIS9_EEE10Policy1000ENSB_12zip_iteratorINS8_IJNSD_26transform_input_iterator_tIbNSB_6detail15normal_iteratorINSB_10device_ptrIiEEEE11is_equal_toEENSB_17counting_iteratorIlNSB_11use_defaultESS_SS_EEEEEEEjSF_S9_NS7_10__identityEEEvT0_PT3_T1_NS0_13GridEvenShareIS10_EET2_T4_,(.L_x_407 - _ZN3cub18CUB_300001_SM_10006detail6reduce18DeviceReduceKernelINS2_10policy_hubIN4cuda3std3__45tupleIJblEEEjN6thrust24THRUST_300001_SM_1000_NS8cuda_cub9__find_if7functorIS9_EEE10Policy1000ENSB_12zip_iteratorINS8_IJNSD_26transform_input_iterator_tIbNSB_6detail15normal_iteratorINSB_10device_ptrIiEEEE11is_equal_toEENSB_17counting_iteratorIlNSB_11use_defaultESS_SS_EEEEEEEjSF_S9_NS7_10__identityEEEvT0_PT3_T1_NS0_13GridEvenShareIS10_EET2_T4_)
        .other          _ZN3cub18CUB_300001_SM_10006detail6reduce18DeviceReduceKernelINS2_10policy_hubIN4cuda3std3__45tupleIJblEEEjN6thrust24THRUST_300001_SM_1000_NS8cuda_cub9__find_if7functorIS9_EEE10Policy1000ENSB_12zip_iteratorINS8_IJNSD_26transform_input_iterator_tIbNSB_6detail15normal_iteratorINSB_10device_ptrIiEEEE11is_equal_toEENSB_17counting_iteratorIlNSB_11use_defaultESS_SS_EEEEEEEjSF_S9_NS7_10__identityEEEvT0_PT3_T1_NS0_13GridEvenShareIS10_EET2_T4_,@"STO_CUDA_ENTRY STV_DEFAULT"
_ZN3cub18CUB_300001_SM_10006detail6reduce18DeviceReduceKernelINS2_10policy_hubIN4cuda3std3__45tupleIJblEEEjN6thrust24THRUST_300001_SM_1000_NS8cuda_cub9__find_if7functorIS9_EEE10Policy1000ENSB_12zip_iteratorINS8_IJNSD_26transform_input_iterator_tIbNSB_6detail15normal_iteratorINSB_10device_ptrIiEEEE11is_equal_toEENSB_17counting_iteratorIlNSB_11use_defaultESS_SS_EEEEEEEjSF_S9_NS7_10__identityEEEvT0_PT3_T1_NS0_13GridEvenShareIS10_EET2_T4_:
.text._ZN3cub18CUB_300001_SM_10006detail6reduce18DeviceReduceKernelINS2_10policy_hubIN4cuda3std3__45tupleIJblEEEjN6thrust24THRUST_300001_SM_1000_NS8cuda_cub9__find_if7functorIS9_EEE10Policy1000ENSB_12zip_iteratorINS8_IJNSD_26transform_input_iterator_tIbNSB_6detail15normal_iteratorINSB_10device_ptrIiEEEE11is_equal_toEENSB_17counting_iteratorIlNSB_11use_defaultESS_SS_EEEEEEEjSF_S9_NS7_10__identityEEEvT0_PT3_T1_NS0_13GridEvenShareIS10_EET2_T4_:
[----:B------:R-:W-:Y:S01]  /*0000*/  LDC R1, c[0x0][0x37c] ;  /* 0x0000df00ff017b82 */ /* 0x000fe20000000800 */
[----:B------:R-:W0:Y:S01]  /*0010*/  S2R R0, SR_CTAID.X ;  /* 0x0000000000007919 */ /* 0x000e220000002500 */
[----:B------:R-:W1:Y:S01]  /*0020*/  LDCU.64 UR12, c[0x0][0x3b8] ;  /* 0x00007700ff0c77ac */ /* 0x000e620008000a00 */
[----:B------:R-:W-:Y:S01]  /*0030*/  BSSY.RECONVERGENT B0, `(.L_x_264) ;  /* 0x0000586000007945 */ /* 0x000fe20003800200 */
[----:B------:R-:W2:Y:S01]  /*0040*/  LDCU.64 UR10, c[0x0][0x358] ;  /* 0x00006b00ff0a77ac */ /* 0x000ea20008000a00 */
[----:B-1----:R-:W-:Y:S01]  /*0050*/  IMAD.U32 R12, RZ, RZ, UR12 ;  /* 0x0000000cff0c7e24 */ /* 0x002fe2000f8e00ff */
[----:B------:R-:W-:Y:S01]  /*0060*/  USHF.L.U32 UR4, UR13, 0xa, URZ ;  /* 0x0000000a0d047899 */ /* 0x000fe200080006ff */
[----:B0-----:R-:W-:-:S04]  /*0070*/  IMAD.SHL.U32 R5, R0, 0x400, RZ ;  /* 0x0000040000057824 */ /* 0x001fc800078e00ff */
[----:B------:R-:W-:-:S05]  /*0080*/  IMAD.IADD R4, R12, 0x1, -R5 ;  /* 0x000000010c047824 */ /* 0x000fca00078e0a05 */
[----:B------:R-:W-:-:S13]  /*0090*/  ISETP.GT.U32.AND P0, PT, R4, 0x3ff, PT ;  /* 0x000003ff0400780c */ /* 0x000fda0003f04070 */
[----:B--2---:R-:W-:Y:S05]  /*00a0*/  @P0 BRA `(.L_x_265) ;  /* 0x0000003000240947 */ /* 0x004fea0003800000 */
[----:B------:R-:W0:Y:S01]  /*00b0*/  S2R R14, SR_TID.X ;  /* 0x00000000000e7919 */ /* 0x000e220000002100 */
[----:B------:R-:W-:Y:S01]  /*00c0*/  CS2R R18, SRZ ;  /* 0x0000000000127805 */ /* 0x000fe2000001ff00 */
[----:B------:R-:W1:Y:S01]  /*00d0*/  LDCU UR6, c[0x0][0x388] ;  /* 0x00007100ff0677ac */ /* 0x000e620008000800 */
[----:B------:R-:W2:Y:S01]  /*00e0*/  LDCU.64 UR4, c[0x0][0x390] ;  /* 0x00007200ff0477ac */ /* 0x000ea20008000a00 */
[----:B0-----:R-:W-:-:S13]  /*00f0*/  ISETP.GE.U32.AND P0, PT, R14, R4, PT ;  /* 0x000000040e00720c */ /* 0x001fda0003f06070 */
[----:B------:R-:W0:Y:S01]  /*0100*/  @!P0 LDC.64 R2, c[0x0][0x380] ;  /* 0x0000e000ff028b82 */ /* 0x000e220000000a00 */
[----:B------:R-:W-:-:S07]  /*0110*/  @!P0 IMAD.IADD R7, R5, 0x1, R14 ;  /* 0x0000000105078824 */ /* 0x000fce00078e020e */
[----:B------:R-:W3:Y:S08]  /*0120*/  @!P0 LDC R11, c[0x0][0x388] ;  /* 0x0000e200ff0b8b82 */ /* 0x000ef00000000800 */
[----:B------:R-:W4:Y:S01]  /*0130*/  @!P0 LDC.64 R8, c[0x0][0x390] ;  /* 0x0000e400ff088b82 */ /* 0x000f220000000a00 */
[----:B0-----:R-:W-:-:S06]  /*0140*/  @!P0 IMAD.WIDE.U32 R2, R7, 0x4, R2 ;  /* 0x0000000407028825 */ /* 0x001fcc00078e0002 */
[----:B------:R-:W3:Y:S01]  /*0150*/  @!P0 LDG.E R2, desc[UR10][R2.64] ;  /* 0x0000000a02028981 */ /* 0x000ee2000c1e1900 */
[----:B------:R-:W-:Y:S01]  /*0160*/  IMAD.MOV.U32 R6, RZ, RZ, R14 ;  /* 0x000000ffff067224 */ /* 0x000fe200078e000e */
[----:B------:R-:W-:Y:S01]  /*0170*/  PRMT R20, RZ, 0x7610, R20 ;  /* 0x00007610ff147816 */ /* 0x000fe20000000014 */
[----:B------:R-:W-:Y:S01]  /*0180*/  @!P0 VIADD R6, R14, 0x100 ;  /* 0x000001000e068836 */ /* 0x000fe20000000000 */
[----:B------:R-:W-:Y:S04]  /*0190*/  BSSY.RECONVERGENT B1, `(.L_x_266) ;  /* 0x0000129000017945 */ /* 0x000fe80003800200 */
[----:B------:R-:W-:Y:S02]  /*01a0*/  ISETP.GE.U32.AND P2, PT, R6, R4, PT ;  /* 0x000000040600720c */ /* 0x000fe40003f46070 */
[----:B----4-:R-:W-:-:S05]  /*01b0*/  @!P0 IADD3 R18, P3, PT, R7, R8, RZ ;  /* 0x0000000807128210 */ /* 0x010fca0007f7e0ff */
[----:B------:R-:W-:Y:S01]  /*01c0*/  @!P0 IMAD.X R19, RZ, RZ, R9, P3 ;  /* 0x000000ffff138224 */ /* 0x000fe200018e0609 */
[----:B---3--:R-:W-:-:S04]  /*01d0*/  @!P0 ISETP.NE.AND P1, PT, R2, R11, PT ;  /* 0x0000000b0200820c */ /* 0x008fc80003f25270 */
[----:B------:R-:W-:-:S04]  /*01e0*/  @!P0 SEL R2, RZ, 0x1, P1 ;  /* 0x00000001ff028807 */ /* 0x000fc80000800000 */
[----:B------:R-:W-:Y:S01]  /*01f0*/  @!P0 PRMT R20, R2, 0x7610, R20 ;  /* 0x0000761002148816 */ /* 0x000fe20000000014 */
[----:B-12---:R-:W-:Y:S06]  /*0200*/  @P2 BRA `(.L_x_267) ;  /* 0x0000001000842947 */ /* 0x006fec0003800000 */
        /* <DEDUP_REMOVED lines=8> */
[----:B------:R-:W0:Y:S01]  /*0290*/  LDC.64 R2, c[0x0][0x380] ;  /* 0x0000e000ff027b82 */ /* 0x000e220000000a00 */
[----:B------:R-:W-:Y:S01]  /*02a0*/  LOP3.LUT R22, R15, 0x1fffff8, RZ, 0xc0, !PT ;  /* 0x01fffff80f167812 */ /* 0x000fe200078ec0ff */
[----:B------:R-:W-:Y:S01]  /*02b0*/  BSSY.RECONVERGENT B3, `(.L_x_270) ;  /* 0x0000089000037945 */ /* 0x000fe20003800200 */
[----:B------:R-:W-:Y:S02]  /*02c0*/  VIADD R21, R6, 0x400 ;  /* 0x0000040006157836 */ /* 0x000fe40000000000 */
[----:B------:R-:W-:Y:S02]  /*02d0*/  IMAD.IADD R17, R5, 0x1, R6 ;  /* 0x0000000105117824 */ /* 0x000fe400078e0206 */
[----:B------:R-:W-:-:S07]  /*02e0*/  IMAD.MOV R22, RZ, RZ, -R22 ;  /* 0x000000ffff167224 */ /* 0x000fce00078e0a16 */
.L_x_271:
[----:B0-----:R-:W-:-:S06]  /*02f0*/  IMAD.WIDE.U32 R6, R17, 0x4, R2 ;  /* 0x0000000411067825 */ /* 0x001fcc00078e0002 */
[----:B------:R0:W2:Y:S01]  /*0300*/  LDG.E R6, desc[UR10][R6.64] ;  /* 0x0000000a06067981 */ /* 0x0000a2000c1e1900 */
[----:B------:R-:W-:-:S04]  /*0310*/  VIADD R29, R17, 0x100 ;  /* 0x00000100111d7836 */ /* 0x000fc80000000000 */
[----:B------:R-:W-:-:S06]  /*0320*/  IMAD.WIDE.U32 R8, R29, 0x4, R2 ;  /* 0x000000041d087825 */ /* 0x000fcc00078e0002 */
[----:B------:R-:W3:Y:S01]  /*0330*/  LDG.E R8, desc[UR10][R8.64] ;  /* 0x0000000a08087981 */ /* 0x000ee2000c1e1900 */
[----:B------:R-:W-:-:S04]  /*0340*/  VIADD R27, R17, 0x200 ;  /* 0x00000200111b7836 */ /* 0x000fc80000000000 */
[----:B------:R-:W-:-:S06]  /*0350*/  IMAD.WIDE.U32 R10, R27, 0x4, R2 ;  /* 0x000000041b0a7825 */ /* 0x000fcc00078e0002 */
[----:B------:R1:W4:Y:S01]  /*0360*/  LDG.E R10, desc[UR10][R10.64] ;  /* 0x0000000a0a0a7981 */ /* 0x000322000c1e1900 */
[----:B------:R-:W-:Y:S01]  /*0370*/  PRMT R24, R20, 0x7610, R24 ;  /* 0x0000761014187816 */ /* 0x000fe20000000018 */
[----:B------:R-:W-:-:S03]  /*0380*/  VIADD R25, R17, 0x300 ;  /* 0x0000030011197836 */ /* 0x000fc60000000000 */
[----:B------:R-:W-:Y:S01]  /*0390*/  LOP3.LUT P3, RZ, R24, 0xff, RZ, 0xc0, !PT ;  /* 0x000000ff18ff7812 */ /* 0x000fe2000786c0ff */
[----:B------:R-:W-:Y:S01]  /*03a0*/  IMAD.WIDE.U32 R12, R25, 0x4, R2 ;  /* 0x00000004190c7825 */ /* 0x000fe200078e0002 */
[----:B0-----:R-:W-:-:S05]  /*03b0*/  IADD3 R7, P1, PT, R17, UR4, RZ ;  /* 0x0000000411077c10 */ /* 0x001fca000ff3e0ff */
[----:B------:R-:W-:Y:S01]  /*03c0*/  IMAD.X R26, RZ, RZ, UR5, P1 ;  /* 0x00000005ff1a7e24 */ /* 0x000fe200088e06ff */
[----:B------:R-:W5:Y:S01]  /*03d0*/  LDG.E R12, desc[UR10][R12.64] ;  /* 0x0000000a0c0c7981 */ /* 0x000f62000c1e1900 */
[----:B------:R-:W-:Y:S01]  /*03e0*/  ISETP.LT.U32.AND P0, PT, R7, R18, PT ;  /* 0x000000120700720c */ /* 0x000fe20003f01070 */
[----:B-1----:R-:W-:-:S03]  /*03f0*/  VIADD R11, R17, 0x400 ;  /* 0x00000400110b7836 */ /* 0x002fc60000000000 */
[----:B------:R-:W-:-:S04]  /*0400*/  ISETP.LT.AND.EX P0, PT, R26, R19, PT, P0 ;  /* 0x000000131a00720c */ /* 0x000fc80003f01300 */
[----:B------:R-:W-:Y:S02]  /*0410*/  SEL R20, R7, R18, P0 ;  /* 0x0000001207147207 */ /* 0x000fe40000000000 */
[----:B------:R-:W-:Y:S02]  /*0420*/  SEL R9, R26, R19, P0 ;  /* 0x000000131a097207 */ /* 0x000fe40000000000 */
[----:B------:R-:W-:Y:S02]  /*0430*/  IADD3 R29, P0, PT, R29, UR4, RZ ;  /* 0x000000041d1d7c10 */ /* 0x000fe4000ff1e0ff */
[C---:B--2---:R-:W-:Y:S02]  /*0440*/  ISETP.NE.AND P1, PT, R6.reuse, UR6, PT ;  /* 0x0000000606007c0c */ /* 0x044fe4000bf25270 */
[----:B------:R-:W-:Y:S02]  /*0450*/  ISETP.EQ.AND P2, PT, R6, UR6, P3 ;  /* 0x0000000606007c0c */ /* 0x000fe40009f42270 */
[----:B------:R-:W-:-:S04]  /*0460*/  @!P3 SEL R24, RZ, 0x1, P1 ;  /* 0x00000001ff18b807 */ /* 0x000fc80000800000 */
[----:B------:R-:W-:-:S04]  /*0470*/  SEL R24, R24, 0x1, !P2 ;  /* 0x0000000118187807 */ /* 0x000fc80005000000 */
[----:B------:R-:W-:-:S03]  /*0480*/  LOP3.LUT P1, RZ, R24, 0xff, RZ, 0xc0, !PT ;  /* 0x000000ff18ff7812 */ /* 0x000fc6000782c0ff */
[----:B------:R-:W-:Y:S01]  /*0490*/  @!P2 SEL R20, R7, R18, !P3 ;  /* 0x000000120714a207 */ /* 0x000fe20005800000 */
[----:B------:R-:W-:Y:S01]  /*04a0*/  IMAD.WIDE.U32 R6, R11, 0x4, R2 ;  /* 0x000000040b067825 */ /* 0x000fe200078e0002 */
[----:B------:R-:W-:Y:S02]  /*04b0*/  @!P2 SEL R9, R26, R19, !P3 ;  /* 0x000000131a09a207 */ /* 0x000fe40005800000 */
[C---:B---3--:R-:W-:Y:S01]  /*04c0*/  ISETP.NE.AND P2, PT, R8.reuse, UR6, PT ;  /* 0x0000000608007c0c */ /* 0x048fe2000bf45270 */
[----:B------:R-:W-:Y:S01]  /*04d0*/  IMAD.X R18, RZ, RZ, UR5, P0 ;  /* 0x00000005ff127e24 */ /* 0x000fe200080e06ff */
[----:B------:R0:W2:Y:S01]  /*04e0*/  LDG.E R13, desc[UR10][R6.64] ;  /* 0x0000000a060d7981 */ /* 0x0000a2000c1e1900 */
[----:B------:R-:W-:Y:S02]  /*04f0*/  ISETP.EQ.AND P3, PT, R8, UR6, P1 ;  /* 0x0000000608007c0c */ /* 0x000fe40008f62270 */
[----:B------:R-:W-:Y:S02]  /*0500*/  ISETP.LT.U32.AND P0, PT, R29, R20, PT ;  /* 0x000000141d00720c */ /* 0x000fe40003f01070 */
[----:B------:R-:W-:-:S02]  /*0510*/  @!P1 SEL R24, RZ, 0x1, P2 ;  /* 0x00000001ff189807 */ /* 0x000fc40001000000 */
[-C--:B------:R-:W-:Y:S02]  /*0520*/  ISETP.LT.AND.EX P0, PT, R18, R9.reuse, PT, P0 ;  /* 0x000000091200720c */ /* 0x080fe40003f01300 */
[----:B------:R-:W-:Y:S01]  /*0530*/  SEL R24, R24, 0x1, !P3 ;  /* 0x0000000118187807 */ /* 0x000fe20005800000 */
[----:B------:R-:W-:Y:S01]  /*0540*/  VIADD R19, R17, 0x500 ;  /* 0x0000050011137836 */ /* 0x000fe20000000000 */
[----:B------:R-:W-:Y:S02]  /*0550*/  SEL R26, R29, R20, P0 ;  /* 0x000000141d1a7207 */ /* 0x000fe40000000000 */
[----:B------:R-:W-:Y:S02]  /*0560*/  LOP3.LUT P2, RZ, R24, 0xff, RZ, 0xc0, !PT ;  /* 0x000000ff18ff7812 */ /* 0x000fe4000784c0ff */
[----:B------:R-:W-:Y:S02]  /*0570*/  SEL R8, R18, R9, P0 ;  /* 0x0000000912087207 */ /* 0x000fe40000000000 */
[----:B------:R-:W-:-:S02]  /*0580*/  IADD3 R27, P0, PT, R27, UR4, RZ ;  /* 0x000000041b1b7c10 */ /* 0x000fc4000ff1e0ff */
[----:B------:R-:W-:Y:S02]  /*0590*/  @!P3 SEL R26, R29, R20, !P1 ;  /* 0x000000141d1ab207 */ /* 0x000fe40004800000 */
[----:B------:R-:W-:Y:S01]  /*05a0*/  @!P3 SEL R8, R18, R9, !P1 ;  /* 0x000000091208b207 */ /* 0x000fe20004800000 */
[----:B0-----:R-:W-:Y:S01]  /*05b0*/  IMAD.WIDE.U32 R6, R19, 0x4, R2 ;  /* 0x0000000413067825 */ /* 0x001fe200078e0002 */
[----:B----4-:R-:W-:-:S03]  /*05c0*/  ISETP.EQ.AND P1, PT, R10, UR6, P2 ;  /* 0x000000060a007c0c */ /* 0x010fc60009722270 */
[----:B------:R-:W-:Y:S01]  /*05d0*/  IMAD.X R9, RZ, RZ, UR5, P0 ;  /* 0x00000005ff097e24 */ /* 0x000fe200080e06ff */
[----:B------:R-:W-:Y:S01]  /*05e0*/  ISETP.LT.U32.AND P0, PT, R27, R26, PT ;  /* 0x0000001a1b00720c */ /* 0x000fe20003f01070 */
[----:B------:R0:W3:Y:S03]  /*05f0*/  LDG.E R18, desc[UR10][R6.64] ;  /* 0x0000000a06127981 */ /* 0x0000e6000c1e1900 */
[----:B------:R-:W-:-:S04]  /*0600*/  ISETP.LT.AND.EX P0, PT, R9, R8, PT, P0 ;  /* 0x000000080900720c */ /* 0x000fc80003f01300 */
[CC--:B------:R-:W-:Y:S02]  /*0610*/  SEL R20, R27.reuse, R26.reuse, P0 ;  /* 0x0000001a1b147207 */ /* 0x0c0fe40000000000 */
[----:B------:R-:W-:Y:S01]  /*0620*/  @!P1 SEL R20, R27, R26, !P2 ;  /* 0x0000001a1b149207 */ /* 0x000fe20005000000 */
[----:B------:R-:W-:Y:S01]  /*0630*/  VIADD R27, R17, 0x600 ;  /* 0x00000600111b7836 */ /* 0x000fe20000000000 */
[----:B------:R-:W-:Y:S02]  /*0640*/  ISETP.NE.AND P3, PT, R10, UR6, PT ;  /* 0x000000060a007c0c */ /* 0x000fe4000bf65270 */
[CC--:B------:R-:W-:Y:S02]  /*0650*/  SEL R10, R9.reuse, R8.reuse, P0 ;  /* 0x00000008090a7207 */ /* 0x0c0fe40000000000 */
[----:B------:R-:W-:Y:S01]  /*0660*/  @!P1 SEL R10, R9, R8, !P2 ;  /* 0x00000008090a9207 */ /* 0x000fe20005000000 */
[----:B------:R-:W-:-:S06]  /*0670*/  IMAD.WIDE.U32 R8, R27, 0x4, R2 ;  /* 0x000000041b087825 */ /* 0x000fcc00078e0002 */
[----:B------:R1:W4:Y:S01]  /*0680*/  LDG.E R8, desc[UR10][R8.64] ;  /* 0x0000000a08087981 */ /* 0x000322000c1e1900 */
[----:B------:R-:W-:Y:S01]  /*0690*/  IADD3 R28, P0, PT, R25, UR4, RZ ;  /* 0x00000004191c7c10 */ /* 0x000fe2000ff1e0ff */
[----:B------:R-:W-:-:S04]  /*06a0*/  VIADD R25, R17, 0x700 ;  /* 0x0000070011197836 */ /* 0x000fc80000000000 */
[----:B0-----:R-:W-:-:S06]  /*06b0*/  IMAD.WIDE.U32 R6, R25, 0x4, R2 ;  /* 0x0000000419067825 */ /* 0x001fcc00078e0002 */
[----:B------:R0:W4:Y:S01]  /*06c0*/  LDG.E R6, desc[UR10][R6.64] ;  /* 0x0000000a06067981 */ /* 0x000122000c1e1900 */
[----:B------:R-:W-:-:S04]  /*06d0*/  @!P2 SEL R24, RZ, 0x1, P3 ;  /* 0x00000001ff18a807 */ /* 0x000fc80001800000 */
[----:B------:R-:W-:-:S04]  /*06e0*/  SEL R24, R24, 0x1, !P1 ;  /* 0x0000000118187807 */ /* 0x000fc80004800000 */
[----:B------:R-:W-:Y:S02]  /*06f0*/  LOP3.LUT P1, RZ, R24, 0xff, RZ, 0xc0, !PT ;  /* 0x000000ff18ff7812 */ /* 0x000fe4000782c0ff */
[C---:B-----5:R-:W-:Y:S02]  /*0700*/  ISETP.NE.AND P2, PT, R12.reuse, UR6, PT ;  /* 0x000000060c007c0c */ /* 0x060fe4000bf45270 */
[----:B------:R-:W-:Y:S01]  /*0710*/  ISETP.EQ.AND P3, PT, R12, UR6, P1 ;  /* 0x000000060c007c0c */ /* 0x000fe20008f62270 */
[----:B------:R-:W-:-:S08]  /*0720*/  IMAD.X R29, RZ, RZ, UR5, P0 ;  /* 0x00000005ff1d7e24 */ /* 0x000fd000080e06ff */
[----:B------:R-:W-:-:S04]  /*0730*/  @!P1 SEL R24, RZ, 0x1, P2 ;  /* 0x00000001ff189807 */ /* 0x000fc80001000000 */
[----:B------:R-:W-:Y:S02]  /*0740*/  SEL R24, R24, 0x1, !P3 ;  /* 0x0000000118187807 */ /* 0x000fe40005800000 */
[----:B------:R-:W-:Y:S02]  /*0750*/  ISETP.LT.U32.AND P0, PT, R28, R20, PT ;  /* 0x000000141c00720c */ /* 0x000fe40003f01070 */
[----:B------:R-:W-:Y:S02]  /*0760*/  LOP3.LUT P2, RZ, R24, 0xff, RZ, 0xc0, !PT ;  /* 0x000000ff18ff7812 */ /* 0x000fe4000784c0ff */
[----:B------:R-:W-:-:S04]  /*0770*/  ISETP.LT.AND.EX P0, PT, R29, R10, PT, P0 ;  /* 0x0000000a1d00720c */ /* 0x000fc80003f01300 */
[C---:B------:R-:W-:Y:S02]  /*0780*/  SEL R26, R28.reuse, R20, P0 ;  /* 0x000000141c1a7207 */ /* 0x040fe40000000000 */
[C---:B-1----:R-:W-:Y:S02]  /*0790*/  SEL R9, R29.reuse, R10, P0 ;  /* 0x0000000a1d097207 */ /* 0x042fe40000000000 */
[----:B------:R-:W-:Y:S02]  /*07a0*/  @!P3 SEL R26, R28, R20, !P1 ;  /* 0x000000141c1ab207 */ /* 0x000fe40004800000 */
[----:B------:R-:W-:Y:S02]  /*07b0*/  @!P3 SEL R9, R29, R10, !P1 ;  /* 0x0000000a1d09b207 */ /* 0x000fe40004800000 */
[----:B------:R-:W-:-:S05]  /*07c0*/  IADD3 R11, P1, PT, R11, UR4, RZ ;  /* 0x000000040b0b7c10 */ /* 0x000fca000ff3e0ff */
[----:B------:R-:W-:Y:S01]  /*07d0*/  IMAD.X R12, RZ, RZ, UR5, P1 ;  /* 0x00000005ff0c7e24 */ /* 0x000fe200088e06ff */
[----:B------:R-:W-:Y:S01]  /*07e0*/  IADD3 R10, P4, PT, R19, UR4, RZ ;  /* 0x00000004130a7c10 */ /* 0x000fe2000ff9e0ff */
[----:B------:R-:W-:Y:S02]  /*07f0*/  VIADD R22, R22, 0x8 ;  /* 0x0000000816167836 */ /* 0x000fe40000000000 */
[----:B------:R-:W-:Y:S02]  /*0800*/  VIADD R21, R21, 0x800 ;  /* 0x0000080015157836 */ /* 0x000fe40000000000 */
[----:B------:R-:W-:Y:S01]  /*0810*/  VIADD R17, R17, 0x800 ;  /* 0x0000080011117836 */ /* 0x000fe20000000000 */
[C---:B--2---:R-:W-:Y:S02]  /*0820*/  ISETP.NE.AND P0, PT, R13.reuse, UR6, PT ;  /* 0x000000060d007c0c */ /* 0x044fe4000bf05270 */
[----:B------:R-:W-:Y:S02]  /*0830*/  ISETP.EQ.AND P3, PT, R13, UR6, P2 ;  /* 0x000000060d007c0c */ /* 0x000fe40009762270 */
[----:B------:R-:W-:-:S04]  /*0840*/  @!P2 SEL R24, RZ, 0x1, P0 ;  /* 0x00000001ff18a807 */ /* 0x000fc80000000000 */
[----:B------:R-:W-:Y:S02]  /*0850*/  SEL R24, R24, 0x1, !P3 ;  /* 0x0000000118187807 */ /* 0x000fe40005800000 */
[----:B------:R-:W-:Y:S02]  /*0860*/  ISETP.LT.U32.AND P0, PT, R11, R26, PT ;  /* 0x0000001a0b00720c */ /* 0x000fe40003f01070 */
[----:B------:R-:W-:Y:S02]  /*0870*/  LOP3.LUT P1, RZ, R24, 0xff, RZ, 0xc0, !PT ;  /* 0x000000ff18ff7812 */ /* 0x000fe4000782c0ff */
[----:B------:R-:W-:-:S04]  /*0880*/  ISETP.LT.AND.EX P0, PT, R12, R9, PT, P0 ;  /* 0x000000090c00720c */ /* 0x000fc80003f01300 */
[CC--:B0-----:R-:W-:Y:S02]  /*0890*/  SEL R7, R11.reuse, R26.reuse, P0 ;  /* 0x0000001a0b077207 */ /* 0x0c1fe40000000000 */
[CC--:B------:R-:W-:Y:S02]  /*08a0*/  SEL R20, R12.reuse, R9.reuse, P0 ;  /* 0x000000090c147207 */ /* 0x0c0fe40000000000 */
[----:B------:R-:W-:Y:S02]  /*08b0*/  @!P3 SEL R7, R11, R26, !P2 ;  /* 0x0000001a0b07b207 */ /* 0x000fe40005000000 */
[----:B------:R-:W-:Y:S02]  /*08c0*/  @!P3 SEL R20, R12, R9, !P2 ;  /* 0x000000090c14b207 */ /* 0x000fe40005000000 */
[C---:B---3--:R-:W-:Y:S01]  /*08d0*/  ISETP.NE.AND P0, PT, R18.reuse, UR6, PT ;  /* 0x0000000612007c0c */ /* 0x048fe2000bf05270 */
[----:B------:R-:W-:Y:S01]  /*08e0*/  IMAD.X R9, RZ, RZ, UR5, P4 ;  /* 0x00000005ff097e24 */ /* 0x000fe2000a0e06ff */
[----:B------:R-:W-:-:S02]  /*08f0*/  ISETP.EQ.AND P3, PT, R18, UR6, P1 ;  /* 0x0000000612007c0c */ /* 0x000fc40008f62270 */
[----:B------:R-:W-:Y:S02]  /*0900*/  @!P1 SEL R24, RZ, 0x1, P0 ;  /* 0x00000001ff189807 */ /* 0x000fe40000000000 */
[-C--:B------:R-:W-:Y:S02]  /*0910*/  ISETP.LT.U32.AND P0, PT, R10, R7.reuse, PT ;  /* 0x000000070a00720c */ /* 0x080fe40003f01070 */
[----:B------:R-:W-:Y:S02]  /*0920*/  SEL R24, R24, 0x1, !P3 ;  /* 0x0000000118187807 */ /* 0x000fe40005800000 */
[----:B------:R-:W-:Y:S02]  /*0930*/  ISETP.LT.AND.EX P0, PT, R9, R20, PT, P0 ;  /* 0x000000140900720c */ /* 0x000fe40003f01300 */
[----:B------:R-:W-:Y:S02]  /*0940*/  LOP3.LUT P2, RZ, R24, 0xff, RZ, 0xc0, !PT ;  /* 0x000000ff18ff7812 */ /* 0x000fe4000784c0ff */
[----:B------:R-:W-:-:S02]  /*0950*/  SEL R12, R10, R7, P0 ;  /* 0x000000070a0c7207 */ /* 0x000fc40000000000 */
[-C--:B------:R-:W-:Y:S02]  /*0960*/  SEL R18, R9, R20.reuse, P0 ;  /* 0x0000001409127207 */ /* 0x080fe40000000000 */
[----:B------:R-:W-:Y:S02]  /*0970*/  IADD3 R27, P0, PT, R27, UR4, RZ ;  /* 0x000000041b1b7c10 */ /* 0x000fe4000ff1e0ff */
[----:B------:R-:W-:Y:S02]  /*0980*/  @!P3 SEL R12, R10, R7, !P1 ;  /* 0x000000070a0cb207 */ /* 0x000fe40004800000 */
[----:B------:R-:W-:Y:S01]  /*0990*/  @!P3 SEL R18, R9, R20, !P1 ;  /* 0x000000140912b207 */ /* 0x000fe20004800000 */
[----:B------:R-:W-:Y:S01]  /*09a0*/  IMAD.X R7, RZ, RZ, UR5, P0 ;  /* 0x00000005ff077e24 */ /* 0x000fe200080e06ff */
[----:B----4-:R-:W-:Y:S02]  /*09b0*/  ISETP.EQ.AND P3, PT, R8, UR6, P2 ;  /* 0x0000000608007c0c */ /* 0x010fe40009762270 */
[----:B------:R-:W-:-:S04]  /*09c0*/  ISETP.LT.U32.AND P0, PT, R27, R12, PT ;  /* 0x0000000c1b00720c */ /* 0x000fc80003f01070 */
[----:B------:R-:W-:Y:S02]  /*09d0*/  ISETP.LT.AND.EX P0, PT, R7, R18, PT, P0 ;  /* 0x000000120700720c */ /* 0x000fe40003f01300 */
[----:B------:R-:W-:Y:S02]  /*09e0*/  ISETP.NE.AND P1, PT, R8, UR6, PT ;  /* 0x0000000608007c0c */ /* 0x000fe4000bf25270 */
[----:B------:R-:W-:Y:S02]  /*09f0*/  SEL R8, R27, R12, P0 ;  /* 0x0000000c1b087207 */ /* 0x000fe40000000000 */
[----:B------:R-:W-:Y:S02]  /*0a00*/  SEL R10, R7, R18, P0 ;  /* 0x00000012070a7207 */ /* 0x000fe40000000000 */
[----:B------:R-:W-:Y:S02]  /*0a10*/  IADD3 R25, P0, PT, R25, UR4, RZ ;  /* 0x0000000419197c10 */ /* 0x000fe4000ff1e0ff */
[----:B------:R-:W-:-:S02]  /*0a20*/  @!P3 SEL R8, R27, R12, !P2 ;  /* 0x0000000c1b08b207 */ /* 0x000fc40005000000 */
[----:B------:R-:W-:Y:S01]  /*0a30*/  @!P3 SEL R10, R7, R18, !P2 ;  /* 0x00000012070ab207 */ /* 0x000fe20005000000 */
[----:B------:R-:W-:Y:S01]  /*0a40*/  IMAD.X R7, RZ, RZ, UR5, P0 ;  /* 0x00000005ff077e24 */ /* 0x000fe200080e06ff */
[----:B------:R-:W-:Y:S02]  /*0a50*/  @!P2 SEL R24, RZ, 0x1, P1 ;  /* 0x00000001ff18a807 */ /* 0x000fe40000800000 */
[----:B------:R-:W-:Y:S02]  /*0a60*/  ISETP.LT.U32.AND P0, PT, R25, R8, PT ;  /* 0x000000081900720c */ /* 0x000fe40003f01070 */
[----:B------:R-:W-:Y:S02]  /*0a70*/  SEL R24, R24, 0x1, !P3 ;  /* 0x0000000118187807 */ /* 0x000fe40005800000 */
[----:B------:R-:W-:Y:S02]  /*0a80*/  ISETP.LT.AND.EX P0, PT, R7, R10, PT, P0 ;  /* 0x0000000a0700720c */ /* 0x000fe40003f01300 */
[----:B------:R-:W-:-:S02]  /*0a90*/  LOP3.LUT P1, RZ, R24, 0xff, RZ, 0xc0, !PT ;  /* 0x000000ff18ff7812 */ /* 0x000fc4000782c0ff */
[----:B------:R-:W-:Y:S02]  /*0aa0*/  SEL R18, R25, R8, P0 ;  /* 0x0000000819127207 */ /* 0x000fe40000000000 */
[----:B------:R-:W-:Y:S02]  /*0ab0*/  SEL R19, R7, R10, P0 ;  /* 0x0000000a07137207 */ /* 0x000fe40000000000 */
[----:B------:R-:W-:Y:S02]  /*0ac0*/  ISETP.NE.AND P0, PT, R22, RZ, PT ;  /* 0x000000ff1600720c */ /* 0x000fe40003f05270 */
[C---:B------:R-:W-:Y:S02]  /*0ad0*/  ISETP.EQ.AND P2, PT, R6.reuse, UR6, P1 ;  /* 0x0000000606007c0c */ /* 0x040fe40008f42270 */
[----:B------:R-:W-:-:S04]  /*0ae0*/  ISETP.NE.AND P3, PT, R6, UR6, PT ;  /* 0x0000000606007c0c */ /* 0x000fc8000bf65270 */
[----:B------:R-:W-:-:S04]  /*0af0*/  @!P1 SEL R24, RZ, 0x1, P3 ;  /* 0x00000001ff189807 */ /* 0x000fc80001800000 */
[----:B------:R-:W-:-:S03]  /*0b00*/  SEL R20, R24, 0x1, !P2 ;  /* 0x0000000118147807 */ /* 0x000fc60005000000 */
[----:B------:R-:W-:Y:S02]  /*0b10*/  @!P2 SEL R18, R25, R8, !P1 ;  /* 0x000000081912a207 */ /* 0x000fe40004800000 */
[----:B------:R-:W-:Y:S01]  /*0b20*/  @!P2 SEL R19, R7, R10, !P1 ;  /* 0x0000000a0713a207 */ /* 0x000fe20004800000 */
[----:B------:R-:W-:Y:S06]  /*0b30*/  @P0 BRA `(.L_x_271) ;  /* 0xfffffff400ec0947 */ /* 0x000fec000383ffff */
[----:B------:R-:W-:Y:S05]  /*0b40*/  BSYNC.RECONVERGENT B3 ;  /* 0x0000000000037941 */ /* 0x000fea0003800200 */
.L_x_270:
[----:B------:R-:W-:-:S07]  /*0b50*/  VIADD R6, R21, 0xfffffc00 ;  /* 0xfffffc0015067836 */ /* 0x000fce0000000000 */
.L_x_269:
[----:B------:R-:W-:Y:S05]  /*0b60*/  BSYNC.RECONVERGENT B2 ;  /* 0x0000000000027941 */ /* 0x000fea0003800200 */
.L_x_268:
[----:B------:R-:W-:-:S13]  /*0b70*/  ISETP.NE.AND P0, PT, R23, RZ, PT ;  /* 0x000000ff1700720c */ /* 0x000fda0003f05270 */
[----:B------:R-:W-:Y:S05]  /*0b80*/  @!P0 BRA `(.L_x_267) ;  /* 0x0000000800248947 */ /* 0x000fea0003800000 */
[----:B------:R-:W-:Y:S01]  /*0b90*/  ISETP.GE.U32.AND P0, PT, R23, 0x4, PT ;  /* 0x000000041700780c */ /* 0x000fe20003f06070 */
[----:B------:R-:W-:Y:S01]  /*0ba0*/  BSSY.RECONVERGENT B2, `(.L_x_272) ;  /* 0x0000047000027945 */ /* 0x000fe20003800200 */
[----:B------:R-:W-:-:S11]  /*0bb0*/  LOP3.LUT P1, R15, R15, 0x3, RZ, 0xc0, !PT ;  /* 0x000000030f0f7812 */ /* 0x000fd6000782c0ff */
[----:B------:R-:W-:Y:S05]  /*0bc0*/  @!P0 BRA `(.L_x_273) ;  /* 0x0000000400108947 */ /* 0x000fea0003800000 */
[----:B------:R-:W0:Y:S01]  /*0bd0*/  LDC.64 R2, c[0x0][0x380] ;  /* 0x0000e000ff027b82 */ /* 0x000e220000000a00 */
[----:B------:R-:W-:Y:S01]  /*0be0*/  IMAD.IADD R17, R5, 0x1, R6 ;  /* 0x0000000105117824 */ /* 0x000fe200078e0206 */
[----:B------:R-:W1:Y:S03]  /*0bf0*/  LDCU UR7, c[0x0][0x388] ;  /* 0x00007100ff0777ac */ /* 0x000e660008000800 */
[C---:B------:R-:W-:Y:S01]  /*0c00*/  VIADD R13, R17.reuse, 0x100 ;  /* 0x00000100110d7836 */ /* 0x040fe20000000000 */
[----:B------:R-:W2:Y:S01]  /*0c10*/  LDCU.64 UR8, c[0x0][0x390] ;  /* 0x00007200ff0877ac */ /* 0x000ea20008000a00 */
[----:B0-----:R-:W-:-:S06]  /*0c20*/  IMAD.WIDE.U32 R24, R17, 0x4, R2 ;  /* 0x0000000411187825 */ /* 0x001fcc00078e0002 */
[----:B------:R-:W1:Y:S01]  /*0c30*/  LDG.E R24, desc[UR10][R24.64] ;  /* 0x0000000a18187981 */ /* 0x000e62000c1e1900 */
[----:B------:R-:W-:-:S06]  /*0c40*/  IMAD.WIDE.U32 R22, R13, 0x4, R2 ;  /* 0x000000040d167825 */ /* 0x000fcc00078e0002 */
[----:B------:R-:W3:Y:S01]  /*0c50*/  LDG.E R22, desc[UR10][R22.64] ;  /* 0x0000000a16167981 */ /* 0x000ee2000c1e1900 */
[----:B------:R-:W-:-:S04]  /*0c60*/  VIADD R11, R17, 0x200 ;  /* 0x00000200110b7836 */ /* 0x000fc80000000000 */
[----:B------:R-:W-:-:S06]  /*0c70*/  IMAD.WIDE.U32 R8, R11, 0x4, R2 ;  /* 0x000000040b087825 */ /* 0x000fcc00078e0002 */
[----:B------:R-:W4:Y:S01]  /*0c80*/  LDG.E R8, desc[UR10][R8.64] ;  /* 0x0000000a08087981 */ /* 0x000f22000c1e1900 */
[----:B------:R-:W-:-:S04]  /*0c90*/  VIADD R7, R17, 0x300 ;  /* 0x0000030011077836 */ /* 0x000fc80000000000 */
[----:B------:R-:W-:-:S06]  /*0ca0*/  IMAD.WIDE.U32 R2, R7, 0x4, R2 ;  /* 0x0000000407027825 */ /* 0x000fcc00078e0002 */
[----:B------:R0:W5:Y:S01]  /*0cb0*/  LDG.E R2, desc[UR10][R2.64] ;  /* 0x0000000a02027981 */ /* 0x000162000c1e1900 */
[----:B------:R-:W-:Y:S01]  /*0cc0*/  LOP3.LUT P3, RZ, R20, 0xff, RZ, 0xc0, !PT ;  /* 0x000000ff14ff7812 */ /* 0x000fe2000786c0ff */
[----:B------:R-:W-:Y:S01]  /*0cd0*/  VIADD R6, R6, 0x400 ;  /* 0x0000040006067836 */ /* 0x000fe20000000000 */
[----:B--2---:R-:W-:Y:S02]  /*0ce0*/  IADD3 R17, P2, PT, R17, UR8, RZ ;  /* 0x0000000811117c10 */ /* 0x004fe4000ff5e0ff */
[----:B------:R-:W-:-:S03]  /*0cf0*/  IADD3 R13, P5, PT, R13, UR8, RZ ;  /* 0x000000080d0d7c10 */ /* 0x000fc6000ffbe0ff */
[----:B------:R-:W-:Y:S02]  /*0d00*/  IMAD.X R12, RZ, RZ, UR9, P2 ;  /* 0x00000009ff0c7e24 */ /* 0x000fe400090e06ff */
[----:B0-----:R-:W-:Y:S01]  /*0d10*/  IMAD.X R3, RZ, RZ, UR9, P5 ;  /* 0x00000009ff037e24 */ /* 0x001fe2000a8e06ff */
[----:B------:R-:W-:Y:S02]  /*0d20*/  IADD3 R7, P5, PT, R7, UR8, RZ ;  /* 0x0000000807077c10 */ /* 0x000fe4000ffbe0ff */
[C---:B-1----:R-:W-:Y:S02]  /*0d30*/  ISETP.NE.AND P0, PT, R24.reuse, UR7, PT ;  /* 0x0000000718007c0c */ /* 0x042fe4000bf05270 */
[----:B------:R-:W-:Y:S02]  /*0d40*/  ISETP.EQ.AND P4, PT, R24, UR7, P3 ;  /* 0x0000000718007c0c */ /* 0x000fe40009f82270 */
[----:B------:R-:W-:Y:S02]  /*0d50*/  @!P3 SEL R20, RZ, 0x1, P0 ;  /* 0x00000001ff14b807 */ /* 0x000fe40000000000 */
[----:B------:R-:W-:-:S02]  /*0d60*/  ISETP.LT.U32.AND P0, PT, R17, R18, PT ;  /* 0x000000121100720c */ /* 0x000fc40003f01070 */
[----:B------:R-:W-:Y:S02]  /*0d70*/  SEL R20, R20, 0x1, !P4 ;  /* 0x0000000114147807 */ /* 0x000fe40006000000 */
[-C--:B------:R-:W-:Y:S02]  /*0d80*/  ISETP.LT.AND.EX P0, PT, R12, R19.reuse, PT, P0 ;  /* 0x000000130c00720c */ /* 0x080fe40003f01300 */
[----:B------:R-:W-:Y:S02]  /*0d90*/  LOP3.LUT P2, RZ, R20, 0xff, RZ, 0xc0, !PT ;  /* 0x000000ff14ff7812 */ /* 0x000fe4000784c0ff */
[----:B------:R-:W-:Y:S02]  /*0da0*/  SEL R10, R17, R18, P0 ;  /* 0x00000012110a7207 */ /* 0x000fe40000000000 */
[----:B------:R-:W-:Y:S02]  /*0db0*/  SEL R24, R12, R19, P0 ;  /* 0x000000130c187207 */ /* 0x000fe40000000000 */
[----:B---3--:R-:W-:-:S02]  /*0dc0*/  ISETP.NE.AND P0, PT, R22, UR7, PT ;  /* 0x0000000716007c0c */ /* 0x008fc4000bf05270 */
[----:B------:R-:W-:Y:S02]  /*0dd0*/  @!P4 SEL R10, R17, R18, !P3 ;  /* 0x00000012110ac207 */ /* 0x000fe40005800000 */
[----:B------:R-:W-:Y:S02]  /*0de0*/  @!P4 SEL R24, R12, R19, !P3 ;  /* 0x000000130c18c207 */ /* 0x000fe40005800000 */
[----:B------:R-:W-:Y:S02]  /*0df0*/  ISETP.EQ.AND P4, PT, R22, UR7, P2 ;  /* 0x0000000716007c0c */ /* 0x000fe40009782270 */
[----:B------:R-:W-:Y:S02]  /*0e00*/  @!P2 SEL R20, RZ, 0x1, P0 ;  /* 0x00000001ff14a807 */ /* 0x000fe40000000000 */
[----:B------:R-:W-:Y:S02]  /*0e10*/  ISETP.LT.U32.AND P0, PT, R13, R10, PT ;  /* 0x0000000a0d00720c */ /* 0x000fe40003f01070 */
[----:B------:R-:W-:-:S02]  /*0e20*/  SEL R20, R20, 0x1, !P4 ;  /* 0x0000000114147807 */ /* 0x000fc40006000000 */
[----:B------:R-:W-:Y:S02]  /*0e30*/  ISETP.LT.AND.EX P0, PT, R3, R24, PT, P0 ;  /* 0x000000180300720c */ /* 0x000fe40003f01300 */
[----:B------:R-:W-:Y:S02]  /*0e40*/  LOP3.LUT P3, RZ, R20, 0xff, RZ, 0xc0, !PT ;  /* 0x000000ff14ff7812 */ /* 0x000fe4000786c0ff */
[----:B------:R-:W-:Y:S02]  /*0e50*/  SEL R12, R13, R10, P0 ;  /* 0x0000000a0d0c7207 */ /* 0x000fe40000000000 */
[----:B------:R-:W-:Y:S02]  /*0e60*/  SEL R18, R3, R24, P0 ;  /* 0x0000001803127207 */ /* 0x000fe40000000000 */
[----:B------:R-:W-:Y:S02]  /*0e70*/  @!P4 SEL R12, R13, R10, !P2 ;  /* 0x0000000a0d0cc207 */ /* 0x000fe40005000000 */
[----:B------:R-:W-:-:S02]  /*0e80*/  @!P4 SEL R18, R3, R24, !P2 ;  /* 0x000000180312c207 */ /* 0x000fc40005000000 */
[----:B------:R-:W-:Y:S02]  /*0e90*/  IADD3 R11, P0, PT, R11, UR8, RZ ;  /* 0x000000080b0b7c10 */ /* 0x000fe4000ff1e0ff */
[C---:B----4-:R-:W-:Y:S02]  /*0ea0*/  ISETP.NE.AND P2, PT, R8.reuse, UR7, PT ;  /* 0x0000000708007c0c */ /* 0x050fe4000bf45270 */
[----:B------:R-:W-:Y:S01]  /*0eb0*/  ISETP.EQ.AND P4, PT, R8, UR7, P3 ;  /* 0x0000000708007c0c */ /* 0x000fe20009f82270 */
[----:B------:R-:W-:Y:S01]  /*0ec0*/  IMAD.X R3, RZ, RZ, UR9, P0 ;  /* 0x00000009ff037e24 */ /* 0x000fe200080e06ff */
        /* <DEDUP_REMOVED lines=8> */
[----:B------:R-:W-:Y:S01]  /*0f50*/  @!P4 SEL R10, R3, R18, !P3 ;  /* 0x00000012030ac207 */ /* 0x000fe20005800000 */
[----:B------:R-:W-:Y:S01]  /*0f60*/  IMAD.X R3, RZ, RZ, UR9, P5 ;  /* 0x00000009ff037e24 */ /* 0x000fe2000a8e06ff */
[----:B-----5:R-:W-:-:S02]  /*0f70*/  ISETP.EQ.AND P3, PT, R2, UR7, P2 ;  /* 0x0000000702007c0c */ /* 0x020fc40009762270 */
        /* <DEDUP_REMOVED lines=9> */
.L_x_273:
[----:B------:R-:W-:Y:S05]  /*1010*/  BSYNC.RECONVERGENT B2 ;  /* 0x0000000000027941 */ /* 0x000fea0003800200 */
.L_x_272:
[----:B------:R-:W-:Y:S05]  /*1020*/  @!P1 BRA `(.L_x_267) ;  /* 0x0000000000fc9947 */ /* 0x000fea0003800000 */
[----:B------:R-:W-:Y:S01]  /*1030*/  ISETP.NE.AND P0, PT, R15, 0x1, PT ;  /* 0x000000010f00780c */ /* 0x000fe20003f05270 */
[----:B------:R-:W-:Y:S01]  /*1040*/  BSSY.RECONVERGENT B2, `(.L_x_274) ;  /* 0x0000027000027945 */ /* 0x000fe20003800200 */
[----:B------:R-:W-:-:S11]  /*1050*/  LOP3.LUT P1, RZ, R16, 0x100, RZ, 0xc0, !PT ;  /* 0x0000010010ff7812 */ /* 0x000fd6000782c0ff */
[----:B------:R-:W-:Y:S05]  /*1060*/  @!P0 BRA `(.L_x_275) ;  /* 0x0000000000908947 */ /* 0x000fea0003800000 */
[----:B------:R-:W0:Y:S01]  /*1070*/  LDC.64 R2, c[0x0][0x380] ;  /* 0x0000e000ff027b82 */ /* 0x000e220000000a00 */
[----:B------:R-:W-:Y:S01]  /*1080*/  IMAD.IADD R7, R5, 0x1, R6 ;  /* 0x0000000105077824 */ /* 0x000fe200078e0206 */
[----:B------:R-:W1:Y:S03]  /*1090*/  LDCU.64 UR8, c[0x0][0x390] ;  /* 0x00007200ff0877ac */ /* 0x000e660008000a00 */
[C---:B------:R-:W-:Y:S01]  /*10a0*/  VIADD R11, R7.reuse, 0x100 ;  /* 0x00000100070b7836 */ /* 0x040fe20000000000 */
[----:B------:R-:W2:Y:S01]  /*10b0*/  LDCU UR7, c[0x0][0x388] ;  /* 0x00007100ff0777ac */ /* 0x000ea20008000800 */
[----:B0-----:R-:W-:-:S06]  /*10c0*/  IMAD.WIDE.U32 R8, R7, 0x4, R2 ;  /* 0x0000000407087825 */ /* 0x001fcc00078e0002 */
[----:B------:R-:W2:Y:S01]  /*10d0*/  LDG.E R8, desc[UR10][R8.64] ;  /* 0x0000000a08087981 */ /* 0x000ea2000c1e1900 */
[----:B------:R-:W-:-:S05]  /*10e0*/  IMAD.WIDE.U32 R2, R11, 0x4, R2 ;  /* 0x000000040b027825 */ /* 0x000fca00078e0002 */
[----:B------:R0:W3:Y:S01]  /*10f0*/  LDG.E R10, desc[UR10][R2.64] ;  /* 0x0000000a020a7981 */ /* 0x0000e2000c1e1900 */
[----:B------:R-:W-:Y:S01]  /*1100*/  LOP3.LUT P2, RZ, R20, 0xff, RZ, 0xc0, !PT ;  /* 0x000000ff14ff7812 */ /* 0x000fe2000784c0ff */
[----:B------:R-:W-:Y:S01]  /*1110*/  VIADD R6, R6, 0x200 ;  /* 0x0000020006067836 */ /* 0x000fe20000000000 */
[----:B-1----:R-:W-:-:S04]  /*1120*/  IADD3 R7, P4, PT, R7, UR8, RZ ;  /* 0x0000000807077c10 */ /* 0x002fc8000ff9e0ff */
[----:B------:R-:W-:Y:S02]  /*1130*/  ISETP.LT.U32.AND P0, PT, R7, R18, PT ;  /* 0x000000120700720c */ /* 0x000fe40003f01070 */
[C---:B--2---:R-:W-:Y:S02]  /*1140*/  ISETP.NE.AND P5, PT, R8.reuse, UR7, PT ;  /* 0x0000000708007c0c */ /* 0x044fe4000bfa5270 */
[----:B------:R-:W-:Y:S01]  /*1150*/  ISETP.EQ.AND P3, PT, R8, UR7, P2 ;  /* 0x0000000708007c0c */ /* 0x000fe20009762270 */
[----:B------:R-:W-:Y:S02]  /*1160*/  IMAD.X R8, RZ, RZ, UR9, P4 ;  /* 0x00000009ff087e24 */ /* 0x000fe4000a0e06ff */
[----:B------:R-:W-:Y:S02]  /*1170*/  @!P2 SEL R20, RZ, 0x1, P5 ;  /* 0x00000001ff14a807 */ /* 0x000fe40002800000 */
[----:B------:R-:W-:Y:S02]  /*1180*/  IADD3 R11, P5, PT, R11, UR8, RZ ;  /* 0x000000080b0b7c10 */ /* 0x000fe4000ffbe0ff */
[----:B------:R-:W-:-:S02]  /*1190*/  SEL R20, R20, 0x1, !P3 ;  /* 0x0000000114147807 */ /* 0x000fc40005800000 */
[-C--:B------:R-:W-:Y:S02]  /*11a0*/  ISETP.LT.AND.EX P0, PT, R8, R19.reuse, PT, P0 ;  /* 0x000000130800720c */ /* 0x080fe40003f01300 */
[----:B------:R-:W-:Y:S02]  /*11b0*/  LOP3.LUT P4, RZ, R20, 0xff, RZ, 0xc0, !PT ;  /* 0x000000ff14ff7812 */ /* 0x000fe4000788c0ff */
[CC--:B0-----:R-:W-:Y:S02]  /*11c0*/  SEL R2, R7.reuse, R18.reuse, P0 ;  /* 0x0000001207027207 */ /* 0x0c1fe40000000000 */
[CC--:B------:R-:W-:Y:S02]  /*11d0*/  SEL R3, R8.reuse, R19.reuse, P0 ;  /* 0x0000001308037207 */ /* 0x0c0fe40000000000 */
[----:B------:R-:W-:Y:S02]  /*11e0*/  @!P3 SEL R2, R7, R18, !P2 ;  /* 0x000000120702b207 */ /* 0x000fe40005000000 */
[----:B------:R-:W-:Y:S01]  /*11f0*/  @!P3 SEL R3, R8, R19, !P2 ;  /* 0x000000130803b207 */ /* 0x000fe20005000000 */
[----:B------:R-:W-:Y:S01]  /*1200*/  IMAD.X R8, RZ, RZ, UR9, P5 ;  /* 0x00000009ff087e24 */ /* 0x000fe2000a8e06ff */
[----:B---3--:R-:W-:-:S02]  /*1210*/  ISETP.EQ.AND P3, PT, R10, UR7, P4 ;  /* 0x000000070a007c0c */ /* 0x008fc4000a762270 */
        /* <DEDUP_REMOVED lines=8> */
[----:B------:R-:W-:-:S07]  /*12a0*/  @!P3 SEL R19, R8, R3, !P4 ;  /* 0x000000030813b207 */ /* 0x000fce0006000000 */
.L_x_275:
[----:B------:R-:W-:Y:S05]  /*12b0*/  BSYNC.RECONVERGENT B2 ;  /* 0x0000000000027941 */ /* 0x000fea0003800200 */
.L_x_274:
[----:B------:R-:W-:Y:S05]  /*12c0*/  @P1 BRA `(.L_x_267) ;  /* 0x0000000000541947 */ /* 0x000fea0003800000 */
[----:B------:R-:W0:Y:S01]  /*12d0*/  LDC.64 R2, c[0x0][0x380] ;  /* 0x0000e000ff027b82 */ /* 0x000e220000000a00 */
[----:B------:R-:W-:Y:S01]  /*12e0*/  IMAD.IADD R5, R5, 0x1, R6 ;  /* 0x0000000105057824 */ /* 0x000fe200078e0206 */
[----:B------:R-:W1:Y:S01]  /*12f0*/  LDCU.64 UR8, c[0x0][0x390] ;  /* 0x00007200ff0877ac */ /* 0x000e620008000a00 */
[----:B------:R-:W2:Y:S02]  /*1300*/  LDCU UR7, c[0x0][0x388] ;  /* 0x00007100ff0777ac */ /* 0x000ea40008000800 */
[----:B0-----:R-:W-:-:S06]  /*1310*/  IMAD.WIDE.U32 R2, R5, 0x4, R2 ;  /* 0x0000000405027825 */ /* 0x001fcc00078e0002 */
[----:B------:R-:W2:Y:S01]  /*1320*/  LDG.E R2, desc[UR10][R2.64] ;  /* 0x0000000a02027981 */ /* 0x000ea2000c1e1900 */
[----:B------:R-:W-:Y:S02]  /*1330*/  LOP3.LUT P3, RZ, R20, 0xff, RZ, 0xc0, !PT ;  /* 0x000000ff14ff7812 */ /* 0x000fe4000786c0ff */
[----:B-1----:R-:W-:-:S05]  /*1340*/  IADD3 R7, P0, PT, R5, UR8, RZ ;  /* 0x0000000805077c10 */ /* 0x002fca000ff1e0ff */
[----:B------:R-:W-:Y:S01]  /*1350*/  IMAD.X R6, RZ, RZ, UR9, P0 ;  /* 0x00000009ff067e24 */ /* 0x000fe200080e06ff */
[----:B------:R-:W-:-:S04]  /*1360*/  ISETP.LT.U32.AND P0, PT, R7, R18, PT ;  /* 0x000000120700720c */ /* 0x000fc80003f01070 */
[----:B------:R-:W-:-:S04]  /*1370*/  ISETP.LT.AND.EX P0, PT, R6, R19, PT, P0 ;  /* 0x000000130600720c */ /* 0x000fc80003f01300 */
[----:B------:R-:W-:Y:S02]  /*1380*/  SEL R5, R7, R18, P0 ;  /* 0x0000001207057207 */ /* 0x000fe40000000000 */
[C---:B--2---:R-:W-:Y:S02]  /*1390*/  ISETP.EQ.AND P1, PT, R2.reuse, UR7, P3 ;  /* 0x0000000702007c0c */ /* 0x044fe40009f22270 */
        /* <DEDUP_REMOVED lines=8> */
.L_x_267:
[----:B------:R-:W-:Y:S05]  /*1420*/  BSYNC.RECONVERGENT B1 ;  /* 0x0000000000017941 */ /* 0x000fea0003800200 */
.L_x_266:
[----:B------:R-:W-:-:S13]  /*1430*/  ISETP.GE.U32.AND P0, PT, R4, 0x100, PT ;  /* 0x000001000400780c */ /* 0x000fda0003f06070 */
        /* <DEDUP_REMOVED lines=25> */
.L_x_278:
[----:B------:R-:W-:Y:S05]  /*15d0*/  BSYNC.RECONVERGENT B1 ;  /* 0x0000000000017941 */ /* 0x000fea0003800200 */
.L_x_277:
        /* <DEDUP_REMOVED lines=23> */
.L_x_280:
[----:B------:R-:W-:Y:S05]  /*1750*/  BSYNC.RECONVERGENT B1 ;  /* 0x0000000000017941 */ /* 0x000fea0003800200 */
.L_x_279:
        /* <DEDUP_REMOVED lines=20> */
.L_x_282:
[----:B------:R-:W-:Y:S05]  /*18a0*/  BSYNC.RECONVERGENT B1 ;  /* 0x0000000000017941 */ /* 0x000fea0003800200 */
.L_x_281:
        /* <DEDUP_REMOVED lines=20> */
.L_x_284:
[----:B------:R-:W-:Y:S05]  /*19f0*/  BSYNC.RECONVERGENT B1 ;  /* 0x0000000000017941 */ /* 0x000fea0003800200 */
.L_x_283:
        /* <DEDUP_REMOVED lines=20> */
.L_x_286:
[----:B------:R-:W-:Y:S05]  /*1b40*/  BSYNC.RECONVERGENT B1 ;  /* 0x0000000000017941 */ /* 0x000fea0003800200 */
.L_x_285:
        /* <DEDUP_REMOVED lines=10> */
.L_x_288:
[----:B------:R-:W-:Y:S05]  /*1bf0*/  BSYNC.RECONVERGENT B1 ;  /* 0x0000000000017941 */ /* 0x000fea0003800200 */
.L_x_287:
        /* <DEDUP_REMOVED lines=15> */
[----:B-----5:R-:W-:-:S04]  /*1cf0*/  ISETP.NE.AND P2, PT, R12, RZ, PT ;  /* 0x000000ff0c00720c */ /* 0x020fc80003f45270 */
[----:B------:R-:W-:Y:S02]  /*1d00*/  @P4 SEL R12, R20, 0x1, !P2 ;  /* 0x00000001140c4807 */ /* 0x000fe40005000000 */
[-C--:B-1----:R-:W-:Y:S01]  /*1d10*/  ISETP.LT.U32.AND P0, PT, R8, R18.reuse, PT ;  /* 0x000000120800720c */ /* 0x082fe20003f01070 */
[----:B------:R-:W-:Y:S01]  /*1d20*/  LDS.U8 R20, [UR4+0x78] ;  /* 0x00007804ff147984 */ /* 0x000fe20008000000 */
[----:B------:R-:W-:Y:S02]  /*1d30*/  LOP3.LUT P3, RZ, R12, 0xff, RZ, 0xc0, !PT ;  /* 0x000000ff0cff7812 */ /* 0x000fe4000786c0ff */
[----:B------:R-:W-:Y:S02]  /*1d40*/  ISETP.LT.AND.EX P0, PT, R9, R19, PT, P0 ;  /* 0x000000130900720c */ /* 0x000fe40003f01300 */
[----:B---3--:R-:W-:Y:S02]  /*1d50*/  ISETP.NE.AND P5, PT, R14, RZ, PT ;  /* 0x000000ff0e00720c */ /* 0x008fe40003fa5270 */
[----:B------:R-:W-:-:S02]  /*1d60*/  @P2 SEL R18, R8, R18, P0 ;  /* 0x0000001208122207 */ /* 0x000fc40000000000 */
[C---:B------:R-:W-:Y:S02]  /*1d70*/  @P2 SEL R19, R9.reuse, R19, P0 ;  /* 0x0000001309132207 */ /* 0x040fe40000000000 */
[----:B------:R-:W-:Y:S02]  /*1d80*/  SEL R11, R8, R18, !P4 ;  /* 0x00000012080b7207 */ /* 0x000fe40006000000 */
[----:B------:R-:W-:Y:S02]  /*1d90*/  SEL R13, R9, R19, !P4 ;  /* 0x00000013090d7207 */ /* 0x000fe40006000000 */
[----:B------:R-:W-:Y:S01]  /*1da0*/  ISETP.LT.U32.AND P0, PT, R6, R11, PT ;  /* 0x0000000b0600720c */ /* 0x000fe20003f01070 */
[----:B------:R-:W-:Y:S01]  /*1db0*/  LDS.64 R8, [UR4+0x60] ;  /* 0x00006004ff087984 */ /* 0x000fe20008000a00 */
[----:B------:R-:W-:Y:S02]  /*1dc0*/  @P3 SEL R14, R12, 0x1, !P5 ;  /* 0x000000010c0e3807 */ /* 0x000fe40006800000 */
[----:B------:R-:W-:Y:S01]  /*1dd0*/  ISETP.LT.AND.EX P0, PT, R7, R13, PT, P0 ;  /* 0x0000000d0700720c */ /* 0x000fe20003f01300 */
[----:B------:R-:W1:Y:S01]  /*1de0*/  LDS.U8 R12, [UR4+0x58] ;  /* 0x00005804ff0c7984 */ /* 0x000e620008000000 */
[----:B------:R-:W-:-:S02]  /*1df0*/  LOP3.LUT P2, RZ, R14, 0xff, RZ, 0xc0, !PT ;  /* 0x000000ff0eff7812 */ /* 0x000fc4000784c0ff */
[C---:B------:R-:W-:Y:S02]  /*1e00*/  @P5 SEL R11, R6.reuse, R11, P0 ;  /* 0x0000000b060b5207 */ /* 0x040fe40000000000 */
[----:B------:R-:W-:Y:S02]  /*1e10*/  ISETP.NE.AND P4, PT, R15, RZ, PT ;  /* 0x000000ff0f00720c */ /* 0x000fe40003f85270 */
[C---:B------:R-:W-:Y:S02]  /*1e20*/  @P5 SEL R13, R7.reuse, R13, P0 ;  /* 0x0000000d070d5207 */ /* 0x040fe40000000000 */
[----:B------:R-:W-:Y:S02]  /*1e30*/  SEL R11, R6, R11, !P3 ;  /* 0x0000000b060b7207 */ /* 0x000fe40005800000 */
[----:B------:R-:W-:Y:S02]  /*1e40*/  SEL R13, R7, R13, !P3 ;  /* 0x0000000d070d7207 */ /* 0x000fe40005800000 */
[----:B0-----:R-:W-:Y:S01]  /*1e50*/  ISETP.LT.U32.AND P0, PT, R2, R11, PT ;  /* 0x0000000b0200720c */ /* 0x001fe20003f01070 */
[----:B------:R-:W-:Y:S01]  /*1e60*/  LDS.64 R6, [UR4+0x70] ;  /* 0x00007004ff067984 */ /* 0x000fe20008000a00 */
[----:B------:R-:W-:-:S02]  /*1e70*/  @P2 SEL R15, R14, 0x1, !P4 ;  /* 0x000000010e0f2807 */ /* 0x000fc40006000000 */
[----:B------:R-:W-:Y:S01]  /*1e80*/  ISETP.LT.AND.EX P0, PT, R3, R13, PT, P0 ;  /* 0x0000000d0300720c */ /* 0x000fe20003f01300 */
[----:B------:R-:W0:Y:S01]  /*1e90*/  LDS.U8 R14, [UR4+0x68] ;  /* 0x00006804ff0e7984 */ /* 0x000e220008000000 */
[----:B------:R-:W-:Y:S02]  /*1ea0*/  ISETP.NE.AND P3, PT, R10, RZ, PT ;  /* 0x000000ff0a00720c */ /* 0x000fe40003f65270 */
[C---:B------:R-:W-:Y:S02]  /*1eb0*/  @P4 SEL R11, R2.reuse, R11, P0 ;  /* 0x0000000b020b4207 */ /* 0x040fe40000000000 */
[----:B------:R-:W-:Y:S02]  /*1ec0*/  LOP3.LUT P5, RZ, R15, 0xff, RZ, 0xc0, !PT ;  /* 0x000000ff0fff7812 */ /* 0x000fe400078ac0ff */
[----:B------:R-:W-:Y:S02]  /*1ed0*/  @P4 SEL R13, R3, R13, P0 ;  /* 0x0000000d030d4207 */ /* 0x000fe40000000000 */
[----:B------:R-:W-:-:S02]  /*1ee0*/  SEL R11, R2, R11, !P2 ;  /* 0x0000000b020b7207 */ /* 0x000fc40005000000 */
[----:B------:R-:W-:Y:S02]  /*1ef0*/  SEL R13, R3, R13, !P2 ;  /* 0x0000000d030d7207 */ /* 0x000fe40005000000 */
[C---:B--2---:R-:W-:Y:S01]  /*1f00*/  ISETP.LT.U32.AND P0, PT, R4.reuse, R11, PT ;  /* 0x0000000b0400720c */ /* 0x044fe20003f01070 */
[----:B------:R-:W2:Y:S03]  /*1f10*/  LDS.64 R2, [UR4+0x80] ;  /* 0x00008004ff027984 */ /* 0x000ea60008000a00 */
[----:B------:R-:W-:Y:S02]  /*1f20*/  ISETP.LT.AND.EX P0, PT, R5, R13, PT, P0 ;  /* 0x0000000d0500720c */ /* 0x000fe40003f01300 */
[----:B------:R-:W-:Y:S02]  /*1f30*/  @P5 SEL R10, R15, 0x1, !P3 ;  /* 0x000000010f0a5807 */ /* 0x000fe40005800000 */
[----:B------:R-:W-:-:S02]  /*1f40*/  @P3 SEL R11, R4, R11, P0 ;  /* 0x0000000b040b3207 */ /* 0x000fc40000000000 */
[----:B-1----:R-:W-:Y:S02]  /*1f50*/  ISETP.NE.AND P2, PT, R12, RZ, PT ;  /* 0x000000ff0c00720c */ /* 0x002fe40003f45270 */
[C---:B------:R-:W-:Y:S02]  /*1f60*/  @P3 SEL R13, R5.reuse, R13, P0 ;  /* 0x0000000d050d3207 */ /* 0x040fe40000000000 */
[----:B------:R-:W-:Y:S02]  /*1f70*/  SEL R11, R4, R11, !P5 ;  /* 0x0000000b040b7207 */ /* 0x000fe40006800000 */
[----:B------:R-:W-:Y:S02]  /*1f80*/  LOP3.LUT P4, RZ, R10, 0xff, RZ, 0xc0, !PT ;  /* 0x000000ff0aff7812 */ /* 0x000fe4000788c0ff */
[----:B------:R-:W-:Y:S02]  /*1f90*/  SEL R13, R5, R13, !P5 ;  /* 0x0000000d050d7207 */ /* 0x000fe40006800000 */
[----:B------:R-:W-:-:S04]  /*1fa0*/  ISETP.LT.U32.AND P0, PT, R8, R11, PT ;  /* 0x0000000b0800720c */ /* 0x000fc80003f01070 */
[C---:B------:R-:W-:Y:S02]  /*1fb0*/  ISETP.LT.AND.EX P0, PT, R9.reuse, R13, PT, P0 ;  /* 0x0000000d0900720c */ /* 0x040fe40003f01300 */
[----:B0-----:R-:W-:Y:S02]  /*1fc0*/  ISETP.NE.AND P3, PT, R14, RZ, PT ;  /* 0x000000ff0e00720c */ /* 0x001fe40003f65270 */
[----:B------:R-:W-:Y:S02]  /*1fd0*/  @P2 SEL R11, R8, R11, P0 ;  /* 0x0000000b080b2207 */ /* 0x000fe40000000000 */
[----:B------:R-:W-:Y:S02]  /*1fe0*/  @P4 SEL R12, R10, 0x1, !P2 ;  /* 0x000000010a0c4807 */ /* 0x000fe40005000000 */
[----:B------:R-:W-:Y:S02]  /*1ff0*/  @P2 SEL R13, R9, R13, P0 ;  /* 0x0000000d090d2207 */ /* 0x000fe40000000000 */
[----:B------:R-:W-:-:S02]  /*2000*/  SEL R5, R8, R11, !P4 ;  /* 0x0000000b08057207 */ /* 0x000fc40006000000 */
[----:B------:R-:W-:Y:S02]  /*2010*/  LOP3.LUT P5, RZ, R12, 0xff, RZ, 0xc0, !PT ;  /* 0x000000ff0cff7812 */ /* 0x000fe400078ac0ff */
[----:B------:R-:W-:Y:S02]  /*2020*/  SEL R9, R9, R13, !P4 ;  /* 0x0000000d09097207 */ /* 0x000fe40006000000 */
[----:B------:R-:W-:Y:S02]  /*2030*/  ISETP.LT.U32.AND P0, PT, R6, R5, PT ;  /* 0x000000050600720c */ /* 0x000fe40003f01070 */
[----:B------:R-:W-:Y:S02]  /*2040*/  ISETP.NE.AND P4, PT, R20, RZ, PT ;  /* 0x000000ff1400720c */ /* 0x000fe40003f85270 */
[----:B------:R-:W-:-:S04]  /*2050*/  ISETP.LT.AND.EX P0, PT, R7, R9, PT, P0 ;  /* 0x000000090700720c */ /* 0x000fc80003f01300 */
[----:B------:R-:W-:Y:S02]  /*2060*/  @P3 SEL R5, R6, R5, P0 ;  /* 0x0000000506053207 */ /* 0x000fe40000000000 */
        /* <DEDUP_REMOVED lines=13> */
.L_x_276:
[----:B------:R-:W0:Y:S01]  /*2140*/  S2R R9, SR_LANEID ;  /* 0x0000000000097919 */ /* 0x000e220000000000 */
[----:B------:R-:W-:Y:S01]  /*2150*/  LOP3.LUT R2, R14, 0x3e0, RZ, 0xc0, !PT ;  /* 0x000003e00e027812 */ /* 0x000fe200078ec0ff */
[----:B------:R-:W-:Y:S03]  /*2160*/  BSSY.RECONVERGENT B1, `(.L_x_290) ;  /* 0x0000022000017945 */ /* 0x000fe60003800200 */
[----:B------:R-:W-:Y:S01]  /*2170*/  LOP3.LUT R5, RZ, R2, RZ, 0x33, !PT ;  /* 0x00000002ff057212 */ /* 0x000fe200078e33ff */
[----:B------:R-:W-:-:S04]  /*2180*/  VIADD R3, R2, 0x20 ;  /* 0x0000002002037836 */ /* 0x000fc80000000000 */
[----:B------:R-:W-:Y:S01]  /*2190*/  IMAD.IADD R2, R4, 0x1, R5 ;  /* 0x0000000104027824 */ /* 0x000fe200078e0205 */
[----:B------:R-:W-:-:S04]  /*21a0*/  ISETP.GT.U32.AND P0, PT, R3, R4, PT ;  /* 0x000000040300720c */ /* 0x000fc80003f04070 */
        /* <DEDUP_REMOVED lines=29> */
.L_x_291:
[----:B------:R-:W-:Y:S05]  /*2380*/  BSYNC.RECONVERGENT B1 ;  /* 0x0000000000017941 */ /* 0x000fea0003800200 */
.L_x_290:
        /* <DEDUP_REMOVED lines=21> */
.L_x_293:
[----:B------:R-:W-:Y:S05]  /*24e0*/  BSYNC.RECONVERGENT B1 ;  /* 0x0000000000017941 */ /* 0x000fea0003800200 */
.L_x_292:
        /* <DEDUP_REMOVED lines=20> */
.L_x_295:
[----:B------:R-:W-:Y:S05]  /*2630*/  BSYNC.RECONVERGENT B1 ;  /* 0x0000000000017941 */ /* 0x000fea0003800200 */
.L_x_294:
        /* <DEDUP_REMOVED lines=20> */
.L_x_297:
[----:B------:R-:W-:Y:S05]  /*2780*/  BSYNC.RECONVERGENT B1 ;  /* 0x0000000000017941 */ /* 0x000fea0003800200 */
.L_x_296:
        /* <DEDUP_REMOVED lines=20> */
.L_x_299:
[----:B------:R-:W-:Y:S05]  /*28d0*/  BSYNC.RECONVERGENT B1 ;  /* 0x0000000000017941 */ /* 0x000fea0003800200 */
.L_x_298:
        /* <DEDUP_REMOVED lines=10> */
.L_x_301:
[----:B------:R-:W-:Y:S05]  /*2980*/  BSYNC.RECONVERGENT B1 ;  /* 0x0000000000017941 */ /* 0x000fea0003800200 */
.L_x_300:
[----:B------:R-:W-:Y:S01]  /*2990*/  BAR.SYNC.DEFER_BLOCKING 0x0 ;  /* 0x0000000000007b1d */ /* 0x000fe20000010000 */
[----:B------:R-:W-:-:S13]  /*29a0*/  ISETP.NE.AND P1, PT, R14, RZ, PT ;  /* 0x000000ff0e00720c */ /* 0x000fda0003f25270 */
[----:B------:R-:W-:Y:S05]  /*29b0*/  @P1 BRA `(.L_x_289) ;  /* 0x0000002c00b41947 */ /* 0x000fea0003800000 */
[C---:B------:R-:W-:Y:S02]  /*29c0*/  ISETP.GE.U32.AND P0, PT, R4.reuse, 0x21, PT ;  /* 0x000000210400780c */ /* 0x040fe40003f06070 */
[C---:B------:R-:W-:Y:S02]  /*29d0*/  ISETP.GE.U32.AND P2, PT, R4.reuse, 0x41, PT ;  /* 0x000000410400780c */ /* 0x040fe40003f46070 */
[C---:B------:R-:W-:Y:S02]  /*29e0*/  ISETP.GE.U32.AND P3, PT, R4.reuse, 0x61, PT ;  /* 0x000000610400780c */ /* 0x040fe40003f66070 */
[----:B------:R-:W-:-:S07]  /*29f0*/  ISETP.GE.U32.AND P4, PT, R4, 0x81, PT ;  /* 0x000000810400780c */ /* 0x000fce0003f86070 */
[----:B------:R-:W-:Y:S06]  /*2a00*/  @!P0 BRA `(.L_x_302) ;  /* 0x00000000003c8947 */ /* 0x000fec0003800000 */
[----:B------:R-:W5:Y:S01]  /*2a10*/  S2UR UR5, SR_CgaCtaId ;  /* 0x00000000000579c3 */ /* 0x000f620000008800 */
[----:B------:R-:W-:Y:S01]  /*2a20*/  UMOV UR4, 0x400 ;  /* 0x0000040000047882 */ /* 0x000fe20000000000 */
[----:B------:R-:W-:Y:S01]  /*2a30*/  LOP3.LUT P5, RZ, R20, 0xff, RZ, 0xc0, !PT ;  /* 0x000000ff14ff7812 */ /* 0x000fe200078ac0ff */
[----:B-----5:R-:W-:-:S09]  /*2a40*/  ULEA UR4, UR5, UR4, 0x18 ;  /* 0x0000000405047291 */ /* 0x020fd2000f8ec0ff */
[----:B----4-:R-:W4:Y:S04]  /*2a50*/  LDS.U8 R5, [UR4+0x18] ;  /* 0x00001804ff057984 */ /* 0x010f280008000000 */
[----:B012---:R-:W0:Y:S01]  /*2a60*/  LDS.64 R2, [UR4+0x20] ;  /* 0x00002004ff027984 */ /* 0x007e220008000a00 */
[----:B----4-:R-:W-:Y:S02]  /*2a70*/  ISETP.NE.AND P6, PT, R5, RZ, PT ;  /* 0x000000ff0500720c */ /* 0x010fe40003fc5270 */
        /* <DEDUP_REMOVED lines=8> */
.L_x_302:
[----:B------:R-:W-:Y:S01]  /*2b00*/  ISETP.GE.U32.AND P5, PT, R4, 0xa1, PT ;  /* 0x000000a10400780c */ /* 0x000fe20003fa6070 */
[----:B------:R-:W-:-:S12]  /*2b10*/  @!P2 BRA `(.L_x_303) ;  /* 0x00000000003ca947 */ /* 0x000fd80003800000 */
        /* <DEDUP_REMOVED lines=15> */
.L_x_303:
        /* <DEDUP_REMOVED lines=17> */
.L_x_304:
[----:B------:R-:W-:Y:S01]  /*2d20*/  ISETP.GE.U32.AND P3, PT, R4, 0xe1, PT ;  /* 0x000000e10400780c */ /* 0x000fe20003f66070 */
        /* <DEDUP_REMOVED lines=16> */
.L_x_305:
        /* <DEDUP_REMOVED lines=16> */
.L_x_306:
        /* <DEDUP_REMOVED lines=16> */
.L_x_307:
        /* <DEDUP_REMOVED lines=17> */
.L_x_265:
[----:B------:R-:W0:Y:S01]  /*3140*/  S2R R10, SR_TID.X ;  /* 0x00000000000a7919 */ /* 0x000e220000002100 */
[----:B------:R-:W1:Y:S01]  /*3150*/  LDCU.64 UR6, c[0x0][0x380] ;  /* 0x00007000ff0677ac */ /* 0x000e620008000a00 */
[----:B------:R-:W2:Y:S01]  /*3160*/  LDCU UR5, c[0x0][0x388] ;  /* 0x00007100ff0577ac */ /* 0x000ea20008000800 */
[----:B0-----:R-:W-:-:S05]  /*3170*/  IADD3 R3, P0, PT, R5, R10, RZ ;  /* 0x0000000a05037210 */ /* 0x001fca0007f1e0ff */
[----:B------:R-:W-:Y:S01]  /*3180*/  IMAD.X R6, RZ, RZ, RZ, P0 ;  /* 0x000000ffff067224 */ /* 0x000fe200000e06ff */
[----:B-1----:R-:W-:-:S04]  /*3190*/  LEA R2, P0, R3, UR6, 0x2 ;  /* 0x0000000603027c11 */ /* 0x002fc8000f8010ff */
[----:B------:R-:W-:Y:S01]  /*31a0*/  LEA.HI.X R3, R3, UR7, R6, 0x2, P0 ;  /* 0x0000000703037c11 */ /* 0x000fe200080f1406 */
[----:B------:R-:W0:Y:S04]  /*31b0*/  LDCU.64 UR6, c[0x0][0x390] ;  /* 0x00007200ff0677ac */ /* 0x000e280008000a00 */
[----:B------:R-:W2:Y:S04]  /*31c0*/  LDG.E R7, desc[UR10][R2.64] ;  /* 0x0000000a02077981 */ /* 0x000ea8000c1e1900 */
[----:B------:R-:W3:Y:S04]  /*31d0*/  LDG.E R8, desc[UR10][R2.64+0x800] ;  /* 0x0008000a02087981 */ /* 0x000ee8000c1e1900 */
[----:B------:R-:W4:Y:S04]  /*31e0*/  LDG.E R6, desc[UR10][R2.64+0x400] ;  /* 0x0004000a02067981 */ /* 0x000f28000c1e1900 */
[----:B------:R1:W5:Y:S01]  /*31f0*/  LDG.E R9, desc[UR10][R2.64+0xc00] ;  /* 0x000c000a02097981 */ /* 0x000362000c1e1900 */
[----:B------:R-:W-:Y:S01]  /*3200*/  VIADD R11, R10, 0x100 ;  /* 0x000001000a0b7836 */ /* 0x000fe20000000000 */
[----:B0-----:R-:W-:-:S02]  /*3210*/  IADD3 R13, P1, PT, R5, UR6, RZ ;  /* 0x00000006050d7c10 */ /* 0x001fc4000ff3e0ff */
[----:B--2---:R-:W-:Y:S01]  /*3220*/  ISETP.NE.AND P0, PT, R7, UR5, PT ;  /* 0x0000000507007c0c */ /* 0x004fe2000bf05270 */
[----:B------:R-:W-:-:S03]  /*3230*/  VIADD R7, R10, 0x200 ;  /* 0x000002000a077836 */ /* 0x000fc60000000000 */
[----:B------:R-:W-:Y:S01]  /*3240*/  SEL R18, R10, R11, !P0 ;  /* 0x0000000b0a127207 */ /* 0x000fe20004000000 */
[----:B------:R-:W-:Y:S01]  /*3250*/  IMAD.U32 R11, RZ, RZ, UR7 ;  /* 0x00000007ff0b7e24 */ /* 0x000fe2000f8e00ff */
[-C--:B------:R-:W-:Y:S02]  /*3260*/  IADD3 R7, P3, PT, R7, R13.reuse, RZ ;  /* 0x0000000d07077210 */ /* 0x080fe40007f7e0ff */
[----:B------:R-:W-:Y:S01]  /*3270*/  IADD3 R18, P4, PT, R18, R13, RZ ;  /* 0x0000000d12127210 */ /* 0x000fe20007f9e0ff */
[----:B------:R-:W-:Y:S01]  /*3280*/  IMAD.X R19, RZ, RZ, R11, P1 ;  /* 0x000000ffff137224 */ /* 0x000fe200008e060b */
[----:B---3--:R-:W-:Y:S02]  /*3290*/  ISETP.NE.AND P2, PT, R8, UR5, PT ;  /* 0x0000000508007c0c */ /* 0x008fe4000bf45270 */
[C---:B------:R-:W-:Y:S01]  /*32a0*/  ISETP.LT.U32.AND P1, PT, R7.reuse, R18, PT ;  /* 0x000000120700720c */ /* 0x040fe20003f21070 */
[--C-:B-1----:R-:W-:Y:S01]  /*32b0*/  IMAD.X R2, RZ, RZ, R19.reuse, P3 ;  /* 0x000000ffff027224 */ /* 0x102fe200018e0613 */
[----:B----4-:R-:W-:Y:S01]  /*32c0*/  ISETP.EQ.OR P0, PT, R6, UR5, !P0 ;  /* 0x0000000506007c0c */ /* 0x010fe2000c702670 */
[----:B------:R-:W-:Y:S01]  /*32d0*/  IMAD.X R19, RZ, RZ, R19, P4 ;  /* 0x000000ffff137224 */ /* 0x000fe200020e0613 */
[----:B------:R-:W-:-:S02]  /*32e0*/  IADD3 R3, P3, PT, R7, 0x100, RZ ;  /* 0x0000010007037810 */ /* 0x000fc40007f7e0ff */
[----:B------:R-:W-:Y:S02]  /*32f0*/  ISETP.GE.U32.AND P4, PT, R4, UR4, PT ;  /* 0x0000000404007c0c */ /* 0x000fe4000bf86070 */
[----:B------:R-:W-:-:S04]  /*3300*/  ISETP.LT.AND.EX P1, PT, R2, R19, PT, P1 ;  /* 0x000000130200720c */ /* 0x000fc80003f21310 */
[----:B------:R-:W-:Y:S02]  /*3310*/  @!P2 SEL R18, R7, R18, P1 ;  /* 0x000000120712a207 */ /* 0x000fe40000800000 */
[----:B------:R-:W-:Y:S02]  /*3320*/  @!P2 SEL R19, R2, R19, P1 ;  /* 0x000000130213a207 */ /* 0x000fe40000800000 */
[----:B-----5:R-:W-:Y:S02]  /*3330*/  ISETP.NE.AND P2, PT, R9, UR5, PT ;  /* 0x0000000509007c0c */ /* 0x020fe4000bf45270 */
[----:B------:R-:W-:Y:S02]  /*3340*/  SEL R18, R18, R7, P0 ;  /* 0x0000000712127207 */ /* 0x000fe40000000000 */
[----:B------:R-:W-:Y:S01]  /*3350*/  SEL R19, R19, R2, P0 ;  /* 0x0000000213137207 */ /* 0x000fe20000000000 */
[----:B------:R-:W-:Y:S01]  /*3360*/  IMAD.X R2, RZ, RZ, R2, P3 ;  /* 0x000000ffff027224 */ /* 0x000fe200018e0602 */
[----:B------:R-:W-:-:S02]  /*3370*/  ISETP.LT.U32.AND P1, PT, R3, R18, PT ;  /* 0x000000120300720c */ /* 0x000fc40003f21070 */
[----:B------:R-:W-:Y:S02]  /*3380*/  ISETP.EQ.OR P0, PT, R8, UR5, P0 ;  /* 0x0000000508007c0c */ /* 0x000fe40008702670 */
[CC--:B------:R-:W-:Y:S02]  /*3390*/  ISETP.LT.AND.EX P1, PT, R2.reuse, R19.reuse, PT, P1 ;  /* 0x000000130200720c */ /* 0x0c0fe40003f21310 */
[----:B------:R-:W-:Y:S02]  /*33a0*/  ISETP.EQ.OR P3, PT, R9, UR5, P0 ;  /* 0x0000000509007c0c */ /* 0x000fe40008762670 */
[----:B------:R-:W-:Y:S02]  /*33b0*/  @!P2 SEL R18, R3, R18, P1 ;  /* 0x000000120312a207 */ /* 0x000fe40000800000 */
[----:B------:R-:W-:Y:S02]  /*33c0*/  @!P2 SEL R19, R2, R19, P1 ;  /* 0x000000130213a207 */ /* 0x000fe40000800000 */
[----:B------:R-:W-:-:S02]  /*33d0*/  SEL R20, RZ, 0x1, !P3 ;  /* 0x00000001ff147807 */ /* 0x000fc40005800000 */
[----:B------:R-:W-:Y:S02]  /*33e0*/  SEL R18, R18, R3, P0 ;  /* 0x0000000312127207 */ /* 0x000fe40000000000 */
[----:B------:R-:W-:Y:S01]  /*33f0*/  SEL R19, R19, R2, P0 ;  /* 0x0000000213137207 */ /* 0x000fe20000000000 */
[----:B------:R-:W-:Y:S06]  /*3400*/  @!P4 BRA `(.L_x_308) ;  /* 0x0000001400e8c947 */ /* 0x000fec0003800000 */
[----:B------:R-:W0:Y:S01]  /*3410*/  LDC.64 R2, c[0x0][0x380] ;  /* 0x0000e000ff027b82 */ /* 0x000e220000000a00 */
[C---:B------:R-:W-:Y:S01]  /*3420*/  VIADD R13, R5.reuse, UR4 ;  /* 0x00000004050d7c36 */ /* 0x040fe20008000000 */
[----:B------:R-:W-:Y:S01]  /*3430*/  LOP3.LUT R7, RZ, R10, RZ, 0x33, !PT ;  /* 0x0000000aff077212 */ /* 0x000fe200078e33ff */
[C---:B------:R-:W-:Y:S01]  /*3440*/  VIADD R8, R12.reuse, 0xfffffc00 ;  /* 0xfffffc000c087836 */ /* 0x040fe20000000000 */
[----:B------:R-:W-:Y:S01]  /*3450*/  IADD3 R15, PT, PT, R5, UR4, R10 ;  /* 0x00000004050f7c10 */ /* 0x000fe2000fffe00a */
[----:B------:R-:W1:Y:S01]  /*3460*/  LDCU UR7, c[0x0][0x388] ;  /* 0x00007100ff0777ac */ /* 0x000e620008000800 */
[----:B------:R-:W-:Y:S01]  /*3470*/  IADD3 R6, PT, PT, R12, -UR4, R7 ;  /* 0x800000040c067c10 */ /* 0x000fe2000fffe007 */
[----:B------:R-:W-:Y:S01]  /*3480*/  IMAD.MOV.U32 R7, RZ, RZ, RZ ;  /* 0x000000ffff077224 */ /* 0x000fe200078e00ff */
[----:B------:R-:W-:Y:S01]  /*3490*/  ISETP.GT.U32.AND P0, PT, R13, R8, PT ;  /* 0x000000080d00720c */ /* 0x000fe20003f04070 */
[----:B------:R-:W2:Y:S01]  /*34a0*/  LDCU.64 UR8, c[0x0][0x390] ;  /* 0x00007200ff0877ac */ /* 0x000ea20008000a00 */
[----:B------:R-:W-:-:S02]  /*34b0*/  VIADD R15, R15, 0x400 ;  /* 0x000004000f0f7836 */ /* 0x000fc40000000000 */
[----:B------:R-:W-:Y:S01]  /*34c0*/  IMAD.IADD R6, R6, 0x1, -R5 ;  /* 0x0000000106067824 */ /* 0x000fe200078e0a05 */
[----:B------:R-:W3:Y:S08]  /*34d0*/  LDCU.64 UR14, c[0x0][0x3b8] ;  /* 0x00007700ff0e77ac */ /* 0x000ef00008000a00 */
[----:B------:R-:W-:Y:S05]  /*34e0*/  @P0 BRA `(.L_x_309) ;  /* 0x00000004001c0947 */ /* 0x000fea0003800000 */
.L_x_310:
[----:B------:R-:W-:-:S04]  /*34f0*/  IMAD.IADD R11, R10, 0x1, R13 ;  /* 0x000000010a0b7824 */ /* 0x000fc800078e020d */
[----:B0-----:R-:W-:-:S05]  /*3500*/  IMAD.WIDE.U32 R4, R11, 0x4, R2 ;  /* 0x000000040b047825 */ /* 0x001fca00078e0002 */
[----:B------:R-:W4:Y:S04]  /*3510*/  LDG.E R12, desc[UR10][R4.64] ;  /* 0x0000000a040c7981 */ /* 0x000f28000c1e1900 */
[----:B------:R-:W5:Y:S04]  /*3520*/  LDG.E R17, desc[UR10][R4.64+0x400] ;  /* 0x0004000a04117981 */ /* 0x000f68000c1e1900 */
[----:B------:R-:W5:Y:S04]  /*3530*/  LDG.E R16, desc[UR10][R4.64+0x800] ;  /* 0x0008000a04107981 */ /* 0x000f68000c1e1900 */
[----:B------:R0:W5:Y:S01]  /*3540*/  LDG.E R9, desc[UR10][R4.64+0xc00] ;  /* 0x000c000a04097981 */ /* 0x000162000c1e1900 */
[----:B-1----:R-:W-:Y:S01]  /*3550*/  UMOV UR5, UR7 ;  /* 0x0000000700057c82 */ /* 0x002fe20008000000 */
[----:B--2---:R-:W-:Y:S01]  /*3560*/  UMOV UR6, UR8 ;  /* 0x0000000800067c82 */ /* 0x004fe20008000000 */
[----:B------:R-:W-:Y:S01]  /*3570*/  LOP3.LUT P1, RZ, R20, 0xff, RZ, 0xc0, !PT ;  /* 0x000000ff14ff7812 */ /* 0x000fe2000782c0ff */
[----:B---3--:R-:W-:-:S02]  /*3580*/  UMOV UR13, UR15 ;  /* 0x0000000f000d7c82 */ /* 0x008fc40008000000 */
[----:B------:R-:W-:Y:S01]  /*3590*/  USHF.L.U32 UR4, UR13, 0xa, URZ ;  /* 0x0000000a0d047899 */ /* 0x000fe200080006ff */
[----:B----4-:R-:W-:Y:S02]  /*35a0*/  ISETP.NE.AND P3, PT, R12, UR5, PT ;  /* 0x000000050c007c0c */ /* 0x010fe4000bf65270 */
[----:B------:R-:W-:Y:S01]  /*35b0*/  IADD3 R12, P2, PT, R11, UR6, RZ ;  /* 0x000000060b0c7c10 */ /* 0x000fe2000ff5e0ff */
[----:B------:R-:W-:Y:S01]  /*35c0*/  IMAD.U32 R11, RZ, RZ, UR9 ;  /* 0x00000009ff0b7e24 */ /* 0x000fe2000f8e00ff */
[----:B------:R-:W-:Y:S02]  /*35d0*/  SEL R21, RZ, 0x1, P3 ;  /* 0x00000001ff157807 */ /* 0x000fe40001800000 */
[C---:B------:R-:W-:Y:S01]  /*35e0*/  ISETP.LT.U32.AND P0, PT, R12.reuse, R18, PT ;  /* 0x000000120c00720c */ /* 0x040fe20003f01070 */
[----:B------:R-:W-:Y:S01]  /*35f0*/  IMAD.X R14, RZ, RZ, R11, P2 ;  /* 0x000000ffff0e7224 */ /* 0x000fe200010e060b */
[C---:B------:R-:W-:Y:S01]  /*3600*/  IADD3 RZ, P4, PT, R12.reuse, 0x100, RZ ;  /* 0x000001000cff7810 */ /* 0x040fe20007f9e0ff */
[----:B0-----:R-:W-:Y:S01]  /*3610*/  VIADD R5, R12, 0x100 ;  /* 0x000001000c057836 */ /* 0x001fe20000000000 */
[----:B-----5:R-:W-:-:S02]  /*3620*/  ISETP.NE.AND P2, PT, R17, UR5, PT ;  /* 0x0000000511007c0c */ /* 0x020fc4000bf45270 */
[-C--:B------:R-:W-:Y:S01]  /*3630*/  ISETP.LT.AND.EX P0, PT, R14, R19.reuse, PT, P0 ;  /* 0x000000130e00720c */ /* 0x080fe20003f01300 */
[----:B------:R-:W-:Y:S01]  /*3640*/  IMAD.X R4, RZ, RZ, R14, P4 ;  /* 0x000000ffff047224 */ /* 0x000fe200020e060e */
[----:B------:R-:W-:Y:S02]  /*3650*/  @P1 SEL R21, R20, 0x1, P3 ;  /* 0x0000000114151807 */ /* 0x000fe40001800000 */
[----:B------:R-:W-:Y:S02]  /*3660*/  @!P3 SEL R18, R12, R18, P0 ;  /* 0x000000120c12b207 */ /* 0x000fe40000000000 */
[----:B------:R-:W-:Y:S02]  /*3670*/  @!P3 SEL R19, R14, R19, P0 ;  /* 0x000000130e13b207 */ /* 0x000fe40000000000 */
[----:B------:R-:W-:Y:S02]  /*3680*/  SEL R18, R12, R18, !P1 ;  /* 0x000000120c127207 */ /* 0x000fe40004800000 */
[----:B------:R-:W-:-:S02]  /*3690*/  SEL R19, R14, R19, !P1 ;  /* 0x000000130e137207 */ /* 0x000fc40004800000 */
[-C--:B------:R-:W-:Y:S02]  /*36a0*/  ISETP.LT.U32.AND P0, PT, R5, R18.reuse, PT ;  /* 0x000000120500720c */ /* 0x080fe40003f01070 */
[----:B------:R-:W-:Y:S02]  /*36b0*/  LOP3.LUT P3, RZ, R21, 0xff, RZ, 0xc0, !PT ;  /* 0x000000ff15ff7812 */ /* 0x000fe4000786c0ff */
[-C--:B------:R-:W-:Y:S02]  /*36c0*/  ISETP.LT.AND.EX P0, PT, R4, R19.reuse, PT, P0 ;  /* 0x000000130400720c */ /* 0x080fe40003f01300 */
[----:B------:R-:W-:Y:S02]  /*36d0*/  ISETP.NE.AND P1, PT, R16, UR5, PT ;  /* 0x0000000510007c0c */ /* 0x000fe4000bf25270 */
[----:B------:R-:W-:Y:S02]  /*36e0*/  @!P2 SEL R18, R5, R18, P0 ;  /* 0x000000120512a207 */ /* 0x000fe40000000000 */
[----:B------:R-:W-:-:S02]  /*36f0*/  @!P2 SEL R19, R4, R19, P0 ;  /* 0x000000130413a207 */ /* 0x000fc40000000000 */
[----:B------:R-:W-:Y:S01]  /*3700*/  SEL R18, R5, R18, !P3 ;  /* 0x0000001205127207 */ /* 0x000fe20005800000 */
[C---:B------:R-:W-:Y:S01]  /*3710*/  VIADD R5, R12.reuse, 0x200 ;  /* 0x000002000c057836 */ /* 0x040fe20000000000 */
[----:B------:R-:W-:Y:S02]  /*3720*/  IADD3 RZ, P0, PT, R12, 0x200, RZ ;  /* 0x000002000cff7810 */ /* 0x000fe40007f1e0ff */
[----:B------:R-:W-:Y:S02]  /*3730*/  SEL R19, R4, R19, !P3 ;  /* 0x0000001304137207 */ /* 0x000fe40005800000 */
[----:B------:R-:W-:Y:S01]  /*3740*/  SEL R17, RZ, 0x1, P2 ;  /* 0x00000001ff117807 */ /* 0x000fe20001000000 */
[----:B------:R-:W-:Y:S01]  /*3750*/  IMAD.X R4, RZ, RZ, R14, P0 ;  /* 0x000000ffff047224 */ /* 0x000fe200000e060e */
[----:B------:R-:W-:Y:S02]  /*3760*/  ISETP.LT.U32.AND P0, PT, R5, R18, PT ;  /* 0x000000120500720c */ /* 0x000fe40003f01070 */
[----:B------:R-:W-:-:S02]  /*3770*/  @P3 SEL R17, R21, 0x1, P2 ;  /* 0x0000000115113807 */ /* 0x000fc40001000000 */
[CC--:B------:R-:W-:Y:S02]  /*3780*/  ISETP.LT.AND.EX P0, PT, R4.reuse, R19.reuse, PT, P0 ;  /* 0x000000130400720c */ /* 0x0c0fe40003f01300 */
[----:B------:R-:W-:Y:S02]  /*3790*/  LOP3.LUT P2, RZ, R17, 0xff, RZ, 0xc0, !PT ;  /* 0x000000ff11ff7812 */ /* 0x000fe4000784c0ff */
[C---:B------:R-:W-:Y:S02]  /*37a0*/  @!P1 SEL R18, R5.reuse, R18, P0 ;  /* 0x0000001205129207 */ /* 0x040fe40000000000 */
[----:B------:R-:W-:Y:S02]  /*37b0*/  @!P1 SEL R19, R4, R19, P0 ;  /* 0x0000001304139207 */ /* 0x000fe40000000000 */
[----:B------:R-:W-:Y:S02]  /*37c0*/  SEL R18, R5, R18, !P2 ;  /* 0x0000001205127207 */ /* 0x000fe40005000000 */
[----:B------:R-:W-:Y:S01]  /*37d0*/  IADD3 R5, P0, PT, R12, 0x300, RZ ;  /* 0x000003000c057810 */ /* 0x000fe20007f1e0ff */
[----:B------:R-:W-:Y:S01]  /*37e0*/  IMAD.U32 R12, RZ, RZ, UR14 ;  /* 0x0000000eff0c7e24 */ /* 0x000fe2000f8e00ff */
[----:B------:R-:W-:-:S02]  /*37f0*/  SEL R19, R4, R19, !P2 ;  /* 0x0000001304137207 */ /* 0x000fc40005000000 */
[----:B------:R-:W-:Y:S01]  /*3800*/  SEL R16, RZ, 0x1, P1 ;  /* 0x00000001ff107807 */ /* 0x000fe20000800000 */
[----:B------:R-:W-:Y:S01]  /*3810*/  IMAD.IADD R4, R12, 0x1, -R13 ;  /* 0x000000010c047824 */ /* 0x000fe200078e0a0d */
[----:B------:R-:W-:Y:S01]  /*3820*/  @P2 SEL R16, R17, 0x1, P1 ;  /* 0x0000000111102807 */ /* 0x000fe20000800000 */
[----:B------:R-:W-:Y:S01]  /*3830*/  IMAD.X R14, RZ, RZ, R14, P0 ;  /* 0x000000ffff0e7224 */ /* 0x000fe200000e060e */
[----:B------:R-:W-:Y:S02]  /*3840*/  ISETP.NE.AND P1, PT, R9, UR5, PT ;  /* 0x0000000509007c0c */ /* 0x000fe4000bf25270 */
[----:B------:R-:W-:Y:S02]  /*3850*/  ISETP.GE.U32.AND P3, PT, R4, UR4, PT ;  /* 0x0000000404007c0c */ /* 0x000fe4000bf66070 */
[----:B------:R-:W-:Y:S02]  /*3860*/  LOP3.LUT P2, RZ, R16, 0xff, RZ, 0xc0, !PT ;  /* 0x000000ff10ff7812 */ /* 0x000fe4000784c0ff */
[----:B------:R-:W-:-:S02]  /*3870*/  ISETP.LT.U32.AND P0, PT, R5, R18, PT ;  /* 0x000000120500720c */ /* 0x000fc40003f01070 */
        /* <DEDUP_REMOVED lines=8> */
[----:B------:R-:W-:Y:S02]  /*3900*/  VIADD R13, R13, UR4 ;  /* 0x000000040d0d7c36 */ /* 0x000fe40008000000 */
[----:B------:R-:W-:Y:S02]  /*3910*/  VIADD R15, R15, UR4 ;  /* 0x000000040f0f7c36 */ /* 0x000fe40008000000 */
[----:B------:R-:W-:Y:S01]  /*3920*/  VIADD R6, R6, -UR4 ;  /* 0x8000000406067c36 */ /* 0x000fe20008000000 */
[----:B------:R-:W-:Y:S01]  /*3930*/  ISETP.GT.U32.AND P0, PT, R13, R8, PT ;  /* 0x000000080d00720c */ /* 0x000fe20003f04070 */
[----:B------:R-:W-:-:S12]  /*3940*/  VIADD R7, R7, 0x1 ;  /* 0x0000000107077836 */ /* 0x000fd80000000000 */
[----:B------:R-:W-:Y:S05]  /*3950*/  @!P0 BRA `(.L_x_310) ;  /* 0xfffffff800e48947 */ /* 0x000fea000383ffff */
.L_x_309:
[----:B0-----:R-:W-:Y:S01]  /*3960*/  IMAD.IADD R3, R12, 0x1, -R13 ;  /* 0x000000010c037824 */ /* 0x001fe200078e0a0d */
[----:B------:R-:W-:Y:S04]  /*3970*/  BSSY.RECONVERGENT B1, `(.L_x_308) ;  /* 0x0000123000017945 */ /* 0x000fe80003800200 */
[----:B------:R-:W-:-:S04]  /*3980*/  ISETP.GE.AND P0, PT, R10, R3, PT ;  /* 0x000000030a00720c */ /* 0x000fc80003f06270 */
[----:B------:R-:W-:-:S13]  /*3990*/  ISETP.GE.U32.OR P0, PT, R13, R12, P0 ;  /* 0x0000000c0d00720c */ /* 0x000fda0000706470 */
[----:B------:R-:W-:Y:S05]  /*39a0*/  @P0 BRA `(.L_x_311) ;  /* 0x00000010007c0947 */ /* 0x000fea0003800000 */
[----:B------:R-:W-:Y:S01]  /*39b0*/  LOP3.LUT R3, RZ, R10, RZ, 0x33, !PT ;  /* 0x0000000aff037212 */ /* 0x000fe200078e33ff */
[----:B------:R-:W-:Y:S01]  /*39c0*/  IMAD.SHL.U32 R5, R0, 0x400, RZ ;  /* 0x0000040000057824 */ /* 0x000fe200078e00ff */
[----:B------:R-:W-:Y:S01]  /*39d0*/  BSSY.RECONVERGENT B2, `(.L_x_312) ;  /* 0x0000097000027945 */ /* 0x000fe20003800200 */
[----:B------:R-:W-:Y:S02]  /*39e0*/  IMAD R7, R7, UR13, RZ ;  /* 0x0000000d07077c24 */ /* 0x000fe4000f8e02ff */
[----:B------:R-:W-:Y:S02]  /*39f0*/  IMAD.IADD R12, R3, 0x1, R12 ;  /* 0x00000001030c7824 */ /* 0x000fe400078e020c */
[----:B------:R-:W-:-:S03]  /*3a00*/  IMAD.MOV.U32 R16, RZ, RZ, R10 ;  /* 0x000000ffff107224 */ /* 0x000fc600078e000a */
[----:B------:R-:W-:-:S05]  /*3a10*/  IADD3 R2, PT, PT, R12, -UR4, -R5 ;  /* 0x800000040c027c10 */ /* 0x000fca000fffe805 */
[----:B------:R-:W-:-:S05]  /*3a20*/  IMAD R2, R7, -0x400, R2 ;  /* 0xfffffc0007027824 */ /* 0x000fca00078e0202 */
[C---:B------:R-:W-:Y:S02]  /*3a30*/  ISETP.GE.U32.AND P0, PT, R2.reuse, 0x700, PT ;  /* 0x000007000200780c */ /* 0x040fe40003f06070 */
[----:B------:R-:W-:-:S04]  /*3a40*/  LEA.HI R14, R2, 0x1, RZ, 0x18 ;  /* 0x00000001020e7811 */ /* 0x000fc800078fc0ff */
[----:B------:R-:W-:-:S07]  /*3a50*/  LOP3.LUT R21, R14, 0x7, RZ, 0xc0, !PT ;  /* 0x000000070e157812 */ /* 0x000fce00078ec0ff */
[----:B------:R-:W-:Y:S05]  /*3a60*/  @!P0 BRA `(.L_x_313) ;  /* 0x0000000800348947 */ /* 0x000fea0003800000 */
[----:B------:R-:W0:Y:S01]  /*3a70*/  LDC.64 R2, c[0x0][0x380] ;  /* 0x0000e000ff027b82 */ /* 0x000e220000000a00 */
[----:B------:R-:W-:Y:S01]  /*3a80*/  LEA.HI R6, R6, 0x1, RZ, 0x18 ;  /* 0x0000000106067811 */ /* 0x000fe200078fc0ff */
[----:B------:R-:W-:Y:S01]  /*3a90*/  BSSY.RECONVERGENT B3, `(.L_x_314) ;  /* 0x0000089000037945 */ /* 0x000fe20003800200 */
[----:B------:R-:W-:Y:S02]  /*3aa0*/  LOP3.LUT R16, R10, 0x400, RZ, 0xfc, !PT ;  /* 0x000004000a107812 */ /* 0x000fe400078efcff */
[----:B------:R-:W-:-:S05]  /*3ab0*/  LOP3.LUT R6, R6, 0x1fffff8, RZ, 0xc0, !PT ;  /* 0x01fffff806067812 */ /* 0x000fca00078ec0ff */
[----:B------:R-:W-:-:S07]  /*3ac0*/  IMAD.MOV R17, RZ, RZ, -R6 ;  /* 0x000000ffff117224 */ /* 0x000fce00078e0a06 */
.L_x_315:
[----:B------:R-:W-:-:S04]  /*3ad0*/  VIADD R26, R15, 0xfffffc00 ;  /* 0xfffffc000f1a7836 */ /* 0x000fc80000000000 */
[----:B0-----:R-:W-:-:S05]  /*3ae0*/  IMAD.WIDE.U32 R4, R26, 0x4, R2 ;  /* 0x000000041a047825 */ /* 0x001fca00078e0002 */
[----:B------:R-:W4:Y:S01]  /*3af0*/  LDG.E R24, desc[UR10][R4.64] ;  /* 0x0000000a04187981 */ /* 0x000f22000c1e1900 */
[----:B------:R-:W-:-:S04]  /*3b00*/  VIADD R27, R15, 0xfffffd00 ;  /* 0xfffffd000f1b7836 */ /* 0x000fc80000000000 */
[----:B------:R-:W-:-:S05]  /*3b10*/  IMAD.WIDE.U32 R6, R27, 0x4, R2 ;  /* 0x000000041b067825 */ /* 0x000fca00078e0002 */
[----:B------:R0:W5:Y:S01]  /*3b20*/  LDG.E R22, desc[UR10][R6.64] ;  /* 0x0000000a06167981 */ /* 0x000162000c1e1900 */
[----:B------:R-:W-:-:S04]  /*3b30*/  VIADD R25, R15, 0xfffffe00 ;  /* 0xfffffe000f197836 */ /* 0x000fc80000000000 */
[----:B------:R-:W-:-:S06]  /*3b40*/  IMAD.WIDE.U32 R8, R25, 0x4, R2 ;  /* 0x0000000419087825 */ /* 0x000fcc00078e0002 */
[----:B------:R-:W2:Y:S01]  /*3b50*/  LDG.E R8, desc[UR10][R8.64] ;  /* 0x0000000a08087981 */ /* 0x000ea2000c1e1900 */
[----:B------:R-:W-:Y:S01]  /*3b60*/  PRMT R29, R20, 0x7610, R29 ;  /* 0x00007610141d7816 */ /* 0x000fe2000000001d */
[----:B------:R-:W-:Y:S01]  /*3b70*/  VIADD R23, R15, 0xffffff00 ;  /* 0xffffff000f177836 */ /* 0x000fe20000000000 */
[----:B0-----:R-:W-:Y:S02]  /*3b80*/  IADD3 R7, P1, PT, R26, UR6, RZ ;  /* 0x000000061a077c10 */ /* 0x001fe4000ff3e0ff */
[----:B------:R-:W-:Y:S01]  /*3b90*/  LOP3.LUT P3, RZ, R29, 0xff, RZ, 0xc0, !PT ;  /* 0x000000ff1dff7812 */ /* 0x000fe2000786c0ff */
[----:B------:R-:W-:Y:S01]  /*3ba0*/  IMAD.WIDE.U32 R4, R23, 0x4, R2 ;  /* 0x0000000417047825 */ /* 0x000fe200078e0002 */
[----:B------:R-:W-:-:S03]  /*3bb0*/  ISETP.LT.U32.AND P0, PT, R7, R18, PT ;  /* 0x000000120700720c */ /* 0x000fc60003f01070 */
[----:B------:R-:W-:Y:S01]  /*3bc0*/  IMAD.X R26, RZ, RZ, R11, P1 ;  /* 0x000000ffff1a7224 */ /* 0x000fe200008e060b */
[----:B------:R0:W3:Y:S04]  /*3bd0*/  LDG.E R20, desc[UR10][R4.64] ;  /* 0x0000000a04147981 */ /* 0x0000e8000c1e1900 */
[----:B------:R-:W-:-:S04]  /*3be0*/  ISETP.LT.AND.EX P0, PT, R26, R19, PT, P0 ;  /* 0x000000131a00720c */ /* 0x000fc80003f01300 */
[----:B------:R-:W-:Y:S02]  /*3bf0*/  SEL R28, R7, R18, P0 ;  /* 0x00000012071c7207 */ /* 0x000fe40000000000 */
[C---:B----4-:R-:W-:Y:S02]  /*3c00*/  ISETP.EQ.AND P2, PT, R24.reuse, UR5, P3 ;  /* 0x0000000518007c0c */ /* 0x050fe40009f42270 */
[----:B------:R-:W-:-:S04]  /*3c10*/  ISETP.NE.AND P1, PT, R24, UR5, PT ;  /* 0x0000000518007c0c */ /* 0x000fc8000bf25270 */
[----:B------:R-:W-:-:S04]  /*3c20*/  @!P3 SEL R29, RZ, 0x1, P1 ;  /* 0x00000001ff1db807 */ /* 0x000fc80000800000 */
[----:B------:R-:W-:-:S03]  /*3c30*/  SEL R24, R29, 0x1, !P2 ;  /* 0x000000011d187807 */ /* 0x000fc60005000000 */
[----:B------:R-:W-:Y:S01]  /*3c40*/  @!P2 SEL R28, R7, R18, !P3 ;  /* 0x00000012071ca207 */ /* 0x000fe20005800000 */
[----:B------:R-:W-:Y:S01]  /*3c50*/  IMAD.WIDE.U32 R6, R15, 0x4, R2 ;  /* 0x000000040f067825 */ /* 0x000fe200078e0002 */
[----:B------:R-:W-:Y:S02]  /*3c60*/  LOP3.LUT P1, RZ, R24, 0xff, RZ, 0xc0, !PT ;  /* 0x000000ff18ff7812 */ /* 0x000fe4000782c0ff */
[CC--:B------:R-:W-:Y:S02]  /*3c70*/  SEL R18, R26.reuse, R19.reuse, P0 ;  /* 0x000000131a127207 */ /* 0x0c0fe40000000000 */
[----:B------:R4:W3:Y:S01]  /*3c80*/  LDG.E R9, desc[UR10][R6.64] ;  /* 0x0000000a06097981 */ /* 0x0008e2000c1e1900 */
[----:B------:R-:W-:Y:S02]  /*3c90*/  IADD3 R29, P0, PT, R27, UR6, RZ ;  /* 0x000000061b1d7c10 */ /* 0x000fe4000ff1e0ff */
[----:B------:R-:W-:Y:S02]  /*3ca0*/  @!P2 SEL R18, R26, R19, !P3 ;  /* 0x000000131a12a207 */ /* 0x000fe40005800000 */
[----:B-----5:R-:W-:-:S02]  /*3cb0*/  ISETP.NE.AND P2, PT, R22, UR5, PT ;  /* 0x0000000516007c0c */ /* 0x020fc4000bf45270 */
[----:B------:R-:W-:Y:S01]  /*3cc0*/  ISETP.EQ.AND P3, PT, R22, UR5, P1 ;  /* 0x0000000516007c0c */ /* 0x000fe20008f62270 */
[----:B------:R-:W-:Y:S01]  /*3cd0*/  IMAD.X R27, RZ, RZ, R11, P0 ;  /* 0x000000ffff1b7224 */ /* 0x000fe200000e060b */
[----:B------:R-:W-:Y:S02]  /*3ce0*/  @!P1 SEL R24, RZ, 0x1, P2 ;  /* 0x00000001ff189807 */ /* 0x000fe40001000000 */
[----:B------:R-:W-:Y:S01]  /*3cf0*/  ISETP.LT.U32.AND P0, PT, R29, R28, PT ;  /* 0x0000001c1d00720c */ /* 0x000fe20003f01070 */
[----:B------:R-:W-:Y:S01]  /*3d00*/  VIADD R19, R15, 0x100 ;  /* 0x000001000f137836 */ /* 0x000fe20000000000 */
[----:B------:R-:W-:Y:S02]  /*3d10*/  SEL R22, R24, 0x1, !P3 ;  /* 0x0000000118167807 */ /* 0x000fe40005800000 */
[----:B------:R-:W-:Y:S01]  /*3d20*/  ISETP.LT.AND.EX P0, PT, R27, R18, PT, P0 ;  /* 0x000000121b00720c */ /* 0x000fe20003f01300 */
[----:B0-----:R-:W-:Y:S01]  /*3d30*/  IMAD.WIDE.U32 R4, R19, 0x4, R2 ;  /* 0x0000000413047825 */ /* 0x001fe200078e0002 */
[----:B------:R-:W-:-:S02]  /*3d40*/  LOP3.LUT P2, RZ, R22, 0xff, RZ, 0xc0, !PT ;  /* 0x000000ff16ff7812 */ /* 0x000fc4000784c0ff */
[----:B------:R-:W-:Y:S02]  /*3d50*/  SEL R26, R29, R28, P0 ;  /* 0x0000001c1d1a7207 */ /* 0x000fe40000000000 */
[----:B------:R-:W-:Y:S02]  /*3d60*/  SEL R24, R27, R18, P0 ;  /* 0x000000121b187207 */ /* 0x000fe40000000000 */
[----:B----4-:R-:W-:Y:S02]  /*3d70*/  IADD3 R7, P0, PT, R25, UR6, RZ ;  /* 0x0000000619077c10 */ /* 0x010fe4000ff1e0ff */
[----:B------:R-:W-:Y:S01]  /*3d80*/  @!P3 SEL R26, R29, R28, !P1 ;  /* 0x0000001c1d1ab207 */ /* 0x000fe20004800000 */
[----:B------:R0:W4:Y:S01]  /*3d90*/  LDG.E R25, desc[UR10][R4.64] ;  /* 0x0000000a04197981 */ /* 0x000122000c1e1900 */
[----:B------:R-:W-:Y:S02]  /*3da0*/  @!P3 SEL R24, R27, R18, !P1 ;  /* 0x000000121b18b207 */ /* 0x000fe40004800000 */
[----:B--2---:R-:W-:Y:S01]  /*3db0*/  ISETP.EQ.AND P1, PT, R8, UR5, P2 ;  /* 0x0000000508007c0c */ /* 0x004fe20009722270 */
[----:B------:R-:W-:Y:S01]  /*3dc0*/  IMAD.X R28, RZ, RZ, R11, P0 ;  /* 0x000000ffff1c7224 */ /* 0x000fe200000e060b */
[----:B------:R-:W-:Y:S01]  /*3dd0*/  ISETP.LT.U32.AND P0, PT, R7, R26, PT ;  /* 0x0000001a0700720c */ /* 0x000fe20003f01070 */
[----:B------:R-:W-:-:S03]  /*3de0*/  VIADD R27, R15, 0x200 ;  /* 0x000002000f1b7836 */ /* 0x000fc60000000000 */
[----:B------:R-:W-:-:S04]  /*3df0*/  ISETP.LT.AND.EX P0, PT, R28, R24, PT, P0 ;  /* 0x000000181c00720c */ /* 0x000fc80003f01300 */
[----:B------:R-:W-:-:S03]  /*3e00*/  SEL R18, R7, R26, P0 ;  /* 0x0000001a07127207 */ /* 0x000fc60000000000 */
[----:B------:R-:W-:Y:S01]  /*3e10*/  @!P1 SEL R18, R7, R26, !P2 ;  /* 0x0000001a07129207 */ /* 0x000fe20005000000 */
[----:B------:R-:W-:-:S06]  /*3e20*/  IMAD.WIDE.U32 R6, R27, 0x4, R2 ;  /* 0x000000041b067825 */ /* 0x000fcc00078e0002 */
[----:B------:R2:W5:Y:S01]  /*3e30*/  LDG.E R6, desc[UR10][R6.64] ;  /* 0x0000000a06067981 */ /* 0x000562000c1e1900 */
[----:B------:R-:W-:-:S04]  /*3e40*/  VIADD R29, R15, 0x300 ;  /* 0x000003000f1d7836 */ /* 0x000fc80000000000 */
[----:B0-----:R-:W-:-:S06]  /*3e50*/  IMAD.WIDE.U32 R4, R29, 0x4, R2 ;  /* 0x000000041d047825 */ /* 0x001fcc00078e0002 */
[----:B------:R0:W5:Y:S01]  /*3e60*/  LDG.E R4, desc[UR10][R4.64] ;  /* 0x0000000a04047981 */ /* 0x000162000c1e1900 */
[----:B------:R-:W-:Y:S02]  /*3e70*/  SEL R26, R28, R24, P0 ;  /* 0x000000181c1a7207 */ /* 0x000fe40000000000 */
[----:B------:R-:W-:-:S04]  /*3e80*/  ISETP.NE.AND P0, PT, R8, UR5, PT ;  /* 0x0000000508007c0c */ /* 0x000fc8000bf05270 */
[----:B------:R-:W-:-:S04]  /*3e90*/  @!P2 SEL R22, RZ, 0x1, P0 ;  /* 0x00000001ff16a807 */ /* 0x000fc80000000000 */
[----:B------:R-:W-:Y:S02]  /*3ea0*/  SEL R22, R22, 0x1, !P1 ;  /* 0x0000000116167807 */ /* 0x000fe40004800000 */
[----:B------:R-:W-:Y:S02]  /*3eb0*/  @!P1 SEL R26, R28, R24, !P2 ;  /* 0x000000181c1a9207 */ /* 0x000fe40005000000 */
[----:B------:R-:W-:Y:S02]  /*3ec0*/  LOP3.LUT P1, RZ, R22, 0xff, RZ, 0xc0, !PT ;  /* 0x000000ff16ff7812 */ /* 0x000fe4000782c0ff */
[C---:B---3--:R-:W-:Y:S02]  /*3ed0*/  ISETP.NE.AND P2, PT, R20.reuse, UR5, PT ;  /* 0x0000000514007c0c */ /* 0x048fe4000bf45270 */
[----:B------:R-:W-:Y:S02]  /*3ee0*/  ISETP.EQ.AND P3, PT, R20, UR5, P1 ;  /* 0x0000000514007c0c */ /* 0x000fe40008f62270 */
[----:B------:R-:W-:-:S07]  /*3ef0*/  IADD3 R23, P0, PT, R23, UR6, RZ ;  /* 0x0000000617177c10 */ /* 0x000fce000ff1e0ff */
[----:B------:R-:W-:Y:S01]  /*3f00*/  @!P1 SEL R22, RZ, 0x1, P2 ;  /* 0x00000001ff169807 */ /* 0x000fe20001000000 */
[----:B------:R-:W-:-:S03]  /*3f10*/  IMAD.X R20, RZ, RZ, R11, P0 ;  /* 0x000000ffff147224 */ /* 0x000fc600000e060b */
[----:B------:R-:W-:Y:S02]  /*3f20*/  SEL R22, R22, 0x1, !P3 ;  /* 0x0000000116167807 */ /* 0x000fe40005800000 */
[----:B------:R-:W-:Y:S02]  /*3f30*/  ISETP.LT.U32.AND P0, PT, R23, R18, PT ;  /* 0x000000121700720c */ /* 0x000fe40003f01070 */
[----:B------:R-:W-:Y:S02]  /*3f40*/  LOP3.LUT P2, RZ, R22, 0xff, RZ, 0xc0, !PT ;  /* 0x000000ff16ff7812 */ /* 0x000fe4000784c0ff */
[----:B------:R-:W-:-:S04]  /*3f50*/  ISETP.LT.AND.EX P0, PT, R20, R26, PT, P0 ;  /* 0x0000001a1400720c */ /* 0x000fc80003f01300 */
[C---:B--2---:R-:W-:Y:S02]  /*3f60*/  SEL R7, R23.reuse, R18, P0 ;  /* 0x0000001217077207 */ /* 0x044fe40000000000 */
[C---:B------:R-:W-:Y:S02]  /*3f70*/  SEL R8, R20.reuse, R26, P0 ;  /* 0x0000001a14087207 */ /* 0x040fe40000000000 */
[----:B------:R-:W-:Y:S02]  /*3f80*/  @!P3 SEL R7, R23, R18, !P1 ;  /* 0x000000121707b207 */ /* 0x000fe40004800000 */
[----:B------:R-:W-:Y:S02]  /*3f90*/  @!P3 SEL R8, R20, R26, !P1 ;  /* 0x0000001a1408b207 */ /* 0x000fe40004800000 */
[----:B------:R-:W-:Y:S02]  /*3fa0*/  IADD3 R18, P1, PT, R15, UR6, RZ ;  /* 0x000000060f127c10 */ /* 0x000fe4000ff3e0ff */
[----:B------:R-:W-:Y:S01]  /*3fb0*/  IADD3 R24, P4, PT, R19, UR6, RZ ;  /* 0x0000000613187c10 */ /* 0x000fe2000ff9e0ff */
[----:B------:R-:W-:-:S02]  /*3fc0*/  VIADD R17, R17, 0x8 ;  /* 0x0000000811117836 */ /* 0x000fc40000000000 */
[----:B------:R-:W-:Y:S02]  /*3fd0*/  VIADD R16, R16, 0x800 ;  /* 0x0000080010107836 */ /* 0x000fe40000000000 */
[----:B------:R-:W-:Y:S01]  /*3fe0*/  VIADD R15, R15, 0x800 ;  /* 0x000008000f0f7836 */ /* 0x000fe20000000000 */
[C---:B------:R-:W-:Y:S02]  /*3ff0*/  ISETP.NE.AND P0, PT, R9.reuse, UR5, PT ;  /* 0x0000000509007c0c */ /* 0x040fe4000bf05270 */
[----:B------:R-:W-:Y:S02]  /*4000*/  ISETP.EQ.AND P3, PT, R9, UR5, P2 ;  /* 0x0000000509007c0c */ /* 0x000fe40009762270 */
[----:B------:R-:W-:Y:S01]  /*4010*/  @!P2 SEL R22, RZ, 0x1, P0 ;  /* 0x00000001ff16a807 */ /* 0x000fe20000000000 */
[----:B------:R-:W-:-:S03]  /*4020*/  IMAD.X R9, RZ, RZ, R11, P1 ;  /* 0x000000ffff097224 */ /* 0x000fc600008e060b */
        /* <DEDUP_REMOVED lines=8> */
[C---:B----4-:R-:W-:Y:S01]  /*40b0*/  ISETP.NE.AND P0, PT, R25.reuse, UR5, PT ;  /* 0x0000000519007c0c */ /* 0x050fe2000bf05270 */
[----:B------:R-:W-:Y:S01]  /*40c0*/  IMAD.X R7, RZ, RZ, R11, P4 ;  /* 0x000000ffff077224 */ /* 0x000fe200020e060b */
        /* <DEDUP_REMOVED lines=11> */
[----:B------:R-:W-:Y:S01]  /*4180*/  IMAD.X R5, RZ, RZ, R11, P0 ;  /* 0x000000ffff057224 */ /* 0x000fe200000e060b */
[----:B-----5:R-:W-:Y:S02]  /*4190*/  ISETP.EQ.AND P3, PT, R6, UR5, P2 ;  /* 0x0000000506007c0c */ /* 0x020fe40009762270 */
        /* <DEDUP_REMOVED lines=8> */
[----:B------:R-:W-:Y:S01]  /*4220*/  IMAD.X R5, RZ, RZ, R11, P0 ;  /* 0x000000ffff057224 */ /* 0x000fe200000e060b */
        /* <DEDUP_REMOVED lines=15> */
[----:B-1----:R-:W-:Y:S05]  /*4320*/  BSYNC.RECONVERGENT B3 ;  /* 0x0000000000037941 */ /* 0x002fea0003800200 */
.L_x_314:
[----:B------:R-:W-:-:S07]  /*4330*/  VIADD R16, R16, 0xfffffc00 ;  /* 0xfffffc0010107836 */ /* 0x000fce0000000000 */
.L_x_313:
[----:B-123--:R-:W-:Y:S05]  /*4340*/  BSYNC.RECONVERGENT B2 ;  /* 0x0000000000027941 */ /* 0x00efea0003800200 */
.L_x_312:
[----:B------:R-:W-:-:S13]  /*4350*/  ISETP.NE.AND P0, PT, R21, RZ, PT ;  /* 0x000000ff1500720c */ /* 0x000fda0003f05270 */
[----:B------:R-:W-:Y:S05]  /*4360*/  @!P0 BRA `(.L_x_311) ;  /* 0x00000008000c8947 */ /* 0x000fea0003800000 */
[----:B------:R-:W-:Y:S01]  /*4370*/  ISETP.GE.U32.AND P0, PT, R21, 0x4, PT ;  /* 0x000000041500780c */ /* 0x000fe20003f06070 */
[----:B------:R-:W-:Y:S01]  /*4380*/  BSSY.RECONVERGENT B2, `(.L_x_316) ;  /* 0x0000045000027945 */ /* 0x000fe20003800200 */
[----:B------:R-:W-:-:S11]  /*4390*/  LOP3.LUT P1, R14, R14, 0x3, RZ, 0xc0, !PT ;  /* 0x000000030e0e7812 */ /* 0x000fd6000782c0ff */
[----:B------:R-:W-:Y:S05]  /*43a0*/  @!P0 BRA `(.L_x_317) ;  /* 0x0000000400088947 */ /* 0x000fea0003800000 */
[----:B------:R-:W0:Y:S01]  /*43b0*/  LDC.64 R2, c[0x0][0x380] ;  /* 0x0000e000ff027b82 */ /* 0x000e220000000a00 */
[----:B------:R-:W-:-:S04]  /*43c0*/  IMAD.IADD R21, R16, 0x1, R13 ;  /* 0x0000000110157824 */ /* 0x000fc800078e020d */
[C---:B------:R-:W-:Y:S02]  /*43d0*/  VIADD R17, R21.reuse, 0x100 ;  /* 0x0000010015117836 */ /* 0x040fe40000000000 */
[----:B0-----:R-:W-:-:S06]  /*43e0*/  IMAD.WIDE.U32 R22, R21, 0x4, R2 ;  /* 0x0000000415167825 */ /* 0x001fcc00078e0002 */
[----:B------:R-:W2:Y:S01]  /*43f0*/  LDG.E R22, desc[UR10][R22.64] ;  /* 0x0000000a16167981 */ /* 0x000ea2000c1e1900 */
        /* <DEDUP_REMOVED lines=10> */
[----:B------:R-:W-:Y:S02]  /*44a0*/  IADD3 R21, P2, PT, R21, UR6, RZ ;  /* 0x0000000615157c10 */ /* 0x000fe4000ff5e0ff */
[----:B------:R-:W-:-:S03]  /*44b0*/  IADD3 R17, P5, PT, R17, UR6, RZ ;  /* 0x0000000611117c10 */ /* 0x000fc6000ffbe0ff */
[--C-:B------:R-:W-:Y:S02]  /*44c0*/  IMAD.X R8, RZ, RZ, R11.reuse, P2 ;  /* 0x000000ffff087224 */ /* 0x100fe400010e060b */
[----:B0-----:R-:W-:Y:S01]  /*44d0*/  IMAD.X R3, RZ, RZ, R11, P5 ;  /* 0x000000ffff037224 */ /* 0x001fe200028e060b */
[----:B------:R-:W-:Y:S02]  /*44e0*/  IADD3 R9, P5, PT, R9, UR6, RZ ;  /* 0x0000000609097c10 */ /* 0x000fe4000ffbe0ff */
[C---:B--2---:R-:W-:Y:S02]  /*44f0*/  ISETP.NE.AND P0, PT, R22.reuse, UR5, PT ;  /* 0x0000000516007c0c */ /* 0x044fe4000bf05270 */
        /* <DEDUP_REMOVED lines=24> */
[----:B------:R-:W-:Y:S01]  /*4680*/  IMAD.X R3, RZ, RZ, R11, P0 ;  /* 0x000000ffff037224 */ /* 0x000fe200000e060b */
        /* <DEDUP_REMOVED lines=9> */
[----:B------:R-:W-:Y:S01]  /*4720*/  IMAD.X R3, RZ, RZ, R11, P5 ;  /* 0x000000ffff037224 */ /* 0x000fe200028e060b */
        /* <DEDUP_REMOVED lines=10> */
.L_x_317:
[----:B------:R-:W-:Y:S05]  /*47d0*/  BSYNC.RECONVERGENT B2 ;  /* 0x0000000000027941 */ /* 0x000fea0003800200 */
.L_x_316:
[----:B------:R-:W-:Y:S05]  /*47e0*/  @!P1 BRA `(.L_x_311) ;  /* 0x0000000000ec9947 */ /* 0x000fea0003800000 */
[----:B------:R-:W-:Y:S01]  /*47f0*/  ISETP.NE.AND P0, PT, R14, 0x1, PT ;  /* 0x000000010e00780c */ /* 0x000fe20003f05270 */
[----:B------:R-:W-:Y:S01]  /*4800*/  BSSY.RECONVERGENT B2, `(.L_x_318) ;  /* 0x0000025000027945 */ /* 0x000fe20003800200 */
[----:B------:R-:W-:-:S11]  /*4810*/  LOP3.LUT P1, RZ, R12, 0x100, RZ, 0xc0, !PT ;  /* 0x000001000cff7812 */ /* 0x000fd6000782c0ff */
[----:B------:R-:W-:Y:S05]  /*4820*/  @!P0 BRA `(.L_x_319) ;  /* 0x0000000000888947 */ /* 0x000fea0003800000 */
[----:B------:R-:W0:Y:S01]  /*4830*/  LDC.64 R2, c[0x0][0x380] ;  /* 0x0000e000ff027b82 */ /* 0x000e220000000a00 */
[----:B------:R-:W-:-:S04]  /*4840*/  IMAD.IADD R7, R16, 0x1, R13 ;  /* 0x0000000110077824 */ /* 0x000fc800078e020d */
[C---:B------:R-:W-:Y:S02]  /*4850*/  VIADD R9, R7.reuse, 0x100 ;  /* 0x0000010007097836 */ /* 0x040fe40000000000 */
[----:B0-----:R-:W-:-:S06]  /*4860*/  IMAD.WIDE.U32 R4, R7, 0x4, R2 ;  /* 0x0000000407047825 */ /* 0x001fcc00078e0002 */
[----:B------:R-:W2:Y:S01]  /*4870*/  LDG.E R4, desc[UR10][R4.64] ;  /* 0x0000000a04047981 */ /* 0x000ea2000c1e1900 */
[----:B------:R-:W-:-:S05]  /*4880*/  IMAD.WIDE.U32 R2, R9, 0x4, R2 ;  /* 0x0000000409027825 */ /* 0x000fca00078e0002 */
[----:B------:R0:W3:Y:S01]  /*4890*/  LDG.E R8, desc[UR10][R2.64] ;  /* 0x0000000a02087981 */ /* 0x0000e2000c1e1900 */
[----:B------:R-:W-:Y:S01]  /*48a0*/  LOP3.LUT P2, RZ, R20, 0xff, RZ, 0xc0, !PT ;  /* 0x000000ff14ff7812 */ /* 0x000fe2000784c0ff */
[----:B------:R-:W-:Y:S01]  /*48b0*/  VIADD R16, R16, 0x200 ;  /* 0x0000020010107836 */ /* 0x000fe20000000000 */
[----:B------:R-:W-:-:S04]  /*48c0*/  IADD3 R7, P4, PT, R7, UR6, RZ ;  /* 0x0000000607077c10 */ /* 0x000fc8000ff9e0ff */
[----:B------:R-:W-:Y:S01]  /*48d0*/  ISETP.LT.U32.AND P0, PT, R7, R18, PT ;  /* 0x000000120700720c */ /* 0x000fe20003f01070 */
[----:B------:R-:W-:-:S05]  /*48e0*/  IMAD.X R6, RZ, RZ, R11, P4 ;  /* 0x000000ffff067224 */ /* 0x000fca00020e060b */
[----:B------:R-:W-:-:S04]  /*48f0*/  ISETP.LT.AND.EX P0, PT, R6, R19, PT, P0 ;  /* 0x000000130600720c */ /* 0x000fc80003f01300 */
[----:B0-----:R-:W-:Y:S02]  /*4900*/  SEL R2, R7, R18, P0 ;  /* 0x0000001207027207 */ /* 0x001fe40000000000 */
[----:B------:R-:W-:Y:S02]  /*4910*/  SEL R3, R6, R19, P0 ;  /* 0x0000001306037207 */ /* 0x000fe40000000000 */
[C---:B--2---:R-:W-:Y:S02]  /*4920*/  ISETP.NE.AND P5, PT, R4.reuse, UR5, PT ;  /* 0x0000000504007c0c */ /* 0x044fe4000bfa5270 */
[----:B------:R-:W-:Y:S02]  /*4930*/  ISETP.EQ.AND P3, PT, R4, UR5, P2 ;  /* 0x0000000504007c0c */ /* 0x000fe40009762270 */
[----:B------:R-:W-:Y:S02]  /*4940*/  @!P2 SEL R20, RZ, 0x1, P5 ;  /* 0x00000001ff14a807 */ /* 0x000fe40002800000 */
[----:B------:R-:W-:-:S02]  /*4950*/  IADD3 R9, P5, PT, R9, UR6, RZ ;  /* 0x0000000609097c10 */ /* 0x000fc4000ffbe0ff */
[----:B------:R-:W-:-:S03]  /*4960*/  SEL R20, R20, 0x1, !P3 ;  /* 0x0000000114147807 */ /* 0x000fc60005800000 */
[----:B------:R-:W-:Y:S01]  /*4970*/  IMAD.X R4, RZ, RZ, R11, P5 ;  /* 0x000000ffff047224 */ /* 0x000fe200028e060b */
[----:B------:R-:W-:-:S03]  /*4980*/  LOP3.LUT P4, RZ, R20, 0xff, RZ, 0xc0, !PT ;  /* 0x000000ff14ff7812 */ /* 0x000fc6000788c0ff */
[----:B------:R-:W-:Y:S02]  /*4990*/  @!P3 SEL R2, R7, R18, !P2 ;  /* 0x000000120702b207 */ /* 0x000fe40005000000 */
[----:B------:R-:W-:Y:S02]  /*49a0*/  @!P3 SEL R3, R6, R19, !P2 ;  /* 0x000000130603b207 */ /* 0x000fe40005000000 */
[C---:B---3--:R-:W-:Y:S02]  /*49b0*/  ISETP.EQ.AND P3, PT, R8.reuse, UR5, P4 ;  /* 0x0000000508007c0c */ /* 0x048fe4000a762270 */
[----:B------:R-:W-:Y:S02]  /*49c0*/  ISETP.LT.U32.AND P0, PT, R9, R2, PT ;  /* 0x000000020900720c */ /* 0x000fe40003f01070 */
[----:B------:R-:W-:Y:S02]  /*49d0*/  ISETP.NE.AND P2, PT, R8, UR5, PT ;  /* 0x0000000508007c0c */ /* 0x000fe4000bf45270 */
[----:B------:R-:W-:-:S02]  /*49e0*/  ISETP.LT.AND.EX P0, PT, R4, R3, PT, P0 ;  /* 0x000000030400720c */ /* 0x000fc40003f01300 */
[----:B------:R-:W-:Y:S02]  /*49f0*/  @!P4 SEL R20, RZ, 0x1, P2 ;  /* 0x00000001ff14c807 */ /* 0x000fe40001000000 */
[CC--:B------:R-:W-:Y:S02]  /*4a00*/  SEL R18, R9.reuse, R2.reuse, P0 ;  /* 0x0000000209127207 */ /* 0x0c0fe40000000000 */
[-C--:B------:R-:W-:Y:S02]  /*4a10*/  SEL R19, R4, R3.reuse, P0 ;  /* 0x0000000304137207 */ /* 0x080fe40000000000 */
[----:B------:R-:W-:Y:S02]  /*4a20*/  SEL R20, R20, 0x1, !P3 ;  /* 0x0000000114147807 */ /* 0x000fe40005800000 */
[----:B------:R-:W-:Y:S02]  /*4a30*/  @!P3 SEL R18, R9, R2, !P4 ;  /* 0x000000020912b207 */ /* 0x000fe40006000000 */
[----:B------:R-:W-:-:S07]  /*4a40*/  @!P3 SEL R19, R4, R3, !P4 ;  /* 0x000000030413b207 */ /* 0x000fce0006000000 */
.L_x_319:
[----:B------:R-:W-:Y:S05]  /*4a50*/  BSYNC.RECONVERGENT B2 ;  /* 0x0000000000027941 */ /* 0x000fea0003800200 */
.L_x_318:
[----:B------:R-:W-:Y:S05]  /*4a60*/  @P1 BRA `(.L_x_311) ;  /* 0x00000000004c1947 */ /* 0x000fea0003800000 */
[----:B------:R-:W0:Y:S01]  /*4a70*/  LDC.64 R2, c[0x0][0x380] ;  /* 0x0000e000ff027b82 */ /* 0x000e220000000a00 */
[----:B------:R-:W-:-:S04]  /*4a80*/  IMAD.IADD R13, R16, 0x1, R13 ;  /* 0x00000001100d7824 */ /* 0x000fc800078e020d */
[----:B0-----:R-:W-:-:S06]  /*4a90*/  IMAD.WIDE.U32 R2, R13, 0x4, R2 ;  /* 0x000000040d027825 */ /* 0x001fcc00078e0002 */
[----:B------:R-:W2:Y:S01]  /*4aa0*/  LDG.E R2, desc[UR10][R2.64] ;  /* 0x0000000a02027981 */ /* 0x000ea2000c1e1900 */
[----:B------:R-:W-:Y:S02]  /*4ab0*/  LOP3.LUT P3, RZ, R20, 0xff, RZ, 0xc0, !PT ;  /* 0x000000ff14ff7812 */ /* 0x000fe4000786c0ff */
[----:B------:R-:W-:-:S05]  /*4ac0*/  IADD3 R13, P0, PT, R13, UR6, RZ ;  /* 0x000000060d0d7c10 */ /* 0x000fca000ff1e0ff */
[----:B------:R-:W-:Y:S01]  /*4ad0*/  IMAD.X R6, RZ, RZ, R11, P0 ;  /* 0x000000ffff067224 */ /* 0x000fe200000e060b */
        /* <DEDUP_REMOVED lines=12> */
.L_x_311:
[----:B-123--:R-:W-:Y:S05]  /*4ba0*/  BSYNC.RECONVERGENT B1 ;  /* 0x0000000000017941 */ /* 0x00efea0003800200 */
.L_x_308:
        /* <DEDUP_REMOVED lines=24> */
.L_x_321:
[----:B------:R-:W-:Y:S05]  /*4d30*/  BSYNC.RECONVERGENT B1 ;  /* 0x0000000000017941 */ /* 0x000fea0003800200 */
.L_x_320:
        /* <DEDUP_REMOVED lines=23> */
.L_x_323:
[----:B------:R-:W-:Y:S05]  /*4eb0*/  BSYNC.RECONVERGENT B1 ;  /* 0x0000000000017941 */ /* 0x000fea0003800200 */
.L_x_322:
        /* <DEDUP_REMOVED lines=20> */
.L_x_325:
[----:B------:R-:W-:Y:S05]  /*5000*/  BSYNC.RECONVERGENT B1 ;  /* 0x0000000000017941 */ /* 0x000fea0003800200 */
.L_x_324:
        /* <DEDUP_REMOVED lines=20> */
.L_x_327:
[----:B------:R-:W-:Y:S05]  /*5150*/  BSYNC.RECONVERGENT B1 ;  /* 0x0000000000017941 */ /* 0x000fea0003800200 */
.L_x_326:
        /* <DEDUP_REMOVED lines=20> */
.L_x_329:
[----:B------:R-:W-:Y:S05]  /*52a0*/  BSYNC.RECONVERGENT B1 ;  /* 0x0000000000017941 */ /* 0x000fea0003800200 */
.L_x_328:
        /* <DEDUP_REMOVED lines=10> */
.L_x_331:
[----:B------:R-:W-:Y:S05]  /*5350*/  BSYNC.RECONVERGENT B1 ;  /* 0x0000000000017941 */ /* 0x000fea0003800200 */
.L_x_330:
        /* <DEDUP_REMOVED lines=83> */
.L_x_289:
[----:B------:R-:W-:Y:S05]  /*5890*/  BSYNC.RECONVERGENT B0 ;  /* 0x0000000000007941 */ /* 0x000fea0003800200 */
.L_x_264:
[----:B------:R-:W-:Y:S05]  /*58a0*/  @P1 EXIT ;  /* 0x000000000000194d */ /* 0x000fea0003800000 */
[----:B012---:R-:W0:Y:S02]  /*58b0*/  LDC.64 R2, c[0x0][0x398] ;  /* 0x0000e600ff027b82 */ /* 0x007e240000000a00 */
[----:B0-----:R-:W-:-:S05]  /*58c0*/  IMAD.WIDE.U32 R2, R0, 0x10, R2 ;  /* 0x0000001000027825 */ /* 0x001fca00078e0002 */
[----:B------:R-:W-:Y:S04]  /*58d0*/  STG.E.64 desc[UR10][R2.64+0x8], R18 ;  /* 0x0000081202007986 */ /* 0x000fe8000c101b0a */
[----:B------:R-:W-:Y:S01]  /*58e0*/  STG.E.U8 desc[UR10][R2.64], R20 ;  /* 0x0000001402007986 */ /* 0x000fe2000c10110a */
[----:B------:R-:W-:Y:S05]  /*58f0*/  EXIT ;  /* 0x000000000000794d */ /* 0x000fea0003800000 */
.L_x_332:
        /* <DEDUP_REMOVED lines=16> */
.L_x_407:


//--------------------- .text._ZN3cub18CUB_300001_SM_10006detail6reduce28DeviceReduceSingleTileKernelINS2_10policy_hubIN4cuda3std3__45tupleIJblEEEjN6thrust24THRUST_300001_SM_1000_NS8cuda_cub9__find_if7functorIS9_EEE10Policy1000ENSB_12zip_iteratorINS8_IJNSD_26transform_input_iterator_tIbNSB_6detail15normal_iteratorINSB_10device_ptrIiEEEE11is_equal_toEENSB_17counting_iteratorIlNSB_11use_defaultESS_SS_EEEEEEEPS9_jSF_S9_S9_NS7_10__identityEEEvT0_T1_T2_T3_T4_T6_ --------------------------
	.section	.text._ZN3cub18CUB_300001_SM_10006detail6reduce28DeviceReduceSingleTileKernelINS2_10policy_hubIN4cuda3std3__45tupleIJblEEEjN6thrust24THRUST_300001_SM_1000_NS8cuda_cub9__find_if7functorIS9_EEE10Policy1000ENSB_12zip_iteratorINS8_IJNSD_26transform_input_iterator_tIbNSB_6detail15normal_iteratorINSB_10device_ptrIiEEEE11is_equal_toEENSB_17counting_iteratorIlNSB_11use_defaultESS_SS_EEEEEEEPS9_jSF_S9_S9_NS7_10__identityEEEvT0_T1_T2_T3_T4_T6_,"ax",@progbits
	.align	128
        .global         _ZN3cub18CUB_300001_SM_10006detail6reduce28DeviceReduceSingleTileKernelINS2_10policy_hubIN4cuda3std3__45tupleIJblEEEjN6thrust24THRUST_300001_SM_1000_NS8cuda_cub9__find_if7functorIS9_EEE10Policy1000ENSB_12zip_iteratorINS8_IJNSD_26transform_input_iterator_tIbNSB_6detail15normal_iteratorINSB_10device_ptrIiEEEE11is_equal_toEENSB_17counting_iteratorIlNSB_11use_defaultESS_SS_EEEEEEEPS9_jSF_S9_S9_NS7_10__identityEEEvT0_T1_T2_T3_T4_T6_
        .type           _ZN3cub18CUB_300001_SM_10006detail6reduce28DeviceReduceSingleTileKernelINS2_10policy_hubIN4cuda3std3__45tupleIJblEEEjN6thrust24THRUST_300001_SM_1000_NS8cuda_cub9__find_if7functorIS9_EEE10Policy1000ENSB_12zip_iteratorINS8_IJNSD_26transform_input_iterator_tIbNSB_6detail15normal_iteratorINSB_10device_ptrIiEEEE11is_equal_toEENSB_17counting_iteratorIlNSB_11use_defaultESS_SS_EEEEEEEPS9_jSF_S9_S9_NS7_10__identityEEEvT0_T1_T2_T3_T4_T6_,@function
        .size           _ZN3cub18CUB_300001_SM_10006detail6reduce28DeviceReduceSingleTileKernelINS2_10policy_hubIN4cuda3std3__45tupleIJblEEEjN6thrust24THRUST_300001_SM_1000_NS8cuda_cub9__find_if7functorIS9_EEE10Policy1000ENSB_12zip_iteratorINS8_IJNSD_26transform_input_iterator_tIbNSB_6detail15normal_iteratorINSB_10device_ptrIiEEEE11is_equal_toEENSB_17counting_iteratorIlNSB_11use_defaultESS_SS_EEEEEEEPS9_jSF_S9_S9_NS7_10__identityEEEvT0_T1_T2_T3_T4_T6_,(.L_x_408 - _ZN3cub18CUB_300001_SM_10006detail6reduce28DeviceReduceSingleTileKernelINS2_10policy_hubIN4cuda3std3__45tupleIJblEEEjN6thrust24THRUST_300001_SM_1000_NS8cuda_cub9__find_if7functorIS9_EEE10Policy1000ENSB_12zip_iteratorINS8_IJNSD_26transform_input_iterator_tIbNSB_6detail15normal_iteratorINSB_10device_ptrIiEEEE11is_equal_toEENSB_17counting_iteratorIlNSB_11use_defaultESS_SS_EEEEEEEPS9_jSF_S9_S9_NS7_10__identityEEEvT0_T1_T2_T3_T4_T6_)
        .other          _ZN3cub18CUB_300001_SM_10006detail6reduce28DeviceReduceSingleTileKernelINS2_10policy_hubIN4cuda3std3__45tupleIJblEEEjN6thrust24THRUST_300001_SM_1000_NS8cuda_cub9__find_if7functorIS9_EEE10Policy1000ENSB_12zip_iteratorINS8_IJNSD_26transform_input_iterator_tIbNSB_6detail15normal_iteratorINSB_10device_ptrIiEEEE11is_equal_toEENSB_17counting_iteratorIlNSB_11use_defaultESS_SS_EEEEEEEPS9_jSF_S9_S9_NS7_10__identityEEEvT0_T1_T2_T3_T4_T6_,@"STO_CUDA_ENTRY STV_DEFAULT"
_ZN3cub18CUB_300001_SM_10006detail6reduce28DeviceReduceSingleTileKernelINS2_10policy_hubIN4cuda3std3__45tupleIJblEEEjN6thrust24THRUST_300001_SM_1000_NS8cuda_cub9__find_if7functorIS9_EEE10Policy1000ENSB_12zip_iteratorINS8_IJNSD_26transform_input_iterator_tIbNSB_6detail15normal_iteratorINSB_10device_ptrIiEEEE11is_equal_toEENSB_17counting_iteratorIlNSB_11use_defaultESS_SS_EEEEEEEPS9_jSF_S9_S9_NS7_10__identityEEEvT0_T1_T2_T3_T4_T6_:
.text._ZN3cub18CUB_300001_SM_10006detail6reduce28DeviceReduceSingleTileKernelINS2_10policy_hubIN4cuda3std3__45tupleIJblEEEjN6thrust24THRUST_300001_SM_1000_NS8cuda_cub9__find_if7functorIS9_EEE10Policy1000ENSB_12zip_iteratorINS8_IJNSD_26transform_input_iterator_tIbNSB_6detail15normal_iteratorINSB_10device_ptrIiEEEE11is_equal_toEENSB_17counting_iteratorIlNSB_11use_defaultESS_SS_EEEEEEEPS9_jSF_S9_S9_NS7_10__identityEEEvT0_T1_T2_T3_T4_T6_:
        /* <DEDUP_REMOVED lines=14> */
.L_x_333:
[----:B------:R-:W-:Y:S01]  /*00e0*/  UISETP.GT.U32.AND UP0, UPT, UR4, 0x3ff, UPT ;  /* 0x000003ff0400788c */ /* 0x000fe2000bf04070 */
[----:B------:R-:W-:Y:S08]  /*00f0*/  BSSY.RECONVERGENT B0, `(.L_x_334) ;  /* 0x0000545000007945 */ /* 0x000ff00003800200 */
[----:B------:R-:W-:Y:S05]  /*0100*/  BRA.U UP0, `(.L_x_335) ;  /* 0x0000002d00ac7547 */ /* 0x000fea000b800000 */
[----:B------:R-:W0:Y:S01]  /*0110*/  S2R R3, SR_TID.X ;  /* 0x0000000000037919 */ /* 0x000e220000002100 */
[----:B------:R-:W-:Y:S01]  /*0120*/  CS2R R12, SRZ ;  /* 0x00000000000c7805 */ /* 0x000fe2000001ff00 */
        /* <DEDUP_REMOVED lines=13> */
[----:B-----5:R-:W-:-:S05]  /*0200*/  @!P0 IADD3 R12, P3, PT, R3, R8, RZ ;  /* 0x00000008030c8210 */ /* 0x020fca0007f7e0ff */
[----:B------:R-:W-:Y:S01]  /*0210*/  @!P0 IMAD.X R13, RZ, RZ, R9, P3 ;  /* 0x000000ffff0d8224 */ /* 0x000fe200018e0609 */
[----:B----4-:R-:W-:-:S04]  /*0220*/  @!P0 ISETP.NE.AND P1, PT, R4, R11, PT ;  /* 0x0000000b0400820c */ /* 0x010fc80003f25270 */
        /* <DEDUP_REMOVED lines=14> */
.L_x_340:
        /* <DEDUP_REMOVED lines=11> */
[C---:B------:R-:W-:Y:S01]  /*03c0*/  IADD3 R15, P3, PT, R7.reuse, UR6, RZ ;  /* 0x00000006070f7c10 */ /* 0x040fe2000ff7e0ff */
[----:B------:R-:W-:Y:S01]  /*03d0*/  VIADD R7, R7, 0x800 ;  /* 0x0000080007077836 */ /* 0x000fe20000000000 */
[----:B--2---:R-:W-:-:S02]  /*03e0*/  ISETP.NE.AND P0, PT, R10, UR5, PT ;  /* 0x000000050a007c0c */ /* 0x004fc4000bf05270 */
[----:B------:R-:W-:Y:S01]  /*03f0*/  ISETP.EQ.AND P2, PT, R10, UR5, P5 ;  /* 0x000000050a007c0c */ /* 0x000fe2000af42270 */
[----:B------:R-:W-:-:S06]  /*0400*/  IMAD.X R10, RZ, RZ, UR7, P3 ;  /* 0x00000007ff0a7e24 */ /* 0x000fcc00098e06ff */
[----:B------:R-:W-:Y:S02]  /*0410*/  @!P5 SEL R14, RZ, 0x1, P0 ;  /* 0x00000001ff0ed807 */ /* 0x000fe40000000000 */
[----:B---3--:R-:W-:Y:S02]  /*0420*/  ISETP.NE.AND P6, PT, R19, UR5, PT ;  /* 0x0000000513007c0c */ /* 0x008fe4000bfc5270 */
[----:B------:R-:W-:Y:S02]  /*0430*/  SEL R14, R14, 0x1, !P2 ;  /* 0x000000010e0e7807 */ /* 0x000fe40005000000 */
[----:B------:R-:W-:Y:S02]  /*0440*/  ISETP.LT.U32.AND P0, PT, R15, R12, PT ;  /* 0x0000000c0f00720c */ /* 0x000fe40003f01070 */
[----:B------:R-:W-:Y:S02]  /*0450*/  LOP3.LUT P3, RZ, R14, 0xff, RZ, 0xc0, !PT ;  /* 0x000000ff0eff7812 */ /* 0x000fe4000786c0ff */
[----:B------:R-:W-:-:S02]  /*0460*/  ISETP.LT.AND.EX P0, PT, R10, R13, PT, P0 ;  /* 0x0000000d0a00720c */ /* 0x000fc40003f01300 */
[----:B------:R-:W-:Y:S02]  /*0470*/  ISETP.EQ.AND P4, PT, R19, UR5, P3 ;  /* 0x0000000513007c0c */ /* 0x000fe40009f82270 */
[CC--:B------:R-:W-:Y:S02]  /*0480*/  SEL R25, R15.reuse, R12.reuse, P0 ;  /* 0x0000000c0f197207 */ /* 0x0c0fe40000000000 */
[CC--:B0-----:R-:W-:Y:S02]  /*0490*/  SEL R20, R10.reuse, R13.reuse, P0 ;  /* 0x0000000d0a147207 */ /* 0x0c1fe40000000000 */
        /* <DEDUP_REMOVED lines=53> */
[----:B------:R-:W-:Y:S02]  /*07f0*/  @!P3 SEL R14, RZ, 0x1, P0 ;  /* 0x00000001ff0eb807 */ /* 0x000fe40000000000 */
[----:B------:R-:W-:-:S02]  /*0800*/  IADD3 R12, P6, PT, R15, 0x500, RZ ;  /* 0x000005000f0c7810 */ /* 0x000fc40007fde0ff */
[----:B------:R-:W-:Y:S02]  /*0810*/  SEL R14, R14, 0x1, !P4 ;  /* 0x000000010e0e7807 */ /* 0x000fe40006000000 */
[----:B------:R-:W-:Y:S01]  /*0820*/  @!P5 SEL R20, R13, R18, !P2 ;  /* 0x000000120d14d207 */ /* 0x000fe20005000000 */
[----:B------:R-:W-:Y:S01]  /*0830*/  IMAD.X R13, RZ, RZ, R10, P6 ;  /* 0x000000ffff0d7224 */ /* 0x000fe200030e060a */
[----:B------:R-:W-:Y:S02]  /*0840*/  ISETP.LT.U32.AND P0, PT, R12, R19, PT ;  /* 0x000000130c00720c */ /* 0x000fe40003f01070 */
[----:B------:R-:W-:Y:S02]  /*0850*/  LOP3.LUT P2, RZ, R14, 0xff, RZ, 0xc0, !PT ;  /* 0x000000ff0eff7812 */ /* 0x000fe4000784c0ff */
[----:B------:R-:W-:-:S04]  /*0860*/  ISETP.LT.AND.EX P0, PT, R13, R20, PT, P0 ;  /* 0x000000140d00720c */ /* 0x000fc80003f01300 */
[CC--:B------:R-:W-:Y:S02]  /*0870*/  SEL R17, R12.reuse, R19.reuse, P0 ;  /* 0x000000130c117207 */ /* 0x0c0fe40000000000 */
[CC--:B------:R-:W-:Y:S02]  /*0880*/  SEL R18, R13.reuse, R20.reuse, P0 ;  /* 0x000000140d127207 */ /* 0x0c0fe40000000000 */
[----:B------:R-:W-:Y:S02]  /*0890*/  @!P4 SEL R17, R12, R19, !P3 ;  /* 0x000000130c11c207 */ /* 0x000fe40005800000 */
[----:B------:R-:W-:Y:S02]  /*08a0*/  @!P4 SEL R18, R13, R20, !P3 ;  /* 0x000000140d12c207 */ /* 0x000fe40005800000 */
[----:B------:R-:W-:Y:S02]  /*08b0*/  IADD3 R12, P0, PT, R15, 0x600, RZ ;  /* 0x000006000f0c7810 */ /* 0x000fe40007f1e0ff */
[----:B------:R-:W-:-:S02]  /*08c0*/  ISETP.NE.AND P3, PT, R11, UR5, PT ;  /* 0x000000050b007c0c */ /* 0x000fc4000bf65270 */
[----:B------:R-:W-:Y:S01]  /*08d0*/  ISETP.EQ.AND P4, PT, R11, UR5, P2 ;  /* 0x000000050b007c0c */ /* 0x000fe20009782270 */
[----:B------:R-:W-:Y:S01]  /*08e0*/  IMAD.X R13, RZ, RZ, R10, P0 ;  /* 0x000000ffff0d7224 */ /* 0x000fe200000e060a */
[----:B------:R-:W-:Y:S02]  /*08f0*/  @!P2 SEL R14, RZ, 0x1, P3 ;  /* 0x00000001ff0ea807 */ /* 0x000fe40001800000 */
[----:B------:R-:W-:Y:S02]  /*0900*/  ISETP.LT.U32.AND P0, PT, R12, R17, PT ;  /* 0x000000110c00720c */ /* 0x000fe40003f01070 */
[----:B------:R-:W-:Y:S02]  /*0910*/  SEL R14, R14, 0x1, !P4 ;  /* 0x000000010e0e7807 */ /* 0x000fe40006000000 */
[----:B------:R-:W-:Y:S02]  /*0920*/  IADD3 R15, P5, PT, R15, 0x700, RZ ;  /* 0x000007000f0f7810 */ /* 0x000fe40007fbe0ff */
[----:B------:R-:W-:-:S02]  /*0930*/  ISETP.LT.AND.EX P0, PT, R13, R18, PT, P0 ;  /* 0x000000120d00720c */ /* 0x000fc40003f01300 */
[----:B------:R-:W-:Y:S01]  /*0940*/  LOP3.LUT P3, RZ, R14, 0xff, RZ, 0xc0, !PT ;  /* 0x000000ff0eff7812 */ /* 0x000fe2000786c0ff */
[----:B------:R-:W-:Y:S01]  /*0950*/  IMAD.X R10, RZ, RZ, R10, P5 ;  /* 0x000000ffff0a7224 */ /* 0x000fe200028e060a */
[-C--:B------:R-:W-:Y:S02]  /*0960*/  SEL R16, R12, R17.reuse, P0 ;  /* 0x000000110c107207 */ /* 0x080fe40000000000 */
[CC--:B------:R-:W-:Y:S02]  /*0970*/  SEL R11, R13.reuse, R18.reuse, P0 ;  /* 0x000000120d0b7207 */ /* 0x0c0fe40000000000 */
[----:B------:R-:W-:Y:S02]  /*0980*/  ISETP.NE.AND P5, PT, R8, RZ, PT ;  /* 0x000000ff0800720c */ /* 0x000fe40003fa5270 */
[----:B------:R-:W-:Y:S02]  /*0990*/  @!P4 SEL R16, R12, R17, !P2 ;  /* 0x000000110c10c207 */ /* 0x000fe40005000000 */
[----:B------:R-:W-:-:S02]  /*09a0*/  @!P4 SEL R11, R13, R18, !P2 ;  /* 0x000000120d0bc207 */ /* 0x000fc40005000000 */
[----:B------:R-:W-:Y:S02]  /*09b0*/  ISETP.EQ.AND P2, PT, R9, UR5, P3 ;  /* 0x0000000509007c0c */ /* 0x000fe40009f42270 */
[-C--:B------:R-:W-:Y:S02]  /*09c0*/  ISETP.LT.U32.AND P0, PT, R15, R16.reuse, PT ;  /* 0x000000100f00720c */ /* 0x080fe40003f01070 */
[----:B------:R-:W-:Y:S02]  /*09d0*/  ISETP.NE.AND P4, PT, R9, UR5, PT ;  /* 0x0000000509007c0c */ /* 0x000fe4000bf85270 */
[----:B------:R-:W-:Y:S02]  /*09e0*/  ISETP.LT.AND.EX P0, PT, R10, R11, PT, P0 ;  /* 0x0000000b0a00720c */ /* 0x000fe40003f01300 */
[----:B------:R-:W-:Y:S02]  /*09f0*/  @!P3 SEL R14, RZ, 0x1, P4 ;  /* 0x00000001ff0eb807 */ /* 0x000fe40002000000 */
[----:B------:R-:W-:-:S02]  /*0a00*/  SEL R12, R15, R16, P0 ;  /* 0x000000100f0c7207 */ /* 0x000fc40000000000 */
[-C--:B------:R-:W-:Y:S02]  /*0a10*/  SEL R13, R10, R11.reuse, P0 ;  /* 0x0000000b0a0d7207 */ /* 0x080fe40000000000 */
[----:B------:R-:W-:Y:S02]  /*0a20*/  SEL R14, R14, 0x1, !P2 ;  /* 0x000000010e0e7807 */ /* 0x000fe40005000000 */
[----:B------:R-:W-:Y:S02]  /*0a30*/  @!P2 SEL R12, R15, R16, !P3 ;  /* 0x000000100f0ca207 */ /* 0x000fe40005800000 */
[----:B------:R-:W-:Y:S01]  /*0a40*/  @!P2 SEL R13, R10, R11, !P3 ;  /* 0x0000000b0a0da207 */ /* 0x000fe20005800000 */
[----:B------:R-:W-:Y:S06]  /*0a50*/  @P5 BRA `(.L_x_340) ;  /* 0xfffffff8002c5947 */ /* 0x000fec000383ffff */
.L_x_339:
[----:B------:R-:W-:Y:S05]  /*0a60*/  BSYNC.RECONVERGENT B2 ;  /* 0x0000000000027941 */ /* 0x000fea0003800200 */
.L_x_338:
        /* <DEDUP_REMOVED lines=14> */
[C---:B---3--:R-:W-:Y:S01]  /*0b50*/  IADD3 R15, P2, PT, R7.reuse, UR10, RZ ;  /* 0x0000000a070f7c10 */ /* 0x048fe2000ff5e0ff */
[----:B0-----:R-:W-:-:S05]  /*0b60*/  VIADD R4, R7, 0x100 ;  /* 0x0000010007047836 */ /* 0x001fca0000000000 */
[----:B------:R-:W-:Y:S01]  /*0b70*/  IADD3 R5, P5, PT, R4, UR10, RZ ;  /* 0x0000000a04057c10 */ /* 0x000fe2000ffbe0ff */
[----:B------:R-:W-:Y:S01]  /*0b80*/  VIADD R4, R7, 0x200 ;  /* 0x0000020007047836 */ /* 0x000fe20000000000 */
[C---:B--2---:R-:W-:Y:S02]  /*0b90*/  ISETP.NE.AND P0, PT, R10.reuse, UR12, PT ;  /* 0x0000000c0a007c0c */ /* 0x044fe4000bf05270 */
[----:B------:R-:W-:Y:S01]  /*0ba0*/  ISETP.EQ.AND P4, PT, R10, UR12, P3 ;  /* 0x0000000c0a007c0c */ /* 0x000fe20009f82270 */
[----:B------:R-:W-:Y:S01]  /*0bb0*/  IMAD.X R10, RZ, RZ, UR11, P2 ;  /* 0x0000000bff0a7e24 */ /* 0x000fe200090e06ff */
[----:B------:R-:W-:Y:S02]  /*0bc0*/  @!P3 SEL R14, RZ, 0x1, P0 ;  /* 0x00000001ff0eb807 */ /* 0x000fe40000000000 */
[----:B------:R-:W-:Y:S02]  /*0bd0*/  ISETP.LT.U32.AND P0, PT, R15, R12, PT ;  /* 0x0000000c0f00720c */ /* 0x000fe40003f01070 */
[----:B------:R-:W-:-:S02]  /*0be0*/  SEL R14, R14, 0x1, !P4 ;  /* 0x000000010e0e7807 */ /* 0x000fc40006000000 */
[-C--:B------:R-:W-:Y:S02]  /*0bf0*/  ISETP.LT.AND.EX P0, PT, R10, R13.reuse, PT, P0 ;  /* 0x0000000d0a00720c */ /* 0x080fe40003f01300 */
[----:B------:R-:W-:Y:S02]  /*0c00*/  LOP3.LUT P2, RZ, R14, 0xff, RZ, 0xc0, !PT ;  /* 0x000000ff0eff7812 */ /* 0x000fe4000784c0ff */
[CC--:B------:R-:W-:Y:S02]  /*0c10*/  SEL R16, R15.reuse, R12.reuse, P0 ;  /* 0x0000000c0f107207 */ /* 0x0c0fe40000000000 */
[----:B------:R-:W-:Y:S02]  /*0c20*/  SEL R11, R10, R13, P0 ;  /* 0x0000000d0a0b7207 */ /* 0x000fe40000000000 */
[----:B----4-:R-:W-:Y:S02]  /*0c30*/  ISETP.NE.AND P0, PT, R6, UR12, PT ;  /* 0x0000000c06007c0c */ /* 0x010fe4000bf05270 */
[----:B------:R-:W-:-:S02]  /*0c40*/  @!P4 SEL R16, R15, R12, !P3 ;  /* 0x0000000c0f10c207 */ /* 0x000fc40005800000 */
[----:B------:R-:W-:Y:S02]  /*0c50*/  @!P4 SEL R11, R10, R13, !P3 ;  /* 0x0000000d0a0bc207 */ /* 0x000fe40005800000 */
[----:B------:R-:W-:Y:S01]  /*0c60*/  ISETP.EQ.AND P4, PT, R6, UR12, P2 ;  /* 0x0000000c06007c0c */ /* 0x000fe20009782270 */
[----:B------:R-:W-:Y:S01]  /*0c70*/  IMAD.X R6, RZ, RZ, UR11, P5 ;  /* 0x0000000bff067e24 */ /* 0x000fe2000a8e06ff */
[----:B------:R-:W-:Y:S02]  /*0c80*/  @!P2 SEL R14, RZ, 0x1, P0 ;  /* 0x00000001ff0ea807 */ /* 0x000fe40000000000 */
        /* <DEDUP_REMOVED lines=22> */
[----:B------:R-:W-:Y:S01]  /*0df0*/  @!P4 SEL R11, R5, R10, !P3 ;  /* 0x0000000a050bc207 */ /* 0x000fe20005800000 */
[----:B------:R-:W-:Y:S01]  /*0e00*/  IMAD.X R5, RZ, RZ, UR11, P5 ;  /* 0x0000000bff057e24 */ /* 0x000fe2000a8e06ff */
[----:B------:R-:W-:Y:S02]  /*0e10*/  @!P4 SEL R6, R8, R13, !P3 ;  /* 0x0000000d0806c207 */ /* 0x000fe40005800000 */
[C---:B------:R-:W-:Y:S02]  /*0e20*/  ISETP.EQ.AND P3, PT, R9.reuse, UR12, P2 ;  /* 0x0000000c09007c0c */ /* 0x040fe40009762270 */
[----:B------:R-:W-:Y:S02]  /*0e30*/  ISETP.LT.U32.AND P0, PT, R4, R11, PT ;  /* 0x0000000b0400720c */ /* 0x000fe40003f01070 */
[----:B------:R-:W-:-:S02]  /*0e40*/  ISETP.NE.AND P4, PT, R9, UR12, PT ;  /* 0x0000000c09007c0c */ /* 0x000fc4000bf85270 */
[CC--:B------:R-:W-:Y:S02]  /*0e50*/  ISETP.LT.AND.EX P0, PT, R5.reuse, R6.reuse, PT, P0 ;  /* 0x000000060500720c */ /* 0x0c0fe40003f01300 */
[----:B------:R-:W-:Y:S02]  /*0e60*/  @!P2 SEL R14, RZ, 0x1, P4 ;  /* 0x00000001ff0ea807 */ /* 0x000fe40002000000 */
[-C--:B------:R-:W-:Y:S02]  /*0e70*/  SEL R12, R4, R11.reuse, P0 ;  /* 0x0000000b040c7207 */ /* 0x080fe40000000000 */
[----:B------:R-:W-:Y:S02]  /*0e80*/  SEL R13, R5, R6, P0 ;  /* 0x00000006050d7207 */ /* 0x000fe40000000000 */
[----:B------:R-:W-:Y:S02]  /*0e90*/  SEL R14, R14, 0x1, !P3 ;  /* 0x000000010e0e7807 */ /* 0x000fe40005800000 */
[----:B------:R-:W-:-:S02]  /*0ea0*/  @!P3 SEL R12, R4, R11, !P2 ;  /* 0x0000000b040cb207 */ /* 0x000fc40005000000 */
[----:B------:R-:W-:-:S07]  /*0eb0*/  @!P3 SEL R13, R5, R6, !P2 ;  /* 0x00000006050db207 */ /* 0x000fce0005000000 */
.L_x_342:
[----:B------:R-:W-:Y:S05]  /*0ec0*/  BSYNC.RECONVERGENT B2 ;  /* 0x0000000000027941 */ /* 0x000fea0003800200 */
.L_x_341:
[----:B------:R-:W-:Y:S05]  /*0ed0*/  @!P1 BRA `(.L_x_337) ;  /* 0x0000000000f09947 */ /* 0x000fea0003800000 */
[----:B------:R-:W-:Y:S01]  /*0ee0*/  ISETP.NE.AND P0, PT, R17, 0x1, PT ;  /* 0x000000011100780c */ /* 0x000fe20003f05270 */
[----:B------:R-:W-:Y:S01]  /*0ef0*/  BSSY.RECONVERGENT B2, `(.L_x_343) ;  /* 0x0000025000027945 */ /* 0x000fe20003800200 */
[----:B------:R-:W-:-:S11]  /*0f00*/  LOP3.LUT P1, RZ, R2, 0x100, RZ, 0xc0, !PT ;  /* 0x0000010002ff7812 */ /* 0x000fd6000782c0ff */
[----:B------:R-:W-:Y:S05]  /*0f10*/  @!P0 BRA `(.L_x_344) ;  /* 0x0000000000888947 */ /* 0x000fea0003800000 */
[----:B------:R-:W0:Y:S01]  /*0f20*/  LDC.64 R4, c[0x0][0x380] ;  /* 0x0000e000ff047b82 */ /* 0x000e220000000a00 */
[----:B------:R-:W2:Y:S01]  /*0f30*/  LDCU.64 UR10, c[0x0][0x390] ;  /* 0x00007200ff0a77ac */ /* 0x000ea20008000a00 */
[----:B------:R-:W3:Y:S01]  /*0f40*/  LDCU UR12, c[0x0][0x388] ;  /* 0x00007100ff0c77ac */ /* 0x000ee20008000800 */
[----:B0-----:R-:W-:-:S05]  /*0f50*/  IMAD.WIDE.U32 R4, R7, 0x4, R4 ;  /* 0x0000000407047825 */ /* 0x001fca00078e0004 */
[----:B------:R-:W3:Y:S04]  /*0f60*/  LDG.E R2, desc[UR8][R4.64] ;  /* 0x0000000804027981 */ /* 0x000ee8000c1e1900 */
[----:B------:R0:W4:Y:S01]  /*0f70*/  LDG.E R8, desc[UR8][R4.64+0x400] ;  /* 0x0004000804087981 */ /* 0x000122000c1e1900 */
[----:B------:R-:W-:Y:S01]  /*0f80*/  LOP3.LUT P2, RZ, R14, 0xff, RZ, 0xc0, !PT ;  /* 0x000000ff0eff7812 */ /* 0x000fe2000784c0ff */
[C---:B------:R-:W-:Y:S01]  /*0f90*/  VIADD R6, R7.reuse, 0x100 ;  /* 0x0000010007067836 */ /* 0x040fe20000000000 */
[C---:B--2---:R-:W-:Y:S01]  /*0fa0*/  IADD3 R9, P4, PT, R7.reuse, UR10, RZ ;  /* 0x0000000a07097c10 */ /* 0x044fe2000ff9e0ff */
[----:B------:R-:W-:-:S03]  /*0fb0*/  VIADD R7, R7, 0x200 ;  /* 0x0000020007077836 */ /* 0x000fc60000000000 */
[----:B------:R-:W-:Y:S02]  /*0fc0*/  ISETP.LT.U32.AND P0, PT, R9, R12, PT ;  /* 0x0000000c0900720c */ /* 0x000fe40003f01070 */
[C---:B---3--:R-:W-:Y:S02]  /*0fd0*/  ISETP.NE.AND P5, PT, R2.reuse, UR12, PT ;  /* 0x0000000c02007c0c */ /* 0x048fe4000bfa5270 */
        /* <DEDUP_REMOVED lines=12> */
[----:B----4-:R-:W-:-:S02]  /*10a0*/  ISETP.EQ.AND P3, PT, R8, UR12, P4 ;  /* 0x0000000c08007c0c */ /* 0x010fc4000a762270 */
        /* <DEDUP_REMOVED lines=9> */
.L_x_344:
[----:B------:R-:W-:Y:S05]  /*1140*/  BSYNC.RECONVERGENT B2 ;  /* 0x0000000000027941 */ /* 0x000fea0003800200 */
.L_x_343:
        /* <DEDUP_REMOVED lines=21> */
.L_x_337:
[----:B------:R-:W-:Y:S05]  /*12a0*/  BSYNC.RECONVERGENT B1 ;  /* 0x0000000000017941 */ /* 0x000fea0003800200 */
.L_x_336:
[----:B------:R-:W-:-:S09]  /*12b0*/  UISETP.GE.U32.AND UP0, UPT, UR4, 0x100, UPT ;  /* 0x000001000400788c */ /* 0x000fd2000bf06070 */
        /* <DEDUP_REMOVED lines=25> */
.L_x_347:
[----:B------:R-:W-:Y:S05]  /*1450*/  BSYNC.RECONVERGENT B1 ;  /* 0x0000000000017941 */ /* 0x000fea0003800200 */
.L_x_346:
        /* <DEDUP_REMOVED lines=23> */
.L_x_349:
[----:B------:R-:W-:Y:S05]  /*15d0*/  BSYNC.RECONVERGENT B1 ;  /* 0x0000000000017941 */ /* 0x000fea0003800200 */
.L_x_348:
        /* <DEDUP_REMOVED lines=20> */
.L_x_351:
[----:B------:R-:W-:Y:S05]  /*1720*/  BSYNC.RECONVERGENT B1 ;  /* 0x0000000000017941 */ /* 0x000fea0003800200 */
.L_x_350:
        /* <DEDUP_REMOVED lines=20> */
.L_x_353:
[----:B------:R-:W-:Y:S05]  /*1870*/  BSYNC.RECONVERGENT B1 ;  /* 0x0000000000017941 */ /* 0x000fea0003800200 */
.L_x_352:
        /* <DEDUP_REMOVED lines=20> */
.L_x_355:
[----:B------:R-:W-:Y:S05]  /*19c0*/  BSYNC.RECONVERGENT B1 ;  /* 0x0000000000017941 */ /* 0x000fea0003800200 */
.L_x_354:
[----:B------:R-:W-:Y:S04]  /*19d0*/  BSSY.RECONVERGENT B1, `(.L_x_356) ;  /* 0x000000a000017945 */ /* 0x000fe80003800200 */
[----:B------:R-:W-:Y:S05]  /*19e0*/  @P1 BRA `(.L_x_357) ;  /* 0x0000000000201947 */ /* 0x000fea0003800000 */
[----:B0-----:R-:W0:Y:S01]  /*19f0*/  S2R R5, SR_CgaCtaId ;  /* 0x0000000000057919 */ /* 0x001e220000008800 */
[----:B--2---:R-:W-:Y:S02]  /*1a00*/  MOV R4, 0x400 ;  /* 0x0000040000047802 */ /* 0x004fe40000000f00 */
[----:B------:R-:W-:-:S04]  /*1a10*/  SHF.R.U32.HI R2, RZ, 0x1, R3 ;  /* 0x00000001ff027819 */ /* 0x000fc80000011603 */
[----:B------:R-:W-:Y:S02]  /*1a20*/  LOP3.LUT R2, R2, 0x1f0, RZ, 0xc0, !PT ;  /* 0x000001f002027812 */ /* 0x000fe400078ec0ff */
[----:B0-----:R-:W-:-:S05]  /*1a30*/  LEA R5, R5, R4, 0x18 ;  /* 0x0000000405057211 */ /* 0x001fca00078ec0ff */
[----:B------:R-:W-:-:S05]  /*1a40*/  IMAD.IADD R5, R2, 0x1, R5 ;  /* 0x0000000102057824 */ /* 0x000fca00078e0205 */
[----:B------:R0:W-:Y:S04]  /*1a50*/  STS.64 [R5+0x10], R12 ;  /* 0x0000100c05007388 */ /* 0x0001e80000000a00 */
[----:B------:R0:W-:Y:S02]  /*1a60*/  STS.U8 [R5+0x8], R14 ;  /* 0x0000080e05007388 */ /* 0x0001e40000000000 */
.L_x_357:
[----:B------:R-:W-:Y:S05]  /*1a70*/  BSYNC.RECONVERGENT B1 ;  /* 0x0000000000017941 */ /* 0x000fea0003800200 */
.L_x_356:
        /* <DEDUP_REMOVED lines=8> */
[----:B0-2---:R-:W0:Y:S04]  /*1b00*/  LDS.64 R4, [UR5+0x20] ;  /* 0x00002005ff047984 */ /* 0x005e280008000a00 */
[----:B------:R-:W2:Y:S04]  /*1b10*/  LDS.U8 R15, [UR5+0x28] ;  /* 0x00002805ff0f7984 */ /* 0x000ea80008000000 */
[----:B------:R-:W1:Y:S04]  /*1b20*/  LDS.64 R8, [UR5+0x30] ;  /* 0x00003005ff087984 */ /* 0x000e680008000a00 */
[----:B------:R-:W1:Y:S04]  /*1b30*/  LDS.U8 R16, [UR5+0x38] ;  /* 0x00003805ff107984 */ /* 0x000e680008000000 */
[----:B----4-:R-:W4:Y:S04]  /*1b40*/  LDS.64 R6, [UR5+0x40] ;  /* 0x00004005ff067984 */ /* 0x010f280008000a00 */
[----:B------:R-:W4:Y:S04]  /*1b50*/  LDS.U8 R17, [UR5+0x48] ;  /* 0x00004805ff117984 */ /* 0x000f280008000000 */
[----:B------:R-:W4:Y:S01]  /*1b60*/  LDS.64 R2, [UR5+0x50] ;  /* 0x00005005ff027984 */ /* 0x000f220008000a00 */
[----:B-----5:R-:W-:-:S02]  /*1b70*/  ISETP.NE.AND P2, PT, R10, RZ, PT ;  /* 0x000000ff0a00720c */ /* 0x020fc40003f45270 */
[----:B0-----:R-:W-:Y:S02]  /*1b80*/  ISETP.LT.U32.AND P0, PT, R4, R12, PT ;  /* 0x0000000c0400720c */ /* 0x001fe40003f01070 */
[----:B------:R-:W-:Y:S02]  /*1b90*/  @P4 SEL R10, R14, 0x1, !P2 ;  /* 0x000000010e0a4807 */ /* 0x000fe40005000000 */
[----:B------:R-:W-:Y:S01]  /*1ba0*/  ISETP.LT.AND.EX P0, PT, R5, R13, PT, P0 ;  /* 0x0000000d0500720c */ /* 0x000fe20003f01300 */
[----:B------:R-:W-:Y:S01]  /*1bb0*/  LDS.U8 R14, [UR5+0x78] ;  /* 0x00007805ff0e7984 */ /* 0x000fe20008000000 */
[----:B------:R-:W-:Y:S02]  /*1bc0*/  LOP3.LUT P3, RZ, R10, 0xff, RZ, 0xc0, !PT ;  /* 0x000000ff0aff7812 */ /* 0x000fe4000786c0ff */
[----:B--2---:R-:W-:-:S03]  /*1bd0*/  ISETP.NE.AND P5, PT, R15, RZ, PT ;  /* 0x000000ff0f00720c */ /* 0x004fc60003fa5270 */
[C---:B-1-3--:R-:W-:Y:S02]  /*1be0*/  @P2 SEL R12, R4.reuse, R12, P0 ;  /* 0x0000000c040c2207 */ /* 0x04afe40000000000 */
[C---:B------:R-:W-:Y:S02]  /*1bf0*/  @P2 SEL R13, R5.reuse, R13, P0 ;  /* 0x0000000d050d2207 */ /* 0x040fe40000000000 */
[----:B------:R-:W-:Y:S02]  /*1c00*/  SEL R11, R4, R12, !P4 ;  /* 0x0000000c040b7207 */ /* 0x000fe40006000000 */
[----:B------:R-:W-:Y:S01]  /*1c10*/  SEL R13, R5, R13, !P4 ;  /* 0x0000000d050d7207 */ /* 0x000fe20006000000 */
[----:B------:R-:W-:Y:S01]  /*1c20*/  LDS.U8 R12, [UR5+0x68] ;  /* 0x00006805ff0c7984 */ /* 0x000fe20008000000 */
[----:B------:R-:W-:Y:S02]  /*1c30*/  ISETP.LT.U32.AND P0, PT, R8, R11, PT ;  /* 0x0000000b0800720c */ /* 0x000fe40003f01070 */
[----:B------:R-:W-:Y:S01]  /*1c40*/  @P3 SEL R15, R10, 0x1, !P5 ;  /* 0x000000010a0f3807 */ /* 0x000fe20006800000 */
[----:B------:R-:W-:Y:S01]  /*1c50*/  LDS.64 R4, [UR5+0x60] ;  /* 0x00006005ff047984 */ /* 0x000fe20008000a00 */
[----:B------:R-:W-:-:S02]  /*1c60*/  ISETP.LT.AND.EX P0, PT, R9, R13, PT, P0 ;  /* 0x0000000d0900720c */ /* 0x000fc40003f01300 */
[----:B------:R-:W-:Y:S01]  /*1c70*/  LOP3.LUT P2, RZ, R15, 0xff, RZ, 0xc0, !PT ;  /* 0x000000ff0fff7812 */ /* 0x000fe2000784c0ff */
[----:B------:R-:W0:Y:S01]  /*1c80*/  LDS.U8 R10, [UR5+0x58] ;  /* 0x00005805ff0a7984 */ /* 0x000e220008000000 */
[----:B------:R-:W-:Y:S02]  /*1c90*/  @P5 SEL R11, R8, R11, P0 ;  /* 0x0000000b080b5207 */ /* 0x000fe40000000000 */
[----:B------:R-:W-:Y:S02]  /*1ca0*/  ISETP.NE.AND P4, PT, R16, RZ, PT ;  /* 0x000000ff1000720c */ /* 0x000fe40003f85270 */
[C---:B------:R-:W-:Y:S02]  /*1cb0*/  @P5 SEL R13, R9.reuse, R13, P0 ;  /* 0x0000000d090d5207 */ /* 0x040fe40000000000 */
[----:B------:R-:W-:Y:S02]  /*1cc0*/  SEL R11, R8, R11, !P3 ;  /* 0x0000000b080b7207 */ /* 0x000fe40005800000 */
[----:B------:R-:W-:-:S02]  /*1cd0*/  SEL R13, R9, R13, !P3 ;  /* 0x0000000d090d7207 */ /* 0x000fc40005800000 */
[----:B----4-:R-:W-:Y:S01]  /*1ce0*/  ISETP.LT.U32.AND P0, PT, R6, R11, PT ;  /* 0x0000000b0600720c */ /* 0x010fe20003f01070 */
[----:B------:R-:W1:Y:S01]  /*1cf0*/  LDS.64 R8, [UR5+0x70] ;  /* 0x00007005ff087984 */ /* 0x000e620008000a00 */
[----:B------:R-:W-:Y:S02]  /*1d00*/  @P2 SEL R16, R15, 0x1, !P4 ;  /* 0x000000010f102807 */ /* 0x000fe40006000000 */
[----:B------:R-:W-:Y:S02]  /*1d10*/  ISETP.LT.AND.EX P0, PT, R7, R13, PT, P0 ;  /* 0x0000000d0700720c */ /* 0x000fe40003f01300 */
[----:B------:R-:W-:Y:S02]  /*1d20*/  LOP3.LUT P5, RZ, R16, 0xff, RZ, 0xc0, !PT ;  /* 0x000000ff10ff7812 */ /* 0x000fe400078ac0ff */
[----:B------:R-:W-:Y:S02]  /*1d30*/  @P4 SEL R11, R6, R11, P0 ;  /* 0x0000000b060b4207 */ /* 0x000fe40000000000 */
[----:B------:R-:W-:-:S02]  /*1d40*/  ISETP.NE.AND P3, PT, R17, RZ, PT ;  /* 0x000000ff1100720c */ /* 0x000fc40003f65270 */
[C---:B------:R-:W-:Y:S02]  /*1d50*/  @P4 SEL R13, R7.reuse, R13, P0 ;  /* 0x0000000d070d4207 */ /* 0x040fe40000000000 */
[----:B------:R-:W-:Y:S02]  /*1d60*/  SEL R11, R6, R11, !P2 ;  /* 0x0000000b060b7207 */ /* 0x000fe40005000000 */
[----:B------:R-:W-:Y:S02]  /*1d70*/  SEL R13, R7, R13, !P2 ;  /* 0x0000000d070d7207 */ /* 0x000fe40005000000 */
[----:B------:R-:W-:Y:S01]  /*1d80*/  ISETP.LT.U32.AND P0, PT, R2, R11, PT ;  /* 0x0000000b0200720c */ /* 0x000fe20003f01070 */
[----:B------:R-:W2:Y:S01]  /*1d90*/  LDS.64 R6, [UR5+0x80] ;  /* 0x00008005ff067984 */ /* 0x000ea20008000a00 */
[----:B------:R-:W-:Y:S02]  /*1da0*/  @P5 SEL R17, R16, 0x1, !P3 ;  /* 0x0000000110115807 */ /* 0x000fe40005800000 */
[----:B------:R-:W-:-:S02]  /*1db0*/  ISETP.LT.AND.EX P0, PT, R3, R13, PT, P0 ;  /* 0x0000000d0300720c */ /* 0x000fc40003f01300 */
[----:B------:R-:W-:Y:S02]  /*1dc0*/  LOP3.LUT P4, RZ, R17, 0xff, RZ, 0xc0, !PT ;  /* 0x000000ff11ff7812 */ /* 0x000fe4000788c0ff */
[----:B------:R-:W-:Y:S02]  /*1dd0*/  @P3 SEL R11, R2, R11, P0 ;  /* 0x0000000b020b3207 */ /* 0x000fe40000000000 */
[C---:B------:R-:W-:Y:S02]  /*1de0*/  @P3 SEL R13, R3.reuse, R13, P0 ;  /* 0x0000000d030d3207 */ /* 0x040fe40000000000 */
[----:B0-----:R-:W-:Y:S02]  /*1df0*/  ISETP.NE.AND P2, PT, R10, RZ, PT ;  /* 0x000000ff0a00720c */ /* 0x001fe40003f45270 */
[----:B------:R-:W-:Y:S02]  /*1e00*/  SEL R11, R2, R11, !P5 ;  /* 0x0000000b020b7207 */ /* 0x000fe40006800000 */
[----:B------:R-:W-:-:S02]  /*1e10*/  SEL R13, R3, R13, !P5 ;  /* 0x0000000d030d7207 */ /* 0x000fc40006800000 */
[----:B------:R-:W-:Y:S02]  /*1e20*/  ISETP.LT.U32.AND P0, PT, R4, R11, PT ;  /* 0x0000000b0400720c */ /* 0x000fe40003f01070 */
[----:B------:R-:W-:Y:S02]  /*1e30*/  @P4 SEL R10, R17, 0x1, !P2 ;  /* 0x00000001110a4807 */ /* 0x000fe40005000000 */
[C---:B------:R-:W-:Y:S02]  /*1e40*/  ISETP.LT.AND.EX P0, PT, R5.reuse, R13, PT, P0 ;  /* 0x0000000d0500720c */ /* 0x040fe40003f01300 */
[----:B------:R-:W-:Y:S02]  /*1e50*/  ISETP.NE.AND P3, PT, R12, RZ, PT ;  /* 0x000000ff0c00720c */ /* 0x000fe40003f65270 */
[----:B------:R-:W-:Y:S02]  /*1e60*/  @P2 SEL R11, R4, R11, P0 ;  /* 0x0000000b040b2207 */ /* 0x000fe40000000000 */
[----:B------:R-:W-:-:S02]  /*1e70*/  @P2 SEL R13, R5, R13, P0 ;  /* 0x0000000d050d2207 */ /* 0x000fc40000000000 */
[----:B------:R-:W-:Y:S02]  /*1e80*/  SEL R3, R4, R11, !P4 ;  /* 0x0000000b04037207 */ /* 0x000fe40006000000 */
[----:B------:R-:W-:Y:S02]  /*1e90*/  LOP3.LUT P5, RZ, R10, 0xff, RZ, 0xc0, !PT ;  /* 0x000000ff0aff7812 */ /* 0x000fe400078ac0ff */
[----:B------:R-:W-:Y:S02]  /*1ea0*/  SEL R5, R5, R13, !P4 ;  /* 0x0000000d05057207 */ /* 0x000fe40006000000 */
[----:B-1----:R-:W-:Y:S02]  /*1eb0*/  ISETP.LT.U32.AND P0, PT, R8, R3, PT ;  /* 0x000000030800720c */ /* 0x002fe40003f01070 */
        /* <DEDUP_REMOVED lines=16> */
.L_x_345:
        /* <DEDUP_REMOVED lines=32> */
[----:B------:R-:W-:Y:S02]  /*21c0*/  @!P0 SEL R13, R6, R13, P4 ;  /* 0x0000000d060d8207 */ /* 0x000fe40002000000 */
[----:B------:R-:W-:Y:S02]  /*21d0*/  @P0 PRMT R14, R4, 0x7610, R14 ;  /* 0x00007610040e0816 */ /* 0x000fe4000000000e */
[----:B------:R-:W-:Y:S02]  /*21e0*/  @P0 SEL R12, R9, R12, !P6 ;  /* 0x0000000c090c0207 */ /* 0x000fe40007000000 */
[----:B------:R-:W-:-:S07]  /*21f0*/  @P0 SEL R13, R6, R13, !P6 ;  /* 0x0000000d060d0207 */ /* 0x000fce0007000000 */
.L_x_360:
[----:B------:R-:W-:Y:S05]  /*2200*/  BSYNC.RECONVERGENT B1 ;  /* 0x0000000000017941 */ /* 0x000fea0003800200 */
.L_x_359:
[----:B------:R-:W-:Y:S01]  /*2210*/  ISETP.GT.AND P4, PT, R5, R2, PT ;  /* 0x000000020500720c */ /* 0x000fe20003f84270 */
[----:B----4-:R3:W4:Y:S01]  /*2220*/  SHFL.DOWN PT, R7, R12, 0x2, R2 ;  /* 0x084000000c077989 */ /* 0x01072200000e0002 */
[----:B------:R-:W-:Y:S01]  /*2230*/  LOP3.LUT R5, R14, 0xff, RZ, 0xc0, !PT ;  /* 0x000000ff0e057812 */ /* 0x000fe200078ec0ff */
        /* <DEDUP_REMOVED lines=11> */
[----:B------:R-:W-:Y:S02]  /*22f0*/  @!P0 ISETP.LT.AND.EX P5, PT, R6, R13, PT, P5 ;  /* 0x0000000d0600820c */ /* 0x000fe40003fa1350 */
[----:B------:R-:W-:Y:S02]  /*2300*/  @P0 SEL R4, R5, R14, !P6 ;  /* 0x0000000e05040207 */ /* 0x000fe40007000000 */
[----:B--23--:R-:W-:-:S02]  /*2310*/  @!P0 SEL R12, R7, R12, P5 ;  /* 0x0000000c070c8207 */ /* 0x00cfc40002800000 */
[----:B------:R-:W-:Y:S02]  /*2320*/  @!P0 SEL R13, R6, R13, P5 ;  /* 0x0000000d060d8207 */ /* 0x000fe40002800000 */
[----:B------:R-:W-:Y:S02]  /*2330*/  @P0 PRMT R14, R4, 0x7610, R14 ;  /* 0x00007610040e0816 */ /* 0x000fe4000000000e */
[----:B------:R-:W-:Y:S02]  /*2340*/  @P0 SEL R12, R7, R12, !P6 ;  /* 0x0000000c070c0207 */ /* 0x000fe40007000000 */
[----:B------:R-:W-:-:S07]  /*2350*/  @P0 SEL R13, R6, R13, !P6 ;  /* 0x0000000d060d0207 */ /* 0x000fce0007000000 */
.L_x_362:
[----:B------:R-:W-:Y:S05]  /*2360*/  BSYNC.RECONVERGENT B1 ;  /* 0x0000000000017941 */ /* 0x000fea0003800200 */
.L_x_361:
[----:B0-----:R-:W-:Y:S01]  /*2370*/  LOP3.LUT R5, R14, 0xff, RZ, 0xc0, !PT ;  /* 0x000000ff0e057812 */ /* 0x001fe200078ec0ff */
[----:B----4-:R0:W4:Y:S01]  /*2380*/  SHFL.DOWN PT, R7, R12, 0x4, R2 ;  /* 0x088000000c077989 */ /* 0x01012200000e0002 */
        /* <DEDUP_REMOVED lines=18> */
.L_x_364:
[----:B------:R-:W-:Y:S05]  /*24b0*/  BSYNC.RECONVERGENT B1 ;  /* 0x0000000000017941 */ /* 0x000fea0003800200 */
.L_x_363:
        /* <DEDUP_REMOVED lines=20> */
.L_x_366:
[----:B------:R-:W-:Y:S05]  /*2600*/  BSYNC.RECONVERGENT B1 ;  /* 0x0000000000017941 */ /* 0x000fea0003800200 */
.L_x_365:
        /* <DEDUP_REMOVED lines=8> */
[----:B--23--:R-:W-:-:S04]  /*2690*/  LOP3.LUT P2, R2, R14, 0xff, RZ, 0xc0, !PT ;  /* 0x000000ff0e027812 */ /* 0x00cfc8000784c0ff */
[----:B------:R-:W-:-:S13]  /*26a0*/  PLOP3.LUT P0, PT, P2, P0, PT, 0x2f, 0xf2 ;  /* 0x0000000000f2781c */ /* 0x000fda0001700577 */
[----:B----4-:R-:W-:Y:S02]  /*26b0*/  @!P0 ISETP.LT.U32.AND P2, PT, R7, R12, PT ;  /* 0x0000000c0700820c */ /* 0x010fe40003f41070 */
        /* <DEDUP_REMOVED lines=9> */
.L_x_368:
[----:B------:R-:W-:Y:S05]  /*2750*/  BSYNC.RECONVERGENT B1 ;  /* 0x0000000000017941 */ /* 0x000fea0003800200 */
.L_x_367:
[----:B------:R-:W-:Y:S04]  /*2760*/  BSSY.RECONVERGENT B1, `(.L_x_369) ;  /* 0x000000a000017945 */ /* 0x000fe80003800200 */
[----:B------:R-:W-:Y:S05]  /*2770*/  @P1 BRA `(.L_x_370) ;  /* 0x0000000000201947 */ /* 0x000fea0003800000 */
[----:B0-----:R-:W0:Y:S01]  /*2780*/  S2R R5, SR_CgaCtaId ;  /* 0x0000000000057919 */ /* 0x001e220000008800 */
[----:B------:R-:W-:Y:S02]  /*2790*/  MOV R4, 0x400 ;  /* 0x0000040000047802 */ /* 0x000fe40000000f00 */
[----:B--23--:R-:W-:-:S04]  /*27a0*/  SHF.R.U32.HI R2, RZ, 0x1, R3 ;  /* 0x00000001ff027819 */ /* 0x00cfc80000011603 */
[----:B------:R-:W-:Y:S02]  /*27b0*/  LOP3.LUT R2, R2, 0x1f0, RZ, 0xc0, !PT ;  /* 0x000001f002027812 */ /* 0x000fe400078ec0ff */
[----:B0-----:R-:W-:-:S05]  /*27c0*/  LEA R5, R5, R4, 0x18 ;  /* 0x0000000405057211 */ /* 0x001fca00078ec0ff */
[----:B------:R-:W-:-:S05]  /*27d0*/  IMAD.IADD R5, R2, 0x1, R5 ;  /* 0x0000000102057824 */ /* 0x000fca00078e0205 */
[----:B------:R0:W-:Y:S04]  /*27e0*/  STS.64 [R5+0x10], R12 ;  /* 0x0000100c05007388 */ /* 0x0001e80000000a00 */
[----:B------:R0:W-:Y:S02]  /*27f0*/  STS.U8 [R5+0x8], R14 ;  /* 0x0000080e05007388 */ /* 0x0001e40000000000 */
.L_x_370:
[----:B------:R-:W-:Y:S05]  /*2800*/  BSYNC.RECONVERGENT B1 ;  /* 0x0000000000017941 */ /* 0x000fea0003800200 */
.L_x_369:
[----:B------:R-:W-:Y:S01]  /*2810*/  BAR.SYNC.DEFER_BLOCKING 0x0 ;  /* 0x0000000000007b1d */ /* 0x000fe20000010000 */
[----:B------:R-:W-:-:S13]  /*2820*/  ISETP.NE.AND P1, PT, R3, RZ, PT ;  /* 0x000000ff0300720c */ /* 0x000fda0003f25270 */
[----:B------:R-:W-:Y:S05]  /*2830*/  @P1 BRA `(.L_x_358) ;  /* 0x0000002c00401947 */ /* 0x000fea0003800000 */
[----:B------:R-:W-:Y:S02]  /*2840*/  UISETP.GE.U32.AND UP0, UPT, UR4, 0x21, UPT ;  /* 0x000000210400788c */ /* 0x000fe4000bf06070 */
[----:B------:R-:W-:Y:S02]  /*2850*/  UISETP.GE.U32.AND UP1, UPT, UR4, 0x41, UPT ;  /* 0x000000410400788c */ /* 0x000fe4000bf26070 */
[----:B------:R-:W-:Y:S02]  /*2860*/  UISETP.GE.U32.AND UP2, UPT, UR4, 0x61, UPT ;  /* 0x000000610400788c */ /* 0x000fe4000bf46070 */
[----:B------:R-:W-:Y:S02]  /*2870*/  UISETP.GE.U32.AND UP3, UPT, UR4, 0x81, UPT ;  /* 0x000000810400788c */ /* 0x000fe4000bf66070 */
[----:B------:R-:W-:Y:S02]  /*2880*/  UISETP.GE.U32.AND UP4, UPT, UR4, 0xa1, UPT ;  /* 0x000000a10400788c */ /* 0x000fe4000bf86070 */
[----:B------:R-:W-:-:S02]  /*2890*/  UISETP.GE.U32.AND UP5, UPT, UR4, 0xc1, UPT ;  /* 0x000000c10400788c */ /* 0x000fc4000bfa6070 */
[----:B------:R-:W-:Y:S01]  /*28a0*/  UISETP.GE.U32.AND UP6, UPT, UR4, 0xe1, UPT ;  /* 0x000000e10400788c */ /* 0x000fe2000bfc6070 */
[----:B------:R-:W-:Y:S10]  /*28b0*/  BRA.U !UP0, `(.L_x_371) ;  /* 0x00000001083c7547 */ /* 0x000ff4000b800000 */
[----:B------:R-:W5:Y:S01]  /*28c0*/  S2UR UR6, SR_CgaCtaId ;  /* 0x00000000000679c3 */ /* 0x000f620000008800 */
[----:B------:R-:W-:Y:S01]  /*28d0*/  UMOV UR5, 0x400 ;  /* 0x0000040000057882 */ /* 0x000fe20000000000 */
[----:B------:R-:W-:Y:S01]  /*28e0*/  LOP3.LUT P3, RZ, R14, 0xff, RZ, 0xc0, !PT ;  /* 0x000000ff0eff7812 */ /* 0x000fe2000786c0ff */
[----:B-----5:R-:W-:-:S09]  /*28f0*/  ULEA UR5, UR6, UR5, 0x18 ;  /* 0x0000000506057291 */ /* 0x020fd2000f8ec0ff */
[----:B0-----:R-:W0:Y:S04]  /*2900*/  LDS.U8 R4, [UR5+0x18] ;  /* 0x00001805ff047984 */ /* 0x001e280008000000 */
[----:B--23--:R-:W2:Y:S01]  /*2910*/  LDS.64 R2, [UR5+0x20] ;  /* 0x00002005ff027984 */ /* 0x00cea20008000a00 */
[----:B0-----:R-:W-:Y:S02]  /*2920*/  ISETP.NE.AND P2, PT, R4, RZ, PT ;  /* 0x000000ff0400720c */ /* 0x001fe40003f45270 */
[----:B--2---:R-:W-:Y:S02]  /*2930*/  ISETP.LT.U32.AND P0, PT, R2, R12, PT ;  /* 0x0000000c0200720c */ /* 0x004fe40003f01070 */
[----:B------:R-:W-:Y:S02]  /*2940*/  @P3 SEL R4, R14, 0x1, !P2 ;  /* 0x000000010e043807 */ /* 0x000fe40005000000 */
[----:B------:R-:W-:-:S02]  /*2950*/  ISETP.LT.AND.EX P0, PT, R3, R13, PT, P0 ;  /* 0x0000000d0300720c */ /* 0x000fc40003f01300 */
[----:B------:R-:W-:-:S05]  /*2960*/  PRMT R14, R4, 0x7610, R14 ;  /* 0x00007610040e7816 */ /* 0x000fca000000000e */
[C---:B------:R-:W-:Y:S02]  /*2970*/  @P2 SEL R12, R2.reuse, R12, P0 ;  /* 0x0000000c020c2207 */ /* 0x040fe40000000000 */
[C---:B------:R-:W-:Y:S02]  /*2980*/  @P2 SEL R13, R3.reuse, R13, P0 ;  /* 0x0000000d030d2207 */ /* 0x040fe40000000000 */
[----:B------:R-:W-:Y:S02]  /*2990*/  SEL R12, R2, R12, !P3 ;  /* 0x0000000c020c7207 */ /* 0x000fe40005800000 */
[----:B------:R-:W-:-:S07]  /*29a0*/  SEL R13, R3, R13, !P3 ;  /* 0x0000000d030d7207 */ /* 0x000fce0005800000 */
.L_x_371:
[----:B------:R-:W-:Y:S05]  /*29b0*/  BRA.U !UP1, `(.L_x_372) ;  /* 0x00000001093c7547 */ /* 0x000fea000b800000 */
        /* <DEDUP_REMOVED lines=15> */
.L_x_372:
        /* <DEDUP_REMOVED lines=16> */
.L_x_373:
        /* <DEDUP_REMOVED lines=16> */
.L_x_374:
        /* <DEDUP_REMOVED lines=16> */
.L_x_375:
        /* <DEDUP_REMOVED lines=16> */
.L_x_376:
        /* <DEDUP_REMOVED lines=17> */
.L_x_335:
        /* <DEDUP_REMOVED lines=10> */
[----:B------:R-:W-:Y:S01]  /*3060*/  UIADD3 UR10, UPT, UPT, UR4, -0x400, URZ ;  /* 0xfffffc00040a7890 */ /* 0x000fe2000fffe0ff */
[----:B------:R-:W-:-:S03]  /*3070*/  IMAD.MOV.U32 R16, RZ, RZ, 0x400 ;  /* 0x00000400ff107424 */ /* 0x000fc600078e00ff */
[----:B------:R-:W-:Y:S01]  /*3080*/  UISETP.GE.U32.AND UP0, UPT, UR10, 0x400, UPT ;  /* 0x000004000a00788c */ /* 0x000fe2000bf06070 */
        /* <DEDUP_REMOVED lines=11> */
[CC--:B------:R-:W-:Y:S02]  /*3140*/  ISETP.LT.AND.EX P1, PT, R8.reuse, R13.reuse, PT, P1 ;  /* 0x0000000d0800720c */ /* 0x0c0fe40003f21310 */
[----:B------:R-:W-:Y:S01]  /*3150*/  ISETP.NE.AND P3, PT, R7, UR5, PT ;  /* 0x0000000507007c0c */ /* 0x000fe2000bf65270 */
[----:B------:R-:W-:Y:S02]  /*3160*/  IMAD.X R4, RZ, RZ, R8, P4 ;  /* 0x000000ffff047224 */ /* 0x000fe400020e0608 */
[----:B------:R-:W-:Y:S02]  /*3170*/  @!P2 SEL R12, R9, R12, P1 ;  /* 0x0000000c090ca207 */ /* 0x000fe40000800000 */
[----:B------:R-:W-:Y:S02]  /*3180*/  @!P2 SEL R13, R8, R13, P1 ;  /* 0x0000000d080da207 */ /* 0x000fe40000800000 */
[----:B------:R-:W-:-:S02]  /*3190*/  SEL R12, R12, R9, P0 ;  /* 0x000000090c0c7207 */ /* 0x000fc40000000000 */
[----:B------:R-:W-:Y:S02]  /*31a0*/  SEL R13, R13, R8, P0 ;  /* 0x000000080d0d7207 */ /* 0x000fe40000000000 */
[-C--:B------:R-:W-:Y:S02]  /*31b0*/  ISETP.LT.U32.AND P1, PT, R5, R12.reuse, PT ;  /* 0x0000000c0500720c */ /* 0x080fe40003f21070 */
[----:B------:R-:W-:Y:S02]  /*31c0*/  ISETP.EQ.OR P0, PT, R6, UR5, P0 ;  /* 0x0000000506007c0c */ /* 0x000fe40008702670 */
[----:B------:R-:W-:Y:S02]  /*31d0*/  ISETP.LT.AND.EX P1, PT, R4, R13, PT, P1 ;  /* 0x0000000d0400720c */ /* 0x000fe40003f21310 */
[----:B------:R-:W-:Y:S02]  /*31e0*/  ISETP.EQ.OR P2, PT, R7, UR5, P0 ;  /* 0x0000000507007c0c */ /* 0x000fe40008742670 */
[----:B------:R-:W-:-:S02]  /*31f0*/  @!P3 SEL R12, R5, R12, P1 ;  /* 0x0000000c050cb207 */ /* 0x000fc40000800000 */
[----:B------:R-:W-:Y:S02]  /*3200*/  @!P3 SEL R13, R4, R13, P1 ;  /* 0x0000000d040db207 */ /* 0x000fe40000800000 */
[----:B------:R-:W-:Y:S02]  /*3210*/  SEL R14, RZ, 0x1, !P2 ;  /* 0x00000001ff0e7807 */ /* 0x000fe40005000000 */
[----:B------:R-:W-:Y:S02]  /*3220*/  SEL R12, R12, R5, P0 ;  /* 0x000000050c0c7207 */ /* 0x000fe40000000000 */
[----:B------:R-:W-:Y:S01]  /*3230*/  SEL R13, R13, R4, P0 ;  /* 0x000000040d0d7207 */ /* 0x000fe20000000000 */
[----:B------:R-:W-:Y:S06]  /*3240*/  BRA.U !UP0, `(.L_x_377) ;  /* 0x0000000508007547 */ /* 0x000fec000b800000 */
[----:B------:R-:W-:Y:S01]  /*3250*/  IMAD.MOV.U32 R16, RZ, RZ, 0x400 ;  /* 0x00000400ff107424 */ /* 0x000fe200078e00ff */
[----:B------:R-:W0:Y:S01]  /*3260*/  LDCU UR5, c[0x0][0x388] ;  /* 0x00007100ff0577ac */ /* 0x000e220008000800 */
[----:B------:R-:W2:Y:S01]  /*3270*/  LDCU UR4, c[0x0][0x3a0] ;  /* 0x00007400ff0477ac */ /* 0x000ea20008000800 */
[----:B------:R-:W3:Y:S01]  /*3280*/  LDCU.64 UR6, c[0x0][0x390] ;  /* 0x00007200ff0677ac */ /* 0x000ee20008000a00 */
[----:B------:R-:W-:-:S03]  /*3290*/  NOP ;  /* 0x0000000000007918 */ /* 0x000fc60000000000 */
.L_x_379:
[----:B------:R-:W-:-:S05]  /*32a0*/  IMAD.WIDE.U32 R4, R16, 0x4, R2 ;  /* 0x0000000410047825 */ /* 0x000fca00078e0002 */
[----:B------:R-:W0:Y:S04]  /*32b0*/  LDG.E R9, desc[UR8][R4.64] ;  /* 0x0000000804097981 */ /* 0x000e28000c1e1900 */
[----:B------:R-:W4:Y:S04]  /*32c0*/  LDG.E R6, desc[UR8][R4.64+0x400] ;  /* 0x0004000804067981 */ /* 0x000f28000c1e1900 */
[----:B------:R-:W5:Y:S04]  /*32d0*/  LDG.E R7, desc[UR8][R4.64+0x800] ;  /* 0x0008000804077981 */ /* 0x000f68000c1e1900 */
[----:B------:R1:W2:Y:S01]  /*32e0*/  LDG.E R8, desc[UR8][R4.64+0xc00] ;  /* 0x000c000804087981 */ /* 0x0002a2000c1e1900 */
[----:B------:R-:W-:-:S02]  /*32f0*/  LOP3.LUT P2, RZ, R14, 0xff, RZ, 0xc0, !PT ;  /* 0x000000ff0eff7812 */ /* 0x000fc4000784c0ff */
[----:B0-----:R-:W-:Y:S02]  /*3300*/  ISETP.NE.AND P3, PT, R9, UR5, PT ;  /* 0x0000000509007c0c */ /* 0x001fe4000bf65270 */
[----:B---3--:R-:W-:Y:S02]  /*3310*/  IADD3 R9, P1, P4, R15, UR6, R16 ;  /* 0x000000060f097c10 */ /* 0x008fe4000fc3e010 */
[----:B------:R-:W-:Y:S02]  /*3320*/  SEL R11, RZ, 0x1, P3 ;  /* 0x00000001ff0b7807 */ /* 0x000fe40001800000 */
[----:B------:R-:W-:Y:S02]  /*3330*/  ISETP.LT.U32.AND P0, PT, R9, R12, PT ;  /* 0x0000000c0900720c */ /* 0x000fe40003f01070 */
[----:B------:R-:W-:-:S03]  /*3340*/  IADD3.X R10, PT, PT, RZ, UR7, RZ, P1, P4 ;  /* 0x00000007ff0a7c10 */ /* 0x000fc60008fe84ff */
[----:B------:R-:W-:Y:S02]  /*3350*/  @P2 SEL R11, R14, 0x1, P3 ;  /* 0x000000010e0b2807 */ /* 0x000fe40001800000 */
[CC--:B------:R-:W-:Y:S02]  /*3360*/  ISETP.LT.AND.EX P0, PT, R10.reuse, R13.reuse, PT, P0 ;  /* 0x0000000d0a00720c */ /* 0x0c0fe40003f01300 */
[C---:B-1----:R-:W-:Y:S02]  /*3370*/  IADD3 R5, P4, PT, R9.reuse, 0x100, RZ ;  /* 0x0000010009057810 */ /* 0x042fe40007f9e0ff */
[----:B------:R-:W-:Y:S02]  /*3380*/  @!P3 SEL R12, R9, R12, P0 ;  /* 0x0000000c090cb207 */ /* 0x000fe40000000000 */
[----:B------:R-:W-:Y:S01]  /*3390*/  @!P3 SEL R13, R10, R13, P0 ;  /* 0x0000000d0a0db207 */ /* 0x000fe20000000000 */
[----:B------:R-:W-:Y:S01]  /*33a0*/  IMAD.X R4, RZ, RZ, R10, P4 ;  /* 0x000000ffff047224 */ /* 0x000fe200020e060a */
[----:B------:R-:W-:-:S02]  /*33b0*/  LOP3.LUT P3, RZ, R11, 0xff, RZ, 0xc0, !PT ;  /* 0x000000ff0bff7812 */ /* 0x000fc4000786c0ff */
[----:B----4-:R-:W-:Y:S02]  /*33c0*/  ISETP.NE.AND P1, PT, R6, UR5, PT ;  /* 0x0000000506007c0c */ /* 0x010fe4000bf25270 */
[----:B------:R-:W-:Y:S02]  /*33d0*/  SEL R12, R9, R12, !P2 ;  /* 0x0000000c090c7207 */ /* 0x000fe40005000000 */
[----:B------:R-:W-:Y:S02]  /*33e0*/  SEL R13, R10, R13, !P2 ;  /* 0x0000000d0a0d7207 */ /* 0x000fe40005000000 */
[----:B------:R-:W-:Y:S02]  /*33f0*/  ISETP.LT.U32.AND P0, PT, R5, R12, PT ;  /* 0x0000000c0500720c */ /* 0x000fe40003f01070 */
[----:B------:R-:W-:Y:S02]  /*3400*/  SEL R6, RZ, 0x1, P1 ;  /* 0x00000001ff067807 */ /* 0x000fe40000800000 */
[----:B------:R-:W-:-:S02]  /*3410*/  ISETP.LT.AND.EX P0, PT, R4, R13, PT, P0 ;  /* 0x0000000d0400720c */ /* 0x000fc40003f01300 */
[----:B------:R-:W-:Y:S02]  /*3420*/  @P3 SEL R6, R11, 0x1, P1 ;  /* 0x000000010b063807 */ /* 0x000fe40000800000 */
[----:B------:R-:W-:Y:S02]  /*3430*/  @!P1 SEL R12, R5, R12, P0 ;  /* 0x0000000c050c9207 */ /* 0x000fe40000000000 */
[----:B-----5:R-:W-:Y:S02]  /*3440*/  ISETP.NE.AND P2, PT, R7, UR5, PT ;  /* 0x0000000507007c0c */ /* 0x020fe4000bf45270 */
[----:B------:R-:W-:Y:S02]  /*3450*/  @!P1 SEL R13, R4, R13, P0 ;  /* 0x0000000d040d9207 */ /* 0x000fe40000000000 */
[----:B------:R-:W-:Y:S02]  /*3460*/  IADD3 R7, P0, PT, R9, 0x200, RZ ;  /* 0x0000020009077810 */ /* 0x000fe40007f1e0ff */
[----:B------:R-:W-:-:S02]  /*3470*/  LOP3.LUT P4, RZ, R6, 0xff, RZ, 0xc0, !PT ;  /* 0x000000ff06ff7812 */ /* 0x000fc4000788c0ff */
[----:B------:R-:W-:Y:S02]  /*3480*/  SEL R12, R5, R12, !P3 ;  /* 0x0000000c050c7207 */ /* 0x000fe40005800000 */
[----:B------:R-:W-:Y:S01]  /*3490*/  SEL R13, R4, R13, !P3 ;  /* 0x0000000d040d7207 */ /* 0x000fe20005800000 */
[----:B------:R-:W-:Y:S01]  /*34a0*/  IMAD.X R4, RZ, RZ, R10, P0 ;  /* 0x000000ffff047224 */ /* 0x000fe200000e060a */
[----:B------:R-:W-:Y:S02]  /*34b0*/  ISETP.LT.U32.AND P0, PT, R7, R12, PT ;  /* 0x0000000c0700720c */ /* 0x000fe40003f01070 */
[----:B------:R-:W-:Y:S02]  /*34c0*/  SEL R11, RZ, 0x1, P2 ;  /* 0x00000001ff0b7807 */ /* 0x000fe40001000000 */
[----:B------:R-:W-:Y:S02]  /*34d0*/  ISETP.LT.AND.EX P0, PT, R4, R13, PT, P0 ;  /* 0x0000000d0400720c */ /* 0x000fe40003f01300 */
[----:B--2---:R-:W-:-:S02]  /*34e0*/  ISETP.NE.AND P1, PT, R8, UR5, PT ;  /* 0x0000000508007c0c */ /* 0x004fc4000bf25270 */
[----:B------:R-:W-:Y:S02]  /*34f0*/  @!P2 SEL R12, R7, R12, P0 ;  /* 0x0000000c070ca207 */ /* 0x000fe40000000000 */
[----:B------:R-:W-:Y:S02]  /*3500*/  @P4 SEL R11, R6, 0x1, P2 ;  /* 0x00000001060b4807 */ /* 0x000fe40001000000 */
[----:B------:R-:W-:Y:S02]  /*3510*/  @!P2 SEL R13, R4, R13, P0 ;  /* 0x0000000d040da207 */ /* 0x000fe40000000000 */
[----:B------:R-:W-:Y:S02]  /*3520*/  IADD3 R6, PT, PT, -R16, UR4, RZ ;  /* 0x0000000410067c10 */ /* 0x000fe4000fffe1ff */
[----:B------:R-:W-:Y:S02]  /*3530*/  IADD3 R5, P0, PT, R9, 0x300, RZ ;  /* 0x0000030009057810 */ /* 0x000fe40007f1e0ff */
[----:B------:R-:W-:-:S02]  /*3540*/  SEL R12, R7, R12, !P4 ;  /* 0x0000000c070c7207 */ /* 0x000fc40006000000 */
[----:B------:R-:W-:Y:S02]  /*3550*/  ISETP.GE.U32.AND P3, PT, R6, 0x400, PT ;  /* 0x000004000600780c */ /* 0x000fe40003f66070 */
[----:B------:R-:W-:Y:S01]  /*3560*/  SEL R13, R4, R13, !P4 ;  /* 0x0000000d040d7207 */ /* 0x000fe20006000000 */
[----:B------:R-:W-:Y:S01]  /*3570*/  IMAD.X R4, RZ, RZ, R10, P0 ;  /* 0x000000ffff047224 */ /* 0x000fe200000e060a */
[----:B------:R-:W-:Y:S02]  /*3580*/  LOP3.LUT P2, RZ, R11, 0xff, RZ, 0xc0, !PT ;  /* 0x000000ff0bff7812 */ /* 0x000fe4000784c0ff */
[----:B------:R-:W-:Y:S02]  /*3590*/  ISETP.LT.U32.AND P0, PT, R5, R12, PT ;  /* 0x0000000c0500720c */ /* 0x000fe40003f01070 */
[----:B------:R-:W-:Y:S02]  /*35a0*/  SEL R14, RZ, 0x1, P1 ;  /* 0x00000001ff0e7807 */ /* 0x000fe40000800000 */
[----:B------:R-:W-:-:S04]  /*35b0*/  ISETP.LT.AND.EX P0, PT, R4, R13, PT, P0 ;  /* 0x0000000d0400720c */ /* 0x000fc80003f01300 */
[----:B------:R-:W-:Y:S02]  /*35c0*/  @!P1 SEL R12, R5, R12, P0 ;  /* 0x0000000c050c9207 */ /* 0x000fe40000000000 */
[C---:B------:R-:W-:Y:S02]  /*35d0*/  @!P1 SEL R13, R4.reuse, R13, P0 ;  /* 0x0000000d040d9207 */ /* 0x040fe40000000000 */
[----:B------:R-:W-:Y:S02]  /*35e0*/  @P2 SEL R14, R11, 0x1, P1 ;  /* 0x000000010b0e2807 */ /* 0x000fe40000800000 */
[----:B------:R-:W-:Y:S02]  /*35f0*/  SEL R12, R5, R12, !P2 ;  /* 0x0000000c050c7207 */ /* 0x000fe40005000000 */
[----:B------:R-:W-:Y:S01]  /*3600*/  SEL R13, R4, R13, !P2 ;  /* 0x0000000d040d7207 */ /* 0x000fe20005000000 */
[----:B------:R-:W-:Y:S06]  /*3610*/  @!P3 BRA `(.L_x_378) ;  /* 0x000000100090b947 */ /* 0x000fec0003800000 */
[----:B------:R-:W-:-:S05]  /*3620*/  VIADD R16, R16, 0x400 ;  /* 0x0000040010107836 */ /* 0x000fca0000000000 */
[----:B------:R-:W-:-:S13]  /*3630*/  ISETP.GT.U32.AND P0, PT, R16, UR10, PT ;  /* 0x0000000a10007c0c */ /* 0x000fda000bf04070 */
[----:B------:R-:W-:Y:S05]  /*3640*/  @!P0 BRA `(.L_x_379) ;  /* 0xfffffffc00148947 */ /* 0x000fea000383ffff */
.L_x_377:
[----:B------:R-:W-:Y:S01]  /*3650*/  IADD3 R2, PT, PT, -R16, UR4, RZ ;  /* 0x0000000410027c10 */ /* 0x000fe2000fffe1ff */
[----:B------:R-:W-:Y:S03]  /*3660*/  BSSY.RECONVERGENT B1, `(.L_x_378) ;  /* 0x000011f000017945 */ /* 0x000fe60003800200 */
[----:B------:R-:W-:-:S04]  /*3670*/  ISETP.GE.AND P0, PT, R15, R2, PT ;  /* 0x000000020f00720c */ /* 0x000fc80003f06270 */
[----:B------:R-:W-:-:S13]  /*3680*/  ISETP.GE.U32.OR P0, PT, R16, UR4, P0 ;  /* 0x0000000410007c0c */ /* 0x000fda0008706470 */
[----:B------:R-:W-:Y:S05]  /*3690*/  @P0 BRA `(.L_x_380) ;  /* 0x00000010006c0947 */ /* 0x000fea0003800000 */
[----:B------:R-:W-:Y:S01]  /*36a0*/  LOP3.LUT R17, RZ, R15, RZ, 0x33, !PT ;  /* 0x0000000fff117212 */ /* 0x000fe200078e33ff */
[----:B------:R-:W-:Y:S01]  /*36b0*/  BSSY.RECONVERGENT B2, `(.L_x_381) ;  /* 0x0000094000027945 */ /* 0x000fe20003800200 */
[----:B------:R-:W-:Y:S02]  /*36c0*/  IMAD.MOV.U32 R5, RZ, RZ, R15 ;  /* 0x000000ffff057224 */ /* 0x000fe400078e000f */
[----:B------:R-:W-:-:S04]  /*36d0*/  IADD3 R17, PT, PT, -R16, UR4, R17 ;  /* 0x0000000410117c10 */ /* 0x000fc8000fffe111 */
[C---:B------:R-:W-:Y:S02]  /*36e0*/  ISETP.GE.U32.AND P0, PT, R17.reuse, 0x700, PT ;  /* 0x000007001100780c */ /* 0x040fe40003f06070 */
[----:B------:R-:W-:-:S04]  /*36f0*/  LEA.HI R18, R17, 0x1, RZ, 0x18 ;  /* 0x0000000111127811 */ /* 0x000fc800078fc0ff */
[----:B------:R-:W-:-:S07]  /*3700*/  LOP3.LUT R30, R18, 0x7, RZ, 0xc0, !PT ;  /* 0x00000007121e7812 */ /* 0x000fce00078ec0ff */
[----:B------:R-:W-:Y:S05]  /*3710*/  @!P0 BRA `(.L_x_382) ;  /* 0x0000000800348947 */ /* 0x000fea0003800000 */
[----:B------:R-:W0:Y:S01]  /*3720*/  LDC.64 R2, c[0x0][0x380] ;  /* 0x0000e000ff027b82 */ /* 0x000e220000000a00 */
[----:B------:R-:W-:Y:S01]  /*3730*/  LOP3.LUT R21, R18, 0x1fffff8, RZ, 0xc0, !PT ;  /* 0x01fffff812157812 */ /* 0x000fe200078ec0ff */
[----:B------:R-:W-:Y:S01]  /*3740*/  BSSY.RECONVERGENT B3, `(.L_x_383) ;  /* 0x0000089000037945 */ /* 0x000fe20003800200 */
[C---:B------:R-:W-:Y:S01]  /*3750*/  LOP3.LUT R20, R15.reuse, 0x400, RZ, 0xfc, !PT ;  /* 0x000004000f147812 */ /* 0x040fe200078efcff */
[----:B------:R-:W-:Y:S02]  /*3760*/  IMAD.IADD R19, R15, 0x1, R16 ;  /* 0x000000010f137824 */ /* 0x000fe400078e0210 */
[----:B------:R-:W-:-:S07]  /*3770*/  IMAD.MOV R21, RZ, RZ, -R21 ;  /* 0x000000ffff157224 */ /* 0x000fce00078e0a15 */
.L_x_384:
[----:B0-----:R-:W-:-:S05]  /*3780*/  IMAD.WIDE.U32 R6, R19, 0x4, R2 ;  /* 0x0000000413067825 */ /* 0x001fca00078e0002 */
[----:B------:R0:W2:Y:S01]  /*3790*/  LDG.E R26, desc[UR8][R6.64] ;  /* 0x00000008061a7981 */ /* 0x0000a2000c1e1900 */
[----:B------:R-:W-:-:S04]  /*37a0*/  VIADD R27, R19, 0x100 ;  /* 0x00000100131b7836 */ /* 0x000fc80000000000 */
[----:B------:R-:W-:-:S05]  /*37b0*/  IMAD.WIDE.U32 R8, R27, 0x4, R2 ;  /* 0x000000041b087825 */ /* 0x000fca00078e0002 */
[----:B------:R3:W4:Y:S01]  /*37c0*/  LDG.E R24, desc[UR8][R8.64] ;  /* 0x0000000808187981 */ /* 0x000722000c1e1900 */
[----:B------:R-:W-:-:S04]  /*37d0*/  VIADD R25, R19, 0x200 ;  /* 0x0000020013197836 */ /* 0x000fc80000000000 */
[----:B------:R-:W-:-:S05]  /*37e0*/  IMAD.WIDE.U32 R10, R25, 0x4, R2 ;  /* 0x00000004190a7825 */ /* 0x000fca00078e0002 */
[----:B------:R5:W4:Y:S01]  /*37f0*/  LDG.E R22, desc[UR8][R10.64] ;  /* 0x000000080a167981 */ /* 0x000b22000c1e1900 */
[----:B------:R-:W-:-:S04]  /*3800*/  VIADD R23, R19, 0x300 ;  /* 0x0000030013177836 */ /* 0x000fc80000000000 */
[----:B------:R-:W-:-:S05]  /*3810*/  IMAD.WIDE.U32 R4, R23, 0x4, R2 ;  /* 0x0000000417047825 */ /* 0x000fca00078e0002 */
[----:B------:R1:W4:Y:S01]  /*3820*/  LDG.E R28, desc[UR8][R4.64] ;  /* 0x00000008041c7981 */ /* 0x000322000c1e1900 */
[----:B------:R-:W-:-:S04]  /*3830*/  VIADD R29, R19, 0x400 ;  /* 0x00000400131d7836 */ /* 0x000fc80000000000 */
[----:B0-----:R-:W-:-:S06]  /*3840*/  IMAD.WIDE.U32 R6, R29, 0x4, R2 ;  /* 0x000000041d067825 */ /* 0x001fcc00078e0002 */
[----:B------:R0:W4:Y:S01]  /*3850*/  LDG.E R6, desc[UR8][R6.64] ;  /* 0x0000000806067981 */ /* 0x000122000c1e1900 */
[----:B------:R-:W-:-:S04]  /*3860*/  VIADD R31, R19, 0x500 ;  /* 0x00000500131f7836 */ /* 0x000fc80000000000 */
[----:B---3--:R-:W-:-:S06]  /*3870*/  IMAD.WIDE.U32 R8, R31, 0x4, R2 ;  /* 0x000000041f087825 */ /* 0x008fcc00078e0002 */
[----:B------:R-:W3:Y:S01]  /*3880*/  LDG.E R8, desc[UR8][R8.64] ;  /* 0x0000000808087981 */ /* 0x000ee2000c1e1900 */
[----:B------:R-:W-:-:S04]  /*3890*/  VIADD R33, R19, 0x600 ;  /* 0x0000060013217836 */ /* 0x000fc80000000000 */
[----:B-----5:R-:W-:-:S06]  /*38a0*/  IMAD.WIDE.U32 R10, R33, 0x4, R2 ;  /* 0x00000004210a7825 */ /* 0x020fcc00078e0002 */
[----:B------:R-:W5:Y:S01]  /*38b0*/  LDG.E R10, desc[UR8][R10.64] ;  /* 0x000000080a0a7981 */ /* 0x000f62000c1e1900 */
[----:B------:R-:W-:-:S04]  /*38c0*/  VIADD R35, R19, 0x700 ;  /* 0x0000070013237836 */ /* 0x000fc80000000000 */
[----:B-1----:R-:W-:-:S06]  /*38d0*/  IMAD.WIDE.U32 R4, R35, 0x4, R2 ;  /* 0x0000000423047825 */ /* 0x002fcc00078e0002 */
[----:B------:R1:W5:Y:S01]  /*38e0*/  LDG.E R4, desc[UR8][R4.64] ;  /* 0x0000000804047981 */ /* 0x000362000c1e1900 */
[----:B------:R-:W-:Y:S01]  /*38f0*/  LOP3.LUT P3, RZ, R14, 0xff, RZ, 0xc0, !PT ;  /* 0x000000ff0eff7812 */ /* 0x000fe2000786c0ff */
[----:B------:R-:W-:Y:S01]  /*3900*/  VIADD R21, R21, 0x8 ;  /* 0x0000000815157836 */ /* 0x000fe20000000000 */
[C---:B------:R-:W-:Y:S01]  /*3910*/  IADD3 R37, P2, PT, R19.reuse, UR6, RZ ;  /* 0x0000000613257c10 */ /* 0x040fe2000ff5e0ff */
[----:B------:R-:W-:Y:S02]  /*3920*/  VIADD R20, R20, 0x800 ;  /* 0x0000080014147836 */ /* 0x000fe40000000000 */
[----:B------:R-:W-:Y:S02]  /*3930*/  VIADD R19, R19, 0x800 ;  /* 0x0000080013137836 */ /* 0x000fe40000000000 */
[----:B------:R-:W-:Y:S01]  /*3940*/  IMAD.X R32, RZ, RZ, UR7, P2 ;  /* 0x00000007ff207e24 */ /* 0x000fe200090e06ff */
[C---:B--2---:R-:W-:Y:S02]  /*3950*/  ISETP.NE.AND P0, PT, R26.reuse, UR5, PT ;  /* 0x000000051a007c0c */ /* 0x044fe4000bf05270 */
[----:B------:R-:W-:-:S03]  /*3960*/  ISETP.EQ.AND P1, PT, R26, UR5, P3 ;  /* 0x000000051a007c0c */ /* 0x000fc60009f22270 */
[----:B------:R-:W-:Y:S02]  /*3970*/  @!P3 SEL R14, RZ, 0x1, P0 ;  /* 0x00000001ff0eb807 */ /* 0x000fe40000000000 */
[----:B------:R-:W-:Y:S02]  /*3980*/  ISETP.LT.U32.AND P0, PT, R37, R12, PT ;  /* 0x0000000c2500720c */ /* 0x000fe40003f01070 */
[----:B0-----:R-:W-:Y:S02]  /*3990*/  SEL R7, R14, 0x1, !P1 ;  /* 0x000000010e077807 */ /* 0x001fe40004800000 */
[----:B----4-:R-:W-:Y:S02]  /*39a0*/  ISETP.NE.AND P5, PT, R24, UR5, PT ;  /* 0x0000000518007c0c */ /* 0x010fe4000bfa5270 */
[----:B------:R-:W-:Y:S02]  /*39b0*/  LOP3.LUT P2, RZ, R7, 0xff, RZ, 0xc0, !PT ;  /* 0x000000ff07ff7812 */ /* 0x000fe4000784c0ff */
[----:B------:R-:W-:-:S02]  /*39c0*/  ISETP.LT.AND.EX P0, PT, R32, R13, PT, P0 ;  /* 0x0000000d2000720c */ /* 0x000fc40003f01300 */
[----:B------:R-:W-:Y:S02]  /*39d0*/  ISETP.EQ.AND P4, PT, R24, UR5, P2 ;  /* 0x0000000518007c0c */ /* 0x000fe40009782270 */
[CC--:B------:R-:W-:Y:S02]  /*39e0*/  SEL R14, R37.reuse, R12.reuse, P0 ;  /* 0x0000000c250e7207 */ /* 0x0c0fe40000000000 */
[CC--:B------:R-:W-:Y:S02]  /*39f0*/  SEL R26, R32.reuse, R13.reuse, P0 ;  /* 0x0000000d201a7207 */ /* 0x0c0fe40000000000 */
[----:B------:R-:W-:Y:S02]  /*3a00*/  @!P1 SEL R14, R37, R12, !P3 ;  /* 0x0000000c250e9207 */ /* 0x000fe40005800000 */
[----:B------:R-:W-:Y:S02]  /*3a10*/  @!P1 SEL R26, R32, R13, !P3 ;  /* 0x0000000d201a9207 */ /* 0x000fe40005800000 */
[----:B------:R-:W-:-:S02]  /*3a20*/  @!P2 SEL R7, RZ, 0x1, P5 ;  /* 0x00000001ff07a807 */ /* 0x000fc40002800000 */
[----:B------:R-:W-:Y:S02]  /*3a30*/  IADD3 R27, P0, PT, R27, UR6, RZ ;  /* 0x000000061b1b7c10 */ /* 0x000fe4000ff1e0ff */
[----:B------:R-:W-:Y:S02]  /*3a40*/  SEL R7, R7, 0x1, !P4 ;  /* 0x0000000107077807 */ /* 0x000fe40006000000 */
[C---:B------:R-:W-:Y:S01]  /*3a50*/  ISETP.NE.AND P5, PT, R22.reuse, UR5, PT ;  /* 0x0000000516007c0c */ /* 0x040fe2000bfa5270 */
[----:B-1----:R-:W-:Y:S01]  /*3a60*/  IMAD.X R5, RZ, RZ, UR7, P0 ;  /* 0x00000007ff057e24 */ /* 0x002fe200080e06ff */
[----:B------:R-:W-:Y:S02]  /*3a70*/  LOP3.LUT P1, RZ, R7, 0xff, RZ, 0xc0, !PT ;  /* 0x000000ff07ff7812 */ /* 0x000fe4000782c0ff */
[----:B------:R-:W-:Y:S02]  /*3a80*/  ISETP.LT.U32.AND P0, PT, R27, R14, PT ;  /* 0x0000000e1b00720c */ /* 0x000fe40003f01070 */
[----:B------:R-:W-:-:S02]  /*3a90*/  ISETP.EQ.AND P3, PT, R22, UR5, P1 ;  /* 0x0000000516007c0c */ /* 0x000fc40008f62270 */
[----:B------:R-:W-:-:S04]  /*3aa0*/  ISETP.LT.AND.EX P0, PT, R5, R26, PT, P0 ;  /* 0x0000001a0500720c */ /* 0x000fc80003f01300 */
[----:B------:R-:W-:Y:S02]  /*3ab0*/  SEL R12, R27, R14, P0 ;  /* 0x0000000e1b0c7207 */ /* 0x000fe40000000000 */
[----:B------:R-:W-:Y:S02]  /*3ac0*/  SEL R24, R5, R26, P0 ;  /* 0x0000001a05187207 */ /* 0x000fe40000000000 */
[----:B------:R-:W-:Y:S02]  /*3ad0*/  @!P1 SEL R7, RZ, 0x1, P5 ;  /* 0x00000001ff079807 */ /* 0x000fe40002800000 */
[----:B------:R-:W-:Y:S02]  /*3ae0*/  @!P4 SEL R12, R27, R14, !P2 ;  /* 0x0000000e1b0cc207 */ /* 0x000fe40005000000 */
[----:B------:R-:W-:Y:S02]  /*3af0*/  SEL R7, R7, 0x1, !P3 ;  /* 0x0000000107077807 */ /* 0x000fe40005800000 */
[----:B------:R-:W-:-:S02]  /*3b00*/  @!P4 SEL R24, R5, R26, !P2 ;  /* 0x0000001a0518c207 */ /* 0x000fc40005000000 */
[----:B------:R-:W-:Y:S02]  /*3b10*/  LOP3.LUT P2, RZ, R7, 0xff, RZ, 0xc0, !PT ;  /* 0x000000ff07ff7812 */ /* 0x000fe4000784c0ff */
[----:B------:R-:W-:Y:S02]  /*3b20*/  IADD3 R25, P0, PT, R25, UR6, RZ ;  /* 0x0000000619197c10 */ /* 0x000fe4000ff1e0ff */
[C---:B------:R-:W-:Y:S02]  /*3b30*/  ISETP.NE.AND P5, PT, R28.reuse, UR5, PT ;  /* 0x000000051c007c0c */ /* 0x040fe4000bfa5270 */
[----:B------:R-:W-:Y:S01]  /*3b40*/  ISETP.EQ.AND P4, PT, R28, UR5, P2 ;  /* 0x000000051c007c0c */ /* 0x000fe20009782270 */
[----:B------:R-:W-:Y:S01]  /*3b50*/  IMAD.X R5, RZ, RZ, UR7, P0 ;  /* 0x00000007ff057e24 */ /* 0x000fe200080e06ff */
[----:B------:R-:W-:-:S04]  /*3b60*/  ISETP.LT.U32.AND P0, PT, R25, R12, PT ;  /* 0x0000000c1900720c */ /* 0x000fc80003f01070 */
[----:B------:R-:W-:Y:S02]  /*3b70*/  ISETP.LT.AND.EX P0, PT, R5, R24, PT, P0 ;  /* 0x000000180500720c */ /* 0x000fe40003f01300 */
[----:B------:R-:W-:Y:S02]  /*3b80*/  @!P2 SEL R7, RZ, 0x1, P5 ;  /* 0x00000001ff07a807 */ /* 0x000fe40002800000 */
[----:B------:R-:W-:Y:S02]  /*3b90*/  SEL R14, R25, R12, P0 ;  /* 0x0000000c190e7207 */ /* 0x000fe40000000000 */
[----:B------:R-:W-:Y:S02]  /*3ba0*/  SEL R7, R7, 0x1, !P4 ;  /* 0x0000000107077807 */ /* 0x000fe40006000000 */
[----:B------:R-:W-:Y:S02]  /*3bb0*/  SEL R22, R5, R24, P0 ;  /* 0x0000001805167207 */ /* 0x000fe40000000000 */
[----:B------:R-:W-:-:S02]  /*3bc0*/  IADD3 R23, P0, PT, R23, UR6, RZ ;  /* 0x0000000617177c10 */ /* 0x000fc4000ff1e0ff */
[----:B------:R-:W-:Y:S02]  /*3bd0*/  @!P3 SEL R14, R25, R12, !P1 ;  /* 0x0000000c190eb207 */ /* 0x000fe40004800000 */
[----:B------:R-:W-:Y:S01]  /*3be0*/  @!P3 SEL R22, R5, R24, !P1 ;  /* 0x000000180516b207 */ /* 0x000fe20004800000 */
[----:B------:R-:W-:Y:S01]  /*3bf0*/  IMAD.X R5, RZ, RZ, UR7, P0 ;  /* 0x00000007ff057e24 */ /* 0x000fe200080e06ff */
[----:B------:R-:W-:Y:S02]  /*3c00*/  LOP3.LUT P1, RZ, R7, 0xff, RZ, 0xc0, !PT ;  /* 0x000000ff07ff7812 */ /* 0x000fe4000782c0ff */
        /* <DEDUP_REMOVED lines=8> */
[----:B------:R-:W-:-:S02]  /*3c90*/  IADD3 R29, P0, PT, R29, UR6, RZ ;  /* 0x000000061d1d7c10 */ /* 0x000fc4000ff1e0ff */
[----:B------:R-:W-:Y:S02]  /*3ca0*/  SEL R7, R7, 0x1, !P3 ;  /* 0x0000000107077807 */ /* 0x000fe40005800000 */
[----:B------:R-:W-:Y:S01]  /*3cb0*/  @!P4 SEL R14, R5, R22, !P2 ;  /* 0x00000016050ec207 */ /* 0x000fe20005000000 */
[----:B------:R-:W-:Y:S01]  /*3cc0*/  IMAD.X R5, RZ, RZ, UR7, P0 ;  /* 0x00000007ff057e24 */ /* 0x000fe200080e06ff */
[----:B------:R-:W-:Y:S02]  /*3cd0*/  ISETP.LT.U32.AND P0, PT, R29, R12, PT ;  /* 0x0000000c1d00720c */ /* 0x000fe40003f01070 */
[----:B------:R-:W-:Y:S02]  /*3ce0*/  LOP3.LUT P2, RZ, R7, 0xff, RZ, 0xc0, !PT ;  /* 0x000000ff07ff7812 */ /* 0x000fe4000784c0ff */
[----:B------:R-:W-:Y:S02]  /*3cf0*/  ISETP.LT.AND.EX P0, PT, R5, R14, PT, P0 ;  /* 0x0000000e0500720c */ /* 0x000fe40003f01300 */
[----:B------:R-:W-:-:S02]  /*3d00*/  IADD3 R31, P4, PT, R31, UR6, RZ ;  /* 0x000000061f1f7c10 */ /* 0x000fc4000ff9e0ff */
[----:B------:R-:W-:Y:S02]  /*3d10*/  SEL R6, R29, R12, P0 ;  /* 0x0000000c1d067207 */ /* 0x000fe40000000000 */
[----:B------:R-:W-:Y:S02]  /*3d20*/  SEL R22, R5, R14, P0 ;  /* 0x0000000e05167207 */ /* 0x000fe40000000000 */
[C---:B---3--:R-:W-:Y:S02]  /*3d30*/  ISETP.NE.AND P0, PT, R8.reuse, UR5, PT ;  /* 0x0000000508007c0c */ /* 0x048fe4000bf05270 */
[----:B------:R-:W-:Y:S02]  /*3d40*/  @!P3 SEL R6, R29, R12, !P1 ;  /* 0x0000000c1d06b207 */ /* 0x000fe40004800000 */
[----:B------:R-:W-:Y:S01]  /*3d50*/  @!P3 SEL R22, R5, R14, !P1 ;  /* 0x0000000e0516b207 */ /* 0x000fe20004800000 */
[----:B------:R-:W-:Y:S01]  /*3d60*/  IMAD.X R5, RZ, RZ, UR7, P4 ;  /* 0x00000007ff057e24 */ /* 0x000fe2000a0e06ff */
[----:B------:R-:W-:-:S02]  /*3d70*/  ISETP.EQ.AND P3, PT, R8, UR5, P2 ;  /* 0x0000000508007c0c */ /* 0x000fc40009762270 */
[----:B------:R-:W-:Y:S02]  /*3d80*/  @!P2 SEL R7, RZ, 0x1, P0 ;  /* 0x00000001ff07a807 */ /* 0x000fe40000000000 */
[----:B------:R-:W-:Y:S02]  /*3d90*/  ISETP.LT.U32.AND P0, PT, R31, R6, PT ;  /* 0x000000061f00720c */ /* 0x000fe40003f01070 */
[----:B------:R-:W-:Y:S02]  /*3da0*/  SEL R7, R7, 0x1, !P3 ;  /* 0x0000000107077807 */ /* 0x000fe40005800000 */
[----:B------:R-:W-:Y:S02]  /*3db0*/  ISETP.LT.AND.EX P0, PT, R5, R22, PT, P0 ;  /* 0x000000160500720c */ /* 0x000fe40003f01300 */
[----:B------:R-:W-:Y:S02]  /*3dc0*/  LOP3.LUT P1, RZ, R7, 0xff, RZ, 0xc0, !PT ;  /* 0x000000ff07ff7812 */ /* 0x000fe4000782c0ff */
[----:B------:R-:W-:-:S02]  /*3dd0*/  SEL R12, R31, R6, P0 ;  /* 0x000000061f0c7207 */ /* 0x000fc40000000000 */
[----:B------:R-:W-:Y:S02]  /*3de0*/  SEL R14, R5, R22, P0 ;  /* 0x00000016050e7207 */ /* 0x000fe40000000000 */
[----:B------:R-:W-:Y:S02]  /*3df0*/  IADD3 R33, P0, PT, R33, UR6, RZ ;  /* 0x0000000621217c10 */ /* 0x000fe4000ff1e0ff */
[----:B------:R-:W-:Y:S02]  /*3e00*/  @!P3 SEL R12, R31, R6, !P2 ;  /* 0x000000061f0cb207 */ /* 0x000fe40005000000 */
[----:B------:R-:W-:Y:S01]  /*3e10*/  @!P3 SEL R14, R5, R22, !P2 ;  /* 0x00000016050eb207 */ /* 0x000fe20005000000 */
[----:B------:R-:W-:Y:S01]  /*3e20*/  IMAD.X R5, RZ, RZ, UR7, P0 ;  /* 0x00000007ff057e24 */ /* 0x000fe200080e06ff */
[----:B-----5:R-:W-:Y:S02]  /*3e30*/  ISETP.EQ.AND P3, PT, R10, UR5, P1 ;  /* 0x000000050a007c0c */ /* 0x020fe40008f62270 */
[----:B------:R-:W-:-:S02]  /*3e40*/  ISETP.LT.U32.AND P0, PT, R33, R12, PT ;  /* 0x0000000c2100720c */ /* 0x000fc40003f01070 */
[----:B------:R-:W-:Y:S02]  /*3e50*/  ISETP.NE.AND P2, PT, R10, UR5, PT ;  /* 0x000000050a007c0c */ /* 0x000fe4000bf45270 */
[----:B------:R-:W-:Y:S02]  /*3e60*/  ISETP.LT.AND.EX P0, PT, R5, R14, PT, P0 ;  /* 0x0000000e0500720c */ /* 0x000fe40003f01300 */
[----:B------:R-:W-:Y:S02]  /*3e70*/  @!P1 SEL R7, RZ, 0x1, P2 ;  /* 0x00000001ff079807 */ /* 0x000fe40001000000 */
[----:B------:R-:W-:Y:S02]  /*3e80*/  SEL R6, R33, R12, P0 ;  /* 0x0000000c21067207 */ /* 0x000fe40000000000 */
[----:B------:R-:W-:Y:S02]  /*3e90*/  SEL R8, R5, R14, P0 ;  /* 0x0000000e05087207 */ /* 0x000fe40000000000 */
[----:B------:R-:W-:-:S02]  /*3ea0*/  IADD3 R35, P0, PT, R35, UR6, RZ ;  /* 0x0000000623237c10 */ /* 0x000fc4000ff1e0ff */
[----:B------:R-:W-:Y:S02]  /*3eb0*/  @!P3 SEL R6, R33, R12, !P1 ;  /* 0x0000000c2106b207 */ /* 0x000fe40004800000 */
[----:B------:R-:W-:Y:S01]  /*3ec0*/  @!P3 SEL R8, R5, R14, !P1 ;  /* 0x0000000e0508b207 */ /* 0x000fe20004800000 */
[----:B------:R-:W-:Y:S01]  /*3ed0*/  IMAD.X R5, RZ, RZ, UR7, P0 ;  /* 0x00000007ff057e24 */ /* 0x000fe200080e06ff */
[----:B------:R-:W-:Y:S02]  /*3ee0*/  SEL R7, R7, 0x1, !P3 ;  /* 0x0000000107077807 */ /* 0x000fe40005800000 */
[----:B------:R-:W-:Y:S02]  /*3ef0*/  ISETP.LT.U32.AND P0, PT, R35, R6, PT ;  /* 0x000000062300720c */ /* 0x000fe40003f01070 */
[----:B------:R-:W-:Y:S02]  /*3f00*/  LOP3.LUT P2, RZ, R7, 0xff, RZ, 0xc0, !PT ;  /* 0x000000ff07ff7812 */ /* 0x000fe4000784c0ff */
[----:B------:R-:W-:-:S02]  /*3f10*/  ISETP.LT.AND.EX P0, PT, R5, R8, PT, P0 ;  /* 0x000000080500720c */ /* 0x000fc40003f01300 */
[C---:B------:R-:W-:Y:S02]  /*3f20*/  ISETP.EQ.AND P1, PT, R4.reuse, UR5, P2 ;  /* 0x0000000504007c0c */ /* 0x040fe40009722270 */
[----:B------:R-:W-:Y:S02]  /*3f30*/  SEL R12, R35, R6, P0 ;  /* 0x00000006230c7207 */ /* 0x000fe40000000000 */
[----:B------:R-:W-:Y:S02]  /*3f40*/  SEL R13, R5, R8, P0 ;  /* 0x00000008050d7207 */ /* 0x000fe40000000000 */
[----:B------:R-:W-:Y:S02]  /*3f50*/  ISETP.NE.AND P0, PT, R21, RZ, PT ;  /* 0x000000ff1500720c */ /* 0x000fe40003f05270 */
[----:B------:R-:W-:-:S04]  /*3f60*/  ISETP.NE.AND P3, PT, R4, UR5, PT ;  /* 0x0000000504007c0c */ /* 0x000fc8000bf65270 */
[----:B------:R-:W-:Y:S02]  /*3f70*/  @!P2 SEL R7, RZ, 0x1, P3 ;  /* 0x00000001ff07a807 */ /* 0x000fe40001800000 */
[----:B------:R-:W-:Y:S02]  /*3f80*/  @!P1 SEL R12, R35, R6, !P2 ;  /* 0x00000006230c9207 */ /* 0x000fe40005000000 */
[----:B------:R-:W-:Y:S02]  /*3f90*/  SEL R7, R7, 0x1, !P1 ;  /* 0x0000000107077807 */ /* 0x000fe40004800000 */
[----:B------:R-:W-:Y:S02]  /*3fa0*/  @!P1 SEL R13, R5, R8, !P2 ;  /* 0x00000008050d9207 */ /* 0x000fe40005000000 */
[----:B------:R-:W-:Y:S01]  /*3fb0*/  PRMT R14, R7, 0x7610, R14 ;  /* 0x00007610070e7816 */ /* 0x000fe2000000000e */
[----:B------:R-:W-:Y:S06]  /*3fc0*/  @P0 BRA `(.L_x_384) ;  /* 0xfffffff400ec0947 */ /* 0x000fec000383ffff */
[----:B------:R-:W-:Y:S05]  /*3fd0*/  BSYNC.RECONVERGENT B3 ;  /* 0x0000000000037941 */ /* 0x000fea0003800200 */
.L_x_383:
[----:B------:R-:W-:-:S07]  /*3fe0*/  VIADD R5, R20, 0xfffffc00 ;  /* 0xfffffc0014057836 */ /* 0x000fce0000000000 */
.L_x_382:
[----:B------:R-:W-:Y:S05]  /*3ff0*/  BSYNC.RECONVERGENT B2 ;  /* 0x0000000000027941 */ /* 0x000fea0003800200 */
.L_x_381:
        /* <DEDUP_REMOVED lines=23> */
[----:B------:R-:W-:Y:S02]  /*4170*/  IMAD.X R20, RZ, RZ, UR7, P2 ;  /* 0x00000007ff147e24 */ /* 0x000fe400090e06ff */
[----:B0-----:R-:W-:Y:S01]  /*4180*/  IMAD.X R3, RZ, RZ, UR7, P5 ;  /* 0x00000007ff037e24 */ /* 0x001fe2000a8e06ff */
        /* <DEDUP_REMOVED lines=47> */
.L_x_386:
[----:B------:R-:W-:Y:S05]  /*4480*/  BSYNC.RECONVERGENT B2 ;  /* 0x0000000000027941 */ /* 0x000fea0003800200 */
.L_x_385:
        /* <DEDUP_REMOVED lines=16> */
[----:B------:R-:W-:-:S05]  /*4590*/  IMAD.X R4, RZ, RZ, UR7, P4 ;  /* 0x00000007ff047e24 */ /* 0x000fca000a0e06ff */
[----:B------:R-:W-:-:S04]  /*45a0*/  ISETP.LT.AND.EX P0, PT, R4, R13, PT, P0 ;  /* 0x0000000d0400720c */ /* 0x000fc80003f01300 */
[----:B0-----:R-:W-:Y:S02]  /*45b0*/  SEL R2, R9, R12, P0 ;  /* 0x0000000c09027207 */ /* 0x001fe40000000000 */
[----:B------:R-:W-:Y:S02]  /*45c0*/  SEL R3, R4, R13, P0 ;  /* 0x0000000d04037207 */ /* 0x000fe40000000000 */
[C---:B--2---:R-:W-:Y:S02]  /*45d0*/  ISETP.NE.AND P5, PT, R6.reuse, UR5, PT ;  /* 0x0000000506007c0c */ /* 0x044fe4000bfa5270 */
[----:B------:R-:W-:Y:S02]  /*45e0*/  ISETP.EQ.AND P3, PT, R6, UR5, P2 ;  /* 0x0000000506007c0c */ /* 0x000fe40009762270 */
[----:B------:R-:W-:Y:S02]  /*45f0*/  @!P2 SEL R14, RZ, 0x1, P5 ;  /* 0x00000001ff0ea807 */ /* 0x000fe40002800000 */
[----:B------:R-:W-:-:S02]  /*4600*/  IADD3 R11, P5, PT, R11, UR6, RZ ;  /* 0x000000060b0b7c10 */ /* 0x000fc4000ffbe0ff */
[----:B------:R-:W-:-:S04]  /*4610*/  SEL R14, R14, 0x1, !P3 ;  /* 0x000000010e0e7807 */ /* 0x000fc80005800000 */
[----:B------:R-:W-:-:S03]  /*4620*/  LOP3.LUT P4, RZ, R14, 0xff, RZ, 0xc0, !PT ;  /* 0x000000ff0eff7812 */ /* 0x000fc6000788c0ff */
[----:B------:R-:W-:Y:S02]  /*4630*/  @!P3 SEL R2, R9, R12, !P2 ;  /* 0x0000000c0902b207 */ /* 0x000fe40005000000 */
[----:B------:R-:W-:Y:S01]  /*4640*/  @!P3 SEL R3, R4, R13, !P2 ;  /* 0x0000000d0403b207 */ /* 0x000fe20005000000 */
[----:B------:R-:W-:Y:S01]  /*4650*/  IMAD.X R4, RZ, RZ, UR7, P5 ;  /* 0x00000007ff047e24 */ /* 0x000fe2000a8e06ff */
        /* <DEDUP_REMOVED lines=10> */
.L_x_388:
[----:B------:R-:W-:Y:S05]  /*4700*/  BSYNC.RECONVERGENT B2 ;  /* 0x0000000000027941 */ /* 0x000fea0003800200 */
.L_x_387:
[----:B------:R-:W-:Y:S05]  /*4710*/  @P1 BRA `(.L_x_380) ;  /* 0x00000000004c1947 */ /* 0x000fea0003800000 */
[----:B------:R-:W0:Y:S01]  /*4720*/  LDC.64 R2, c[0x0][0x380] ;  /* 0x0000e000ff027b82 */ /* 0x000e220000000a00 */
[----:B------:R-:W-:-:S04]  /*4730*/  IMAD.IADD R5, R5, 0x1, R16 ;  /* 0x0000000105057824 */ /* 0x000fc800078e0210 */
[----:B0-----:R-:W-:-:S06]  /*4740*/  IMAD.WIDE.U32 R2, R5, 0x4, R2 ;  /* 0x0000000405027825 */ /* 0x001fcc00078e0002 */
[----:B------:R-:W2:Y:S01]  /*4750*/  LDG.E R2, desc[UR8][R2.64] ;  /* 0x0000000802027981 */ /* 0x000ea2000c1e1900 */
[----:B------:R-:W-:Y:S02]  /*4760*/  LOP3.LUT P3, RZ, R14, 0xff, RZ, 0xc0, !PT ;  /* 0x000000ff0eff7812 */ /* 0x000fe4000786c0ff */
[----:B------:R-:W-:-:S04]  /*4770*/  IADD3 R7, P2, PT, R5, UR6, RZ ;  /* 0x0000000605077c10 */ /* 0x000fc8000ff5e0ff */
[----:B------:R-:W-:Y:S01]  /*4780*/  ISETP.LT.U32.AND P0, PT, R7, R12, PT ;  /* 0x0000000c0700720c */ /* 0x000fe20003f01070 */
[----:B------:R-:W-:-:S05]  /*4790*/  IMAD.X R6, RZ, RZ, UR7, P2 ;  /* 0x00000007ff067e24 */ /* 0x000fca00090e06ff */
        /* <DEDUP_REMOVED lines=11> */
.L_x_380:
[----:B------:R-:W-:Y:S05]  /*4850*/  BSYNC.RECONVERGENT B1 ;  /* 0x0000000000017941 */ /* 0x000fea0003800200 */
.L_x_378:
        /* <DEDUP_REMOVED lines=24> */
.L_x_390:
[----:B------:R-:W-:Y:S05]  /*49e0*/  BSYNC.RECONVERGENT B1 ;  /* 0x0000000000017941 */ /* 0x000fea0003800200 */
.L_x_389:
        /* <DEDUP_REMOVED lines=23> */
.L_x_392:
[----:B------:R-:W-:Y:S05]  /*4b60*/  BSYNC.RECONVERGENT B1 ;  /* 0x0000000000017941 */ /* 0x000fea0003800200 */
.L_x_391:
        /* <DEDUP_REMOVED lines=20> */
.L_x_394:
[----:B------:R-:W-:Y:S05]  /*4cb0*/  BSYNC.RECONVERGENT B1 ;  /* 0x0000000000017941 */ /* 0x000fea0003800200 */
.L_x_393:
        /* <DEDUP_REMOVED lines=20> */
.L_x_396:
[----:B------:R-:W-:Y:S05]  /*4e00*/  BSYNC.RECONVERGENT B1 ;  /* 0x0000000000017941 */ /* 0x000fea0003800200 */
.L_x_395:
        /* <DEDUP_REMOVED lines=20> */
.L_x_398:
[----:B------:R-:W-:Y:S05]  /*4f50*/  BSYNC.RECONVERGENT B1 ;  /* 0x0000000000017941 */ /* 0x000fea0003800200 */
.L_x_397:
        /* <DEDUP_REMOVED lines=10> */
.L_x_400:
[----:B------:R-:W-:Y:S05]  /*5000*/  BSYNC.RECONVERGENT B1 ;  /* 0x0000000000017941 */ /* 0x000fea0003800200 */
.L_x_399:
        /* <DEDUP_REMOVED lines=10> */
[----:B------:R-:W1:Y:S04]  /*50b0*/  LDS.64 R8, [UR5+0x30] ;  /* 0x00003005ff087984 */ /* 0x000e680008000a00 */
[----:B------:R-:W1:Y:S04]  /*50c0*/  LDS.U8 R16, [UR5+0x38] ;  /* 0x00003805ff107984 */ /* 0x000e680008000000 */
[----:B------:R-:W1:Y:S04]  /*50d0*/  LDS.64 R6, [UR5+0x40] ;  /* 0x00004005ff067984 */ /* 0x000e680008000a00 */
[----:B------:R-:W1:Y:S04]  /*50e0*/  LDS.U8 R17, [UR5+0x48] ;  /* 0x00004805ff117984 */ /* 0x000e680008000000 */
[----:B0-----:R-:W0:Y:S01]  /*50f0*/  LDS.64 R2, [UR5+0x50] ;  /* 0x00005005ff027984 */ /* 0x001e220008000a00 */
[----:B-----5:R-:W-:-:S02]  /*5100*/  ISETP.NE.AND P2, PT, R10, RZ, PT ;  /* 0x000000ff0a00720c */ /* 0x020fc40003f45270 */
[----:B--2---:R-:W-:Y:S02]  /*5110*/  ISETP.LT.U32.AND P0, PT, R4, R12, PT ;  /* 0x0000000c0400720c */ /* 0x004fe40003f01070 */
[----:B------:R-:W-:Y:S02]  /*5120*/  @P4 SEL R10, R14, 0x1, !P2 ;  /* 0x000000010e0a4807 */ /* 0x000fe40005000000 */
[----:B------:R-:W-:Y:S01]  /*5130*/  ISETP.LT.AND.EX P0, PT, R5, R13, PT, P0 ;  /* 0x0000000d0500720c */ /* 0x000fe20003f01300 */
[----:B------:R-:W-:Y:S01]  /*5140*/  LDS.U8 R14, [UR5+0x78] ;  /* 0x00007805ff0e7984 */ /* 0x000fe20008000000 */
[----:B------:R-:W-:Y:S02]  /*5150*/  LOP3.LUT P3, RZ, R10, 0xff, RZ, 0xc0, !PT ;  /* 0x000000ff0aff7812 */ /* 0x000fe4000786c0ff */
[----:B----4-:R-:W-:-:S03]  /*5160*/  ISETP.NE.AND P5, PT, R15, RZ, PT ;  /* 0x000000ff0f00720c */ /* 0x010fc60003fa5270 */
        /* <DEDUP_REMOVED lines=10> */
[----:B------:R-:W1:Y:S01]  /*5210*/  LDS.U8 R10, [UR5+0x58] ;  /* 0x00005805ff0a7984 */ /* 0x000e620008000000 */
[----:B------:R-:W-:Y:S02]  /*5220*/  @P5 SEL R11, R8, R11, P0 ;  /* 0x0000000b080b5207 */ /* 0x000fe40000000000 */
[----:B------:R-:W-:Y:S02]  /*5230*/  ISETP.NE.AND P4, PT, R16, RZ, PT ;  /* 0x000000ff1000720c */ /* 0x000fe40003f85270 */
[C---:B------:R-:W-:Y:S02]  /*5240*/  @P5 SEL R13, R9.reuse, R13, P0 ;  /* 0x0000000d090d5207 */ /* 0x040fe40000000000 */
[----:B------:R-:W-:Y:S02]  /*5250*/  SEL R11, R8, R11, !P3 ;  /* 0x0000000b080b7207 */ /* 0x000fe40005800000 */
[----:B------:R-:W-:-:S02]  /*5260*/  SEL R13, R9, R13, !P3 ;  /* 0x0000000d090d7207 */ /* 0x000fc40005800000 */
[----:B------:R-:W-:Y:S01]  /*5270*/  ISETP.LT.U32.AND P0, PT, R6, R11, PT ;  /* 0x0000000b0600720c */ /* 0x000fe20003f01070 */
[----:B------:R-:W2:Y:S01]  /*5280*/  LDS.64 R8, [UR5+0x70] ;  /* 0x00007005ff087984 */ /* 0x000ea20008000a00 */
        /* <DEDUP_REMOVED lines=8> */
[----:B0-----:R-:W-:Y:S01]  /*5310*/  ISETP.LT.U32.AND P0, PT, R2, R11, PT ;  /* 0x0000000b0200720c */ /* 0x001fe20003f01070 */
[----:B------:R-:W0:Y:S01]  /*5320*/  LDS.64 R6, [UR5+0x80] ;  /* 0x00008005ff067984 */ /* 0x000e220008000a00 */
[----:B------:R-:W-:Y:S02]  /*5330*/  @P5 SEL R17, R16, 0x1, !P3 ;  /* 0x0000000110115807 */ /* 0x000fe40005800000 */
[----:B------:R-:W-:-:S02]  /*5340*/  ISETP.LT.AND.EX P0, PT, R3, R13, PT, P0 ;  /* 0x0000000d0300720c */ /* 0x000fc40003f01300 */
[----:B------:R-:W-:Y:S02]  /*5350*/  LOP3.LUT P4, RZ, R17, 0xff, RZ, 0xc0, !PT ;  /* 0x000000ff11ff7812 */ /* 0x000fe4000788c0ff */
[----:B------:R-:W-:Y:S02]  /*5360*/  @P3 SEL R11, R2, R11, P0 ;  /* 0x0000000b020b3207 */ /* 0x000fe40000000000 */
[C---:B------:R-:W-:Y:S02]  /*5370*/  @P3 SEL R13, R3.reuse, R13, P0 ;  /* 0x0000000d030d3207 */ /* 0x040fe40000000000 */
[----:B-1----:R-:W-:Y:S02]  /*5380*/  ISETP.NE.AND P2, PT, R10, RZ, PT ;  /* 0x000000ff0a00720c */ /* 0x002fe40003f45270 */
        /* <DEDUP_REMOVED lines=11> */
[----:B--2---:R-:W-:Y:S02]  /*5440*/  ISETP.LT.U32.AND P0, PT, R8, R3, PT ;  /* 0x000000030800720c */ /* 0x004fe40003f01070 */
        /* <DEDUP_REMOVED lines=8> */
[----:B0-----:R-:W-:-:S04]  /*54d0*/  ISETP.LT.U32.AND P0, PT, R6, R3, PT ;  /* 0x000000030600720c */ /* 0x001fc80003f01070 */
[----:B------:R-:W-:-:S04]  /*54e0*/  ISETP.LT.AND.EX P0, PT, R7, R9, PT, P0 ;  /* 0x000000090700720c */ /* 0x000fc80003f01300 */
[----:B------:R-:W-:Y:S02]  /*54f0*/  @P4 SEL R3, R6, R3, P0 ;  /* 0x0000000306034207 */ /* 0x000fe40000000000 */
[C---:B------:R-:W-:Y:S02]  /*5500*/  @P4 SEL R9, R7.reuse, R9, P0 ;  /* 0x0000000907094207 */ /* 0x040fe40000000000 */
[----:B------:R-:W-:Y:S02]  /*5510*/  @P2 SEL R14, R12, 0x1, !P4 ;  /* 0x000000010c0e2807 */ /* 0x000fe40006000000 */
[----:B------:R-:W-:Y:S02]  /*5520*/  SEL R12, R6, R3, !P2 ;  /* 0x00000003060c7207 */ /* 0x000fe40005000000 */
[----:B------:R-:W-:-:S07]  /*5530*/  SEL R13, R7, R9, !P2 ;  /* 0x00000009070d7207 */ /* 0x000fce0005000000 */
.L_x_358:
[----:B------:R-:W-:Y:S05]  /*5540*/  BSYNC.RECONVERGENT B0 ;  /* 0x0000000000007941 */ /* 0x000fea0003800200 */
.L_x_334:
[----:B------:R-:W-:Y:S05]  /*5550*/  @P1 EXIT ;  /* 0x000000000000194d */ /* 0x000fea0003800000 */
[----:B----4-:R-:W4:Y:S01]  /*5560*/  LDC.64 R6, c[0x0][0x3b0] ;  /* 0x0000ec00ff067b82 */ /* 0x010f220000000a00 */
[----:B0-----:R-:W-:Y:S02]  /*5570*/  PRMT R5, R14, 0x7610, R5 ;  /* 0x000076100e057816 */ /* 0x001fe40000000005 */
[----:B-1----:R-:W-:Y:S02]  /*5580*/  ISETP.NE.AND P1, PT, R0, RZ, PT ;  /* 0x000000ff0000720c */ /* 0x002fe40003f25270 */
[----:B------:R-:W-:-:S03]  /*5590*/  LOP3.LUT P2, RZ, R5, 0xff, RZ, 0xc0, !PT ;  /* 0x000000ff05ff7812 */ /* 0x000fc6000784c0ff */
[----:B--23--:R-:W0:Y:S08]  /*55a0*/  LDC.64 R2, c[0x0][0x398] ;  /* 0x0000e600ff027b82 */ /* 0x00ce300000000a00 */
[----:B------:R-:W-:Y:S02]  /*55b0*/  @P1 SEL R5, R0, 0x1, !P2 ;  /* 0x0000000100051807 */ /* 0x000fe40005000000 */
[----:B----4-:R-:W-:-:S04]  /*55c0*/  ISETP.LT.U32.AND P0, PT, R12, R6, PT ;  /* 0x000000060c00720c */ /* 0x010fc80003f01070 */
[----:B------:R-:W-:-:S04]  /*55d0*/  ISETP.LT.AND.EX P0, PT, R13, R7, PT, P0 ;  /* 0x000000070d00720c */ /* 0x000fc80003f01300 */
[C---:B------:R-:W-:Y:S01]  /*55e0*/  @P2 SEL R6, R12.reuse, R6, P0 ;  /* 0x000000060c062207 */ /* 0x040fe20000000000 */
[----:B0-----:R-:W-:Y:S01]  /*55f0*/  STG.E.U8 desc[UR8][R2.64], R5 ;  /* 0x0000000502007986 */ /* 0x001fe2000c101108 */
[C---:B------:R-:W-:Y:S02]  /*5600*/  @P2 SEL R7, R13.reuse, R7, P0 ;  /* 0x000000070d072207 */ /* 0x040fe40000000000 */
[----:B------:R-:W-:Y:S02]  /*5610*/  SEL R12, R12, R6, !P1 ;  /* 0x000000060c0c7207 */ /* 0x000fe40004800000 */
[----:B------:R-:W-:-:S05]  /*5620*/  SEL R13, R13, R7, !P1 ;  /* 0x000000070d0d7207 */ /* 0x000fca0004800000 */
[----:B------:R-:W-:Y:S01]  /*5630*/  STG.E.64 desc[UR8][R2.64+0x8], R12 ;  /* 0x0000080c02007986 */ /* 0x000fe2000c101b08 */
[----:B------:R-:W-:Y:S05]  /*5640*/  EXIT ;  /* 0x000000000000794d */ /* 0x000fea0003800000 */
.L_x_401:
        /* <DEDUP_REMOVED lines=11> */
.L_x_408:


//--------------------- .text._ZN3cub18CUB_300001_SM_10006detail11EmptyKernelIvEEvv --------------------------
	.section	.text._ZN3cub18CUB_300001_SM_10006detail11EmptyKernelIvEEvv,"ax",@progbits
	.align	128
        .global         _ZN3cub18CUB_300001_SM_10006detail11EmptyKernelIvEEvv
        .type           _ZN3cub18CUB_300001_SM_10006detail11EmptyKernelIvEEvv,@function
        .size           _ZN3cub18CUB_300001_SM_10006detail11EmptyKernelIvEEvv,(.L_x_409 - _ZN3cub18CUB_300001_SM_10006detail11EmptyKernelIvEEvv)
        .other          _ZN3cub18CUB_300001_SM_10006detail11EmptyKernelIvEEvv,@"STO_CUDA_ENTRY STV_DEFAULT"
_ZN3cub18CUB_300001_SM_10006detail11EmptyKernelIvEEvv:
.text._ZN3cub18CUB_300001_SM_10006detail11EmptyKernelIvEEvv:
[----:B------:R-:W-:Y:S01]  /*0000*/  LDC R1, c[0x0][0x37c] ;  /* 0x0000df00ff017b82 */ /* 0x000fe20000000800 */
[----:B------:R-:W-:Y:S05]  /*0010*/  EXIT ;  /* 0x000000000000794d */ /* 0x000fea0003800000 */
.L_x_402:
        /* <DEDUP_REMOVED lines=14> */
.L_x_409:


//--------------------- .nv.shared._ZN3cub18CUB_300001_SM_10006detail6reduce28DeviceReduceSingleTileKernelINS2_10policy_hubIN4cuda3std3__45tupleIJblEEEyN6thrust24THRUST_300001_SM_1000_NS8cuda_cub9__find_if7functorIS9_EEE10Policy1000EPS9_SI_iSF_S9_S9_NS7_10__identityEEEvT0_T1_T2_T3_T4_T6_ --------------------------
	.section	.nv.shared._ZN3cub18CUB_300001_SM_10006detail6reduce28DeviceReduceSingleTileKernelINS2_10policy_hubIN4cuda3std3__45tupleIJblEEEyN6thrust24THRUST_300001_SM_1000_NS8cuda_cub9__find_if7functorIS9_EEE10Policy1000EPS9_SI_iSF_S9_S9_NS7_10__identityEEEvT0_T1_T2_T3_T4_T6_,"aw",@nobits
	.sectionflags	@""
	.align	8
.nv.shared._ZN3cub18CUB_300001_SM_10006detail6reduce28DeviceReduceSingleTileKernelINS2_10policy_hubIN4cuda3std3__45tupleIJblEEEyN6thrust24THRUST_300001_SM_1000_NS8cuda_cub9__find_if7functorIS9_EEE10Policy1000EPS9_SI_iSF_S9_S9_NS7_10__identityEEEvT0_T1_T2_T3_T4_T6_:
	.zero		1176


//--------------------- .nv.shared.reserved.0     --------------------------
	.section	.nv.shared.reserved.0,"aw",@nobits
	.weak		__nv_reservedSMEM_offset_0_alias
	.size		__nv_reservedSMEM_offset_0_alias, 0, 64
	.other		__nv_reservedSMEM_offset_0_alias,@"STO_CUDA_RESERVED_SHARED STV_DEFAULT"
__nv_reservedSMEM_offset_0_alias:
	.zero		0
	.zero		64


//--------------------- .nv.global                --------------------------
	.section	.nv.global,"aw",@nobits
.nv.global:
	.type		_ZN30_INTERNAL_4de74b72_4_k_cu_main6thrust24THRUST_300001_SM_1000_NS12placeholders2_8E,@object
	.size		_ZN30_INTERNAL_4de74b72_4_k_cu_main6thrust24THRUST_300001_SM_1000_NS12placeholders2_8E,(_ZN30_INTERNAL_4de74b72_4_k_cu_main4cuda3std3__432_GLOBAL__N__4de74b72_4_k_cu_main6ignoreE - _ZN30_INTERNAL_4de74b72_4_k_cu_main6thrust24THRUST_300001_SM_1000_NS12placeholders2_8E)
_ZN30_INTERNAL_4de74b72_4_k_cu_main6thrust24THRUST_300001_SM_1000_NS12placeholders2_8E:
	.zero		1
	.type		_ZN30_INTERNAL_4de74b72_4_k_cu_main4cuda3std3__432_GLOBAL__N__4de74b72_4_k_cu_main6ignoreE,@object
	.size		_ZN30_INTERNAL_4de74b72_4_k_cu_main4cuda3std3__432_GLOBAL__N__4de74b72_4_k_cu_main6ignoreE,(_ZN30_INTERNAL_4de74b72_4_k_cu_main4cuda3std6ranges3__45__cpo4dataE - _ZN30_INTERNAL_4de74b72_4_k_cu_main4cuda3std3__432_GLOBAL__N__4de74b72_4_k_cu_main6ignoreE)
_ZN30_INTERNAL_4de74b72_4_k_cu_main4cuda3std3__432_GLOBAL__N__4de74b72_4_k_cu_main6ignoreE:
	.zero		1
	.type		_ZN30_INTERNAL_4de74b72_4_k_cu_main4cuda3std6ranges3__45__cpo4dataE,@object
	.size		_ZN30_INTERNAL_4de74b72_4_k_cu_main4cuda3std6ranges3__45__cpo4dataE,(_ZN30_INTERNAL_4de74b72_4_k_cu_main6thrust24THRUST_300001_SM_1000_NS6system3cpp3parE - _ZN30_INTERNAL_4de74b72_4_k_cu_main4cuda3std6ranges3__45__cpo4dataE)
_ZN30_INTERNAL_4de74b72_4_k_cu_main4cuda3std6ranges3__45__cpo4dataE:
	.zero		1
	.type		_ZN30_INTERNAL_4de74b72_4_k_cu_main6thrust24THRUST_300001_SM_1000_NS6system3cpp3parE,@object
	.size		_ZN30_INTERNAL_4de74b72_4_k_cu_main6thrust24THRUST_300001_SM_1000_NS6system3cpp3parE,(_ZN30_INTERNAL_4de74b72_4_k_cu_main4cuda3std3__45__cpo5beginE - _ZN30_INTERNAL_4de74b72_4_k_cu_main6thrust24THRUST_300001_SM_1000_NS6system3cpp3parE)
_ZN30_INTERNAL_4de74b72_4_k_cu_main6thrust24THRUST_300001_SM_1000_NS6system3cpp3parE:
	.zero		1
	.type		_ZN30_INTERNAL_4de74b72_4_k_cu_main4cuda3std3__45__cpo5beginE,@object
	.size		_ZN30_INTERNAL_4de74b72_4_k_cu_main4cuda3std3__45__cpo5beginE,(_ZN30_INTERNAL_4de74b72_4_k_cu_main4cuda3std6ranges3__45__cpo5beginE - _ZN30_INTERNAL_4de74b72_4_k_cu_main4cuda3std3__45__cpo5beginE)
_ZN30_INTERNAL_4de74b72_4_k_cu_main4cuda3std3__45__cpo5beginE:
	.zero		1
	.type		_ZN30_INTERNAL_4de74b72_4_k_cu_main4cuda3std6ranges3__45__cpo5beginE,@object
	.size		_ZN30_INTERNAL_4de74b72_4_k_cu_main4cuda3std6ranges3__45__cpo5beginE,(_ZN30_INTERNAL_4de74b72_4_k_cu_main6thrust24THRUST_300001_SM_1000_NS6deviceE - _ZN30_INTERNAL_4de74b72_4_k_cu_main4cuda3std6ranges3__45__cpo5beginE)
_ZN30_INTERNAL_4de74b72_4_k_cu_main4cuda3std6ranges3__45__cpo5beginE:
	.zero		1
	.type		_ZN30_INTERNAL_4de74b72_4_k_cu_main6thrust24THRUST_300001_SM_1000_NS6deviceE,@object
	.size		_ZN30_INTERNAL_4de74b72_4_k_cu_main6thrust24THRUST_300001_SM_1000_NS6deviceE,(_ZN30_INTERNAL_4de74b72_4_k_cu_main4cuda3std3__47nulloptE - _ZN30_INTERNAL_4de74b72_4_k_cu_main6thrust24THRUST_300001_SM_1000_NS6deviceE)
_ZN30_INTERNAL_4de74b72_4_k_cu_main6thrust24THRUST_300001_SM_1000_NS6deviceE:
	.zero		1
	.type		_ZN30_INTERNAL_4de74b72_4_k_cu_main4cuda3std3__47nulloptE,@object
	.size		_ZN30_INTERNAL_4de74b72_4_k_cu_main4cuda3std3__47nulloptE,(_ZN30_INTERNAL_4de74b72_4_k_cu_main4cuda3std6ranges3__45__cpo8distanceE - _ZN30_INTERNAL_4de74b72_4_k_cu_main4cuda3std3__47nulloptE)
_ZN30_INTERNAL_4de74b72_4_k_cu_main4cuda3std3__47nulloptE:
	.zero		1
	.type		_ZN30_INTERNAL_4de74b72_4_k_cu_main4cuda3std6ranges3__45__cpo8distanceE,@object
	.size		_ZN30_INTERNAL_4de74b72_4_k_cu_main4cuda3std6ranges3__45__cpo8distanceE,(_ZN30_INTERNAL_4de74b72_4_k_cu_main6thrust24THRUST_300001_SM_1000_NS12placeholders2_4E - _ZN30_INTERNAL_4de74b72_4_k_cu_main4cuda3std6ranges3__45__cpo8distanceE)
_ZN30_INTERNAL_4de74b72_4_k_cu_main4cuda3std6ranges3__45__cpo8distanceE:
	.zero		1
	.type		_ZN30_INTERNAL_4de74b72_4_k_cu_main6thrust24THRUST_300001_SM_1000_NS12placeholders2_4E,@object
	.size		_ZN30_INTERNAL_4de74b72_4_k_cu_main6thrust24THRUST_300001_SM_1000_NS12placeholders2_4E,(_ZN30_INTERNAL_4de74b72_4_k_cu_main4cuda3std3__45__cpo6rbeginE - _ZN30_INTERNAL_4de74b72_4_k_cu_main6thrust24THRUST_300001_SM_1000_NS12placeholders2_4E)
_ZN30_INTERNAL_4de74b72_4_k_cu_main6thrust24THRUST_300001_SM_1000_NS12placeholders2_4E:
	.zero		1
	.type		_ZN30_INTERNAL_4de74b72_4_k_cu_main4cuda3std3__45__cpo6rbeginE,@object
	.size		_ZN30_INTERNAL_4de74b72_4_k_cu_main4cuda3std3__45__cpo6rbeginE,(_ZN30_INTERNAL_4de74b72_4_k_cu_main4cuda3std6ranges3__45__cpo7advanceE - _ZN30_INTERNAL_4de74b72_4_k_cu_main4cuda3std3__45__cpo6rbeginE)
_ZN30_INTERNAL_4de74b72_4_k_cu_main4cuda3std3__45__cpo6rbeginE:
	.zero		1
	.type		_ZN30_INTERNAL_4de74b72_4_k_cu_main4cuda3std6ranges3__45__cpo7advanceE,@object
	.size		_ZN30_INTERNAL_4de74b72_4_k_cu_main4cuda3std6ranges3__45__cpo7advanceE,(_ZN30_INTERNAL_4de74b72_4_k_cu_main6thrust24THRUST_300001_SM_1000_NS12placeholders3_10E - _ZN30_INTERNAL_4de74b72_4_k_cu_main4cuda3std6ranges3__45__cpo7advanceE)
_ZN30_INTERNAL_4de74b72_4_k_cu_main4cuda3std6ranges3__45__cpo7advanceE:
	.zero		1
	.type		_ZN30_INTERNAL_4de74b72_4_k_cu_main6thrust24THRUST_300001_SM_1000_NS12placeholders3_10E,@object
	.size		_ZN30_INTERNAL_4de74b72_4_k_cu_main6thrust24THRUST_300001_SM_1000_NS12placeholders3_10E,(_ZN30_INTERNAL_4de74b72_4_k_cu_main4cuda3std3__48in_placeE - _ZN30_INTERNAL_4de74b72_4_k_cu_main6thrust24THRUST_300001_SM_1000_NS12placeholders3_10E)
_ZN30_INTERNAL_4de74b72_4_k_cu_main6thrust24THRUST_300001_SM_1000_NS12placeholders3_10E:
	.zero		1
	.type		_ZN30_INTERNAL_4de74b72_4_k_cu_main4cuda3std3__48in_placeE,@object
	.size		_ZN30_INTERNAL_4de74b72_4_k_cu_main4cuda3std3__48in_placeE,(_ZN30_INTERNAL_4de74b72_4_k_cu_main4cuda3std6ranges3__45__cpo4sizeE - _ZN30_INTERNAL_4de74b72_4_k_cu_main4cuda3std3__48in_placeE)
_ZN30_INTERNAL_4de74b72_4_k_cu_main4cuda3std3__48in_placeE:
	.zero		1
	.type		_ZN30_INTERNAL_4de74b72_4_k_cu_main4cuda3std6ranges3__45__cpo4sizeE,@object
	.size		_ZN30_INTERNAL_4de74b72_4_k_cu_main4cuda3std6ranges3__45__cpo4sizeE,(_ZN30_INTERNAL_4de74b72_4_k_cu_main6thrust24THRUST_300001_SM_1000_NS12placeholders2_2E - _ZN30_INTERNAL_4de74b72_4_k_cu_main4cuda3std6ranges3__45__cpo4sizeE)
_ZN30_INTERNAL_4de74b72_4_k_cu_main4cuda3std6ranges3__45__cpo4sizeE:
	.zero		1
	.type		_ZN30_INTERNAL_4de74b72_4_k_cu_main6thrust24THRUST_300001_SM_1000_NS12placeholders2_2E,@object
	.size		_ZN30_INTERNAL_4de74b72_4_k_cu_main6thrust24THRUST_300001_SM_1000_NS12placeholders2_2E,(_ZN30_INTERNAL_4de74b72_4_k_cu_main4cuda3std3__45__cpo6cbeginE - _ZN30_INTERNAL_4de74b72_4_k_cu_main6thrust24THRUST_300001_SM_1000_NS12placeholders2_2E)
_ZN30_INTERNAL_4de74b72_4_k_cu_main6thrust24THRUST_300001_SM_1000_NS12placeholders2_2E:
	.zero		1
	.type		_ZN30_INTERNAL_4de74b72_4_k_cu_main4cuda3std3__45__cpo6cbeginE,@object
	.size		_ZN30_INTERNAL_4de74b72_4_k_cu_main4cuda3std3__45__cpo6cbeginE,(_ZN30_INTERNAL_4de74b72_4_k_cu_main4cuda3std6ranges3__45__cpo6cbeginE - _ZN30_INTERNAL_4de74b72_4_k_cu_main4cuda3std3__45__cpo6cbeginE)
_ZN30_INTERNAL_4de74b72_4_k_cu_main4cuda3std3__45__cpo6cbeginE:
	.zero		1
	.type		_ZN30_INTERNAL_4de74b72_4_k_cu_main4cuda3std6ranges3__45__cpo6cbeginE,@object
	.size		_ZN30_INTERNAL_4de74b72_4_k_cu_main4cuda3std6ranges3__45__cpo6cbeginE,(_ZN30_INTERNAL_4de74b72_4_k_cu_main6thrust24THRUST_300001_SM_1000_NS12placeholders2_6E - _ZN30_INTERNAL_4de74b72_4_k_cu_main4cuda3std6ranges3__45__cpo6cbeginE)
_ZN30_INTERNAL_4de74b72_4_k_cu_main4cuda3std6ranges3__45__cpo6cbeginE:
	.zero		1
	.type		_ZN30_INTERNAL_4de74b72_4_k_cu_main6thrust24THRUST_300001_SM_1000_NS12placeholders2_6E,@object
	.size		_ZN30_INTERNAL_4de74b72_4_k_cu_main6thrust24THRUST_300001_SM_1000_NS12placeholders2_6E,(_ZN30_INTERNAL_4de74b72_4_k_cu_main4cuda3std3__45__cpo7crbeginE - _ZN30_INTERNAL_4de74b72_4_k_cu_main6thrust24THRUST_300001_SM_1000_NS12placeholders2_6E)
_ZN30_INTERNAL_4de74b72_4_k_cu_main6thrust24THRUST_300001_SM_1000_NS12placeholders2_6E:
	.zero		1
	.type		_ZN30_INTERNAL_4de74b72_4_k_cu_main4cuda3std3__45__cpo7crbeginE,@object
	.size		_ZN30_INTERNAL_4de74b72_4_k_cu_main4cuda3std3__45__cpo7crbeginE,(_ZN30_INTERNAL_4de74b72_4_k_cu_main4cuda3std6ranges3__45__cpo4nextE - _ZN30_INTERNAL_4de74b72_4_k_cu_main4cuda3std3__45__cpo7crbeginE)
_ZN30_INTERNAL_4de74b72_4_k_cu_main4cuda3std3__45__cpo7crbeginE:
	.zero		1
	.type		_ZN30_INTERNAL_4de74b72_4_k_cu_main4cuda3std6ranges3__45__cpo4nextE,@object
	.size		_ZN30_INTERNAL_4de74b72_4_k_cu_main4cuda3std6ranges3__45__cpo4nextE,(_ZN30_INTERNAL_4de74b72_4_k_cu_main4cuda3std6ranges3__45__cpo4swapE - _ZN30_INTERNAL_4de74b72_4_k_cu_main4cuda3std6ranges3__45__cpo4nextE)
_ZN30_INTERNAL_4de74b72_4_k_cu_main4cuda3std6ranges3__45__cpo4nextE:
	.zero		1
	.type		_ZN30_INTERNAL_4de74b72_4_k_cu_main4cuda3std6ranges3__45__cpo4swapE,@object
	.size		_ZN30_INTERNAL_4de74b72_4_k_cu_main4cuda3std6ranges3__45__cpo4swapE,(_ZN30_INTERNAL_4de74b72_4_k_cu_main6thrust24THRUST_300001_SM_1000_NS8cuda_cub10par_nosyncE - _ZN30_INTERNAL_4de74b72_4_k_cu_main4cuda3std6ranges3__45__cpo4swapE)
_ZN30_INTERNAL_4de74b72_4_k_cu_main4cuda3std6ranges3__45__cpo4swapE:
	.zero		1
	.type		_ZN30_INTERNAL_4de74b72_4_k_cu_main6thrust24THRUST_300001_SM_1000_NS8cuda_cub10par_nosyncE,@object
	.size		_ZN30_INTERNAL_4de74b72_4_k_cu_main6thrust24THRUST_300001_SM_1000_NS8cuda_cub10par_nosyncE,(_ZN30_INTERNAL_4de74b72_4_k_cu_main6thrust24THRUST_300001_SM_1000_NS3seqE - _ZN30_INTERNAL_4de74b72_4_k_cu_main6thrust24THRUST_300001_SM_1000_NS8cuda_cub10par_nosyncE)
_ZN30_INTERNAL_4de74b72_4_k_cu_main6thrust24THRUST_300001_SM_1000_NS8cuda_cub10par_nosyncE:
	.zero		1
	.type		_ZN30_INTERNAL_4de74b72_4_k_cu_main6thrust24THRUST_300001_SM_1000_NS3seqE,@object
	.size		_ZN30_INTERNAL_4de74b72_4_k_cu_main6thrust24THRUST_300001_SM_1000_NS3seqE,(_ZN30_INTERNAL_4de74b72_4_k_cu_main4cuda3std3__420unreachable_sentinelE - _ZN30_INTERNAL_4de74b72_4_k_cu_main6thrust24THRUST_300001_SM_1000_NS3seqE)
_ZN30_INTERNAL_4de74b72_4_k_cu_main6thrust24THRUST_300001_SM_1000_NS3seqE:
	.zero		1
	.type		_ZN30_INTERNAL_4de74b72_4_k_cu_main4cuda3std3__420unreachable_sentinelE,@object
	.size		_ZN30_INTERNAL_4de74b72_4_k_cu_main4cuda3std3__420unreachable_sentinelE,(_ZN30_INTERNAL_4de74b72_4_k_cu_main4cuda3std6ranges3__45__cpo5ssizeE - _ZN30_INTERNAL_4de74b72_4_k_cu_main4cuda3std3__420unreachable_sentinelE)
_ZN30_INTERNAL_4de74b72_4_k_cu_main4cuda3std3__420unreachable_sentinelE:
	.zero		1
	.type		_ZN30_INTERNAL_4de74b72_4_k_cu_main4cuda3std6ranges3__45__cpo5ssizeE,@object
	.size		_ZN30_INTERNAL_4de74b72_4_k_cu_main4cuda3std6ranges3__45__cpo5ssizeE,(_ZN30_INTERNAL_4de74b72_4_k_cu_main6thrust24THRUST_300001_SM_1000_NS12placeholders2_3E - _ZN30_INTERNAL_4de74b72_4_k_cu_main4cuda3std6ranges3__45__cpo5ssizeE)
_ZN30_INTERNAL_4de74b72_4_k_cu_main4cuda3std6ranges3__45__cpo5ssizeE:
	.zero		1
	.type		_ZN30_INTERNAL_4de74b72_4_k_cu_main6thrust24THRUST_300001_SM_1000_NS12placeholders2_3E,@object
	.size		_ZN30_INTERNAL_4de74b72_4_k_cu_main6thrust24THRUST_300001_SM_1000_NS12placeholders2_3E,(_ZN30_INTERNAL_4de74b72_4_k_cu_main4cuda3std3__45__cpo4cendE - _ZN30_INTERNAL_4de74b72_4_k_cu_main6thrust24THRUST_300001_SM_1000_NS12placeholders2_3E)
_ZN30_INTERNAL_4de74b72_4_k_cu_main6thrust24THRUST_300001_SM_1000_NS12placeholders2_3E:
	.zero		1
	.type		_ZN30_INTERNAL_4de74b72_4_k_cu_main4cuda3std3__45__cpo4cendE,@object
	.size		_ZN30_INTERNAL_4de74b72_4_k_cu_main4cuda3std3__45__cpo4cendE,(_ZN30_INTERNAL_4de74b72_4_k_cu_main4cuda3std6ranges3__45__cpo4cendE - _ZN30_INTERNAL_4de74b72_4_k_cu_main4cuda3std3__45__cpo4cendE)
_ZN30_INTERNAL_4de74b72_4_k_cu_main4cuda3std3__45__cpo4cendE:
	.zero		1
	.type		_ZN30_INTERNAL_4de74b72_4_k_cu_main4cuda3std6ranges3__45__cpo4cendE,@object
	.size		_ZN30_INTERNAL_4de74b72_4_k_cu_main4cuda3std6ranges3__45__cpo4cendE,(_ZN30_INTERNAL_4de74b72_4_k_cu_main6thrust24THRUST_300001_SM_1000_NS12placeholders2_7E - _ZN30_INTERNAL_4de74b72_4_k_cu_main4cuda3std6ranges3__45__cpo4cendE)
_ZN30_INTERNAL_4de74b72_4_k_cu_main4cuda3std6ranges3__45__cpo4cendE:
	.zero		1
	.type		_ZN30_INTERNAL_4de74b72_4_k_cu_main6thrust24THRUST_300001_SM_1000_NS12placeholders2_7E,@object
	.size		_ZN30_INTERNAL_4de74b72_4_k_cu_main6thrust24THRUST_300001_SM_1000_NS12placeholders2_7E,(_ZN30_INTERNAL_4de74b72_4_k_cu_main4cuda3std3__45__cpo5crendE - _ZN30_INTERNAL_4de74b72_4_k_cu_main6thrust24THRUST_300001_SM_1000_NS12placeholders2_7E)
_ZN30_INTERNAL_4de74b72_4_k_cu_main6thrust24THRUST_300001_SM_1000_NS12placeholders2_7E:
	.zero		1
	.type		_ZN30_INTERNAL_4de74b72_4_k_cu_main4cuda3std3__45__cpo5crendE,@object
	.size		_ZN30_INTERNAL_4de74b72_4_k_cu_main4cuda3std3__45__cpo5crendE,(_ZN30_INTERNAL_4de74b72_4_k_cu_main4cuda3std6ranges3__45__cpo4prevE - _ZN30_INTERNAL_4de74b72_4_k_cu_main4cuda3std3__45__cpo5crendE)
_ZN30_INTERNAL_4de74b72_4_k_cu_main4cuda3std3__45__cpo5crendE:
	.zero		1
	.type		_ZN30_INTERNAL_4de74b72_4_k_cu_main4cuda3std6ranges3__45__cpo4prevE,@object
	.size		_ZN30_INTERNAL_4de74b72_4_k_cu_main4cuda3std6ranges3__45__cpo4prevE,(_ZN30_INTERNAL_4de74b72_4_k_cu_main4cuda3std6ranges3__45__cpo9iter_moveE - _ZN30_INTERNAL_4de74b72_4_k_cu_main4cuda3std6ranges3__45__cpo4prevE)
_ZN30_INTERNAL_4de74b72_4_k_cu_main4cuda3std6ranges3__45__cpo4prevE:
	.zero		1
	.type		_ZN30_INTERNAL_4de74b72_4_k_cu_main4cuda3std6ranges3__45__cpo9iter_moveE,@object
	.size		_ZN30_INTERNAL_4de74b72_4_k_cu_main4cuda3std6ranges3__45__cpo9iter_moveE,(_ZN30_INTERNAL_4de74b72_4_k_cu_main6thrust24THRUST_300001_SM_1000_NS6system6detail10sequential3seqE - _ZN30_INTERNAL_4de74b72_4_k_cu_main4cuda3std6ranges3__45__cpo9iter_moveE)
_ZN30_INTERNAL_4de74b72_4_k_cu_main4cuda3std6ranges3__45__cpo9iter_moveE:
	.zero		1
	.type		_ZN30_INTERNAL_4de74b72_4_k_cu_main6thrust24THRUST_300001_SM_1000_NS6system6detail10sequential3seqE,@object
	.size		_ZN30_INTERNAL_4de74b72_4_k_cu_main6thrust24THRUST_300001_SM_1000_NS6system6detail10sequential3seqE,(_ZN30_INTERNAL_4de74b72_4_k_cu_main6thrust24THRUST_300001_SM_1000_NS12placeholders2_9E - _ZN30_INTERNAL_4de74b72_4_k_cu_main6thrust24THRUST_300001_SM_1000_NS6system6detail10sequential3seqE)
_ZN30_INTERNAL_4de74b72_4_k_cu_main6thrust24THRUST_300001_SM_1000_NS6system6detail10sequential3seqE:
	.zero		1
	.type		_ZN30_INTERNAL_4de74b72_4_k_cu_main6thrust24THRUST_300001_SM_1000_NS12placeholders2_9E,@object
	.size		_ZN30_INTERNAL_4de74b72_4_k_cu_main6thrust24THRUST_300001_SM_1000_NS12placeholders2_9E,(_ZN30_INTERNAL_4de74b72_4_k_cu_main4cuda3std3__419piecewise_constructE - _ZN30_INTERNAL_4de74b72_4_k_cu_main6thrust24THRUST_300001_SM_1000_NS12placeholders2_9E)
_ZN30_INTERNAL_4de74b72_4_k_cu_main6thrust24THRUST_300001_SM_1000_NS12placeholders2_9E:
	.zero		1
	.type		_ZN30_INTERNAL_4de74b72_4_k_cu_main4cuda3std3__419piecewise_constructE,@object
	.size		_ZN30_INTERNAL_4de74b72_4_k_cu_main4cuda3std3__419piecewise_constructE,(_ZN30_INTERNAL_4de74b72_4_k_cu_main4cuda3std6ranges3__45__cpo5cdataE - _ZN30_INTERNAL_4de74b72_4_k_cu_main4cuda3std3__419piecewise_constructE)
_ZN30_INTERNAL_4de74b72_4_k_cu_main4cuda3std3__419piecewise_constructE:
	.zero		1
	.type		_ZN30_INTERNAL_4de74b72_4_k_cu_main4cuda3std6ranges3__45__cpo5cdataE,@object
	.size		_ZN30_INTERNAL_4de74b72_4_k_cu_main4cuda3std6ranges3__45__cpo5cdataE,(_ZN30_INTERNAL_4de74b72_4_k_cu_main6thrust24THRUST_300001_SM_1000_NS12placeholders2_1E - _ZN30_INTERNAL_4de74b72_4_k_cu_main4cuda3std6ranges3__45__cpo5cdataE)
_ZN30_INTERNAL_4de74b72_4_k_cu_main4cuda3std6ranges3__45__cpo5cdataE:
	.zero		1
	.type		_ZN30_INTERNAL_4de74b72_4_k_cu_main6thrust24THRUST_300001_SM_1000_NS12placeholders2_1E,@object
	.size		_ZN30_INTERNAL_4de74b72_4_k_cu_main6thrust24THRUST_300001_SM_1000_NS12placeholders2_1E,(_ZN30_INTERNAL_4de74b72_4_k_cu_main4cuda3std3__45__cpo3endE - _ZN30_INTERNAL_4de74b72_4_k_cu_main6thrust24THRUST_300001_SM_1000_NS12placeholders2_1E)
_ZN30_INTERNAL_4de74b72_4_k_cu_main6thrust24THRUST_300001_SM_1000_NS12placeholders2_1E:
	.zero		1
	.type		_ZN30_INTERNAL_4de74b72_4_k_cu_main4cuda3std3__45__cpo3endE,@object
	.size		_ZN30_INTERNAL_4de74b72_4_k_cu_main4cuda3std3__45__cpo3endE,(_ZN30_INTERNAL_4de74b72_4_k_cu_main4cuda3std6ranges3__45__cpo3endE - _ZN30_INTERNAL_4de74b72_4_k_cu_main4cuda3std3__45__cpo3endE)
_ZN30_INTERNAL_4de74b72_4_k_cu_main4cuda3std3__45__cpo3endE:
	.zero		1
	.type		_ZN30_INTERNAL_4de74b72_4_k_cu_main4cuda3std6ranges3__45__cpo3endE,@object
	.size		_ZN30_INTERNAL_4de74b72_4_k_cu_main4cuda3std6ranges3__45__cpo3endE,(_ZN30_INTERNAL_4de74b72_4_k_cu_main6thrust24THRUST_300001_SM_1000_NS12placeholders2_5E - _ZN30_INTERNAL_4de74b72_4_k_cu_main4cuda3std6ranges3__45__cpo3endE)
_ZN30_INTERNAL_4de74b72_4_k_cu_main4cuda3std6ranges3__45__cpo3endE:
	.zero		1
	.type		_ZN30_INTERNAL_4de74b72_4_k_cu_main6thrust24THRUST_300001_SM_1000_NS12placeholders2_5E,@object
	.size		_ZN30_INTERNAL_4de74b72_4_k_cu_main6thrust24THRUST_300001_SM_1000_NS12placeholders2_5E,(_ZN30_INTERNAL_4de74b72_4_k_cu_main4cuda3std3__45__cpo4rendE - _ZN30_INTERNAL_4de74b72_4_k_cu_main6thrust24THRUST_300001_SM_1000_NS12placeholders2_5E)
_ZN30_INTERNAL_4de74b72_4_k_cu_main6thrust24THRUST_300001_SM_1000_NS12placeholders2_5E:
	.zero		1
	.type		_ZN30_INTERNAL_4de74b72_4_k_cu_main4cuda3std3__45__cpo4rendE,@object
	.size		_ZN30_INTERNAL_4de74b72_4_k_cu_main4cuda3std3__45__cpo4rendE,(_ZN30_INTERNAL_4de74b72_4_k_cu_main4cuda3std6ranges3__45__cpo9iter_swapE - _ZN30_INTERNAL_4de74b72_4_k_cu_main4cuda3std3__45__cpo4rendE)
_ZN30_INTERNAL_4de74b72_4_k_cu_main4cuda3std3__45__cpo4rendE:
	.zero		1
	.type		_ZN30_INTERNAL_4de74b72_4_k_cu_main4cuda3std6ranges3__45__cpo9iter_swapE,@object
	.size		_ZN30_INTERNAL_4de74b72_4_k_cu_main4cuda3std6ranges3__45__cpo9iter_swapE,(_ZN30_INTERNAL_4de74b72_4_k_cu_main4cuda3std3__48unexpectE - _ZN30_INTERNAL_4de74b72_4_k_cu_main4cuda3std6ranges3__45__cpo9iter_swapE)
_ZN30_INTERNAL_4de74b72_4_k_cu_main4cuda3std6ranges3__45__cpo9iter_swapE:
	.zero		1
	.type		_ZN30_INTERNAL_4de74b72_4_k_cu_main4cuda3std3__48unexpectE,@object
	.size		_ZN30_INTERNAL_4de74b72_4_k_cu_main4cuda3std3__48unexpectE,(_ZN30_INTERNAL_4de74b72_4_k_cu_main6thrust24THRUST_300001_SM_1000_NS8cuda_cub3parE - _ZN30_INTERNAL_4de74b72_4_k_cu_main4cuda3std3__48unexpectE)
_ZN30_INTERNAL_4de74b72_4_k_cu_main4cuda3std3__48unexpectE:
	.zero		1
	.type		_ZN30_INTERNAL_4de74b72_4_k_cu_main6thrust24THRUST_300001_SM_1000_NS8cuda_cub3parE,@object
	.size		_ZN30_INTERNAL_4de74b72_4_k_cu_main6thrust24THRUST_300001_SM_1000_NS8cuda_cub3parE,(.L_29 - _ZN30_INTERNAL_4de74b72_4_k_cu_main6thrust24THRUST_300001_SM_1000_NS8cuda_cub3parE)
_ZN30_INTERNAL_4de74b72_4_k_cu_main6thrust24THRUST_300001_SM_1000_NS8cuda_cub3parE:
	.zero		1
.L_29:


//--------------------- .nv.shared._ZN3cub18CUB_300001_SM_10006detail6reduce18DeviceReduceKernelINS2_10policy_hubIN4cuda3std3__45tupleIJblEEEyN6thrust24THRUST_300001_SM_1000_NS8cuda_cub9__find_if7functorIS9_EEE10Policy1000ENSB_12zip_iteratorINS8_IJNSD_26transform_input_iterator_tIbNSB_6detail15normal_iteratorINSB_10device_ptrIiEEEE11is_equal_toEENSB_17counting_iteratorIlNSB_11use_defaultESS_SS_EEEEEEEySF_S9_NS7_10__identityEEEvT0_PT3_T1_NS0_13GridEvenShareIS10_EET2_T4_ --------------------------
	.section	.nv.shared._ZN3cub18CUB_300001_SM_10006detail6reduce18DeviceReduceKernelINS2_10policy_hubIN4cuda3std3__45tupleIJblEEEyN6thrust24THRUST_300001_SM_1000_NS8cuda_cub9__find_if7functorIS9_EEE10Policy1000ENSB_12zip_iteratorINS8_IJNSD_26transform_input_iterator_tIbNSB_6detail15normal_iteratorINSB_10device_ptrIiEEEE11is_equal_toEENSB_17counting_iteratorIlNSB_11use_defaultESS_SS_EEEEEEEySF_S9_NS7_10__identityEEEvT0_PT3_T1_NS0_13GridEvenShareIS10_EET2_T4_,"aw",@nobits
	.sectionflags	@""
	.align	8
.nv.shared._ZN3cub18CUB_300001_SM_10006detail6reduce18DeviceReduceKernelINS2_10policy_hubIN4cuda3std3__45tupleIJblEEEyN6thrust24THRUST_300001_SM_1000_NS8cuda_cub9__find_if7functorIS9_EEE10Policy1000ENSB_12zip_iteratorINS8_IJNSD_26transform_input_iterator_tIbNSB_6detail15normal_iteratorINSB_10device_ptrIiEEEE11is_equal_toEENSB_17counting_iteratorIlNSB_11use_defaultESS_SS_EEEEEEEySF_S9_NS7_10__identityEEEvT0_PT3_T1_NS0_13GridEvenShareIS10_EET2_T4_:
	.zero		1176


//--------------------- .nv.shared._ZN3cub18CUB_300001_SM_10006detail6reduce28DeviceReduceSingleTileKernelINS2_10policy_hubIN4cuda3std3__45tupleIJblEEEyN6thrust24THRUST_300001_SM_1000_NS8cuda_cub9__find_if7functorIS9_EEE10Policy1000ENSB_12zip_iteratorINS8_IJNSD_26transform_input_iterator_tIbNSB_6detail15normal_iteratorINSB_10device_ptrIiEEEE11is_equal_toEENSB_17counting_iteratorIlNSB_11use_defaultESS_SS_EEEEEEEPS9_ySF_S9_S9_NS7_10__identityEEEvT0_T1_T2_T3_T4_T6_ --------------------------
	.section	.nv.shared._ZN3cub18CUB_300001_SM_10006detail6reduce28DeviceReduceSingleTileKernelINS2_10policy_hubIN4cuda3std3__45tupleIJblEEEyN6thrust24THRUST_300001_SM_1000_NS8cuda_cub9__find_if7functorIS9_EEE10Policy1000ENSB_12zip_iteratorINS8_IJNSD_26transform_input_iterator_tIbNSB_6detail15normal_iteratorINSB_10device_ptrIiEEEE11is_equal_toEENSB_17counting_iteratorIlNSB_11use_defaultESS_SS_EEEEEEEPS9_ySF_S9_S9_NS7_10__identityEEEvT0_T1_T2_T3_T4_T6_,"aw",@nobits
	.sectionflags	@""
	.align	8
.nv.shared._ZN3cub18CUB_300001_SM_10006detail6reduce28DeviceReduceSingleTileKernelINS2_10policy_hubIN4cuda3std3__45tupleIJblEEEyN6thrust24THRUST_300001_SM_1000_NS8cuda_cub9__find_if7functorIS9_EEE10Policy1000ENSB_12zip_iteratorINS8_IJNSD_26transform_input_iterator_tIbNSB_6detail15normal_iteratorINSB_10device_ptrIiEEEE11is_equal_toEENSB_17counting_iteratorIlNSB_11use_defaultESS_SS_EEEEEEEPS9_ySF_S9_S9_NS7_10__identityEEEvT0_T1_T2_T3_T4_T6_:
	.zero		1176


//--------------------- .nv.shared._ZN3cub18CUB_300001_SM_10006detail6reduce28DeviceReduceSingleTileKernelINS2_10policy_hubIN4cuda3std3__45tupleIJblEEEjN6thrust24THRUST_300001_SM_1000_NS8cuda_cub9__find_if7functorIS9_EEE10Policy1000EPS9_SI_iSF_S9_S9_NS7_10__identityEEEvT0_T1_T2_T3_T4_T6_ --------------------------
	.section	.nv.shared._ZN3cub18CUB_300001_SM_10006detail6reduce28DeviceReduceSingleTileKernelINS2_10policy_hubIN4cuda3std3__45tupleIJblEEEjN6thrust24THRUST_300001_SM_1000_NS8cuda_cub9__find_if7functorIS9_EEE10Policy1000EPS9_SI_iSF_S9_S9_NS7_10__identityEEEvT0_T1_T2_T3_T4_T6_,"aw",@nobits
	.sectionflags	@""
	.align	8
.nv.shared._ZN3cub18CUB_300001_SM_10006detail6reduce28DeviceReduceSingleTileKernelINS2_10policy_hubIN4cuda3std3__45tupleIJblEEEjN6thrust24THRUST_300001_SM_1000_NS8cuda_cub9__find_if7functorIS9_EEE10Policy1000EPS9_SI_iSF_S9_S9_NS7_10__identityEEEvT0_T1_T2_T3_T4_T6_:
	.zero		1176


//--------------------- .nv.shared._ZN3cub18CUB_300001_SM_10006detail6reduce18DeviceReduceKernelINS2_10policy_hubIN4cuda3std3__45tupleIJblEEEjN6thrust24THRUST_300001_SM_1000_NS8cuda_cub9__find_if7functorIS9_EEE10Policy1000ENSB_12zip_iteratorINS8_IJNSD_26transform_input_iterator_tIbNSB_6detail15normal_iteratorINSB_10device_ptrIiEEEE11is_equal_toEENSB_17counting_iteratorIlNSB_11use_defaultESS_SS_EEEEEEEjSF_S9_NS7_10__identityEEEvT0_PT3_T1_NS0_13GridEvenShareIS10_EET2_T4_ --------------------------
	.section	.nv.shared._ZN3cub18CUB_300001_SM_10006detail6reduce18DeviceReduceKernelINS2_10policy_hubIN4cuda3std3__45tupleIJblEEEjN6thrust24THRUST_300001_SM_1000_NS8cuda_cub9__find_if7functorIS9_EEE10Policy1000ENSB_12zip_iteratorINS8_IJNSD_26transform_input_iterator_tIbNSB_6detail15normal_iteratorINSB_10device_ptrIiEEEE11is_equal_toEENSB_17counting_iteratorIlNSB_11use_defaultESS_SS_EEEEEEEjSF_S9_NS7_10__identityEEEvT0_PT3_T1_NS0_13GridEvenShareIS10_EET2_T4_,"aw",@nobits
	.sectionflags	@""
	.align	8
.nv.shared._ZN3cub18CUB_300001_SM_10006detail6reduce18DeviceReduceKernelINS2_10policy_hubIN4cuda3std3__45tupleIJblEEEjN6thrust24THRUST_300001_SM_1000_NS8cuda_cub9__find_if7functorIS9_EEE10Policy1000ENSB_12zip_iteratorINS8_IJNSD_26transform_input_iterator_tIbNSB_6detail15normal_iteratorINSB_10device_ptrIiEEEE11is_equal_toEENSB_17counting_iteratorIlNSB_11use_defaultESS_SS_EEEEEEEjSF_S9_NS7_10__identityEEEvT0_PT3_T1_NS0_13GridEvenShareIS10_EET2_T4_:
	.zero		1176


//--------------------- .nv.shared._ZN3cub18CUB_300001_SM_10006detail6reduce28DeviceReduceSingleTileKernelINS2_10policy_hubIN4cuda3std3__45tupleIJblEEEjN6thrust24THRUST_300001_SM_1000_NS8cuda_cub9__find_if7functorIS9_EEE10Policy1000ENSB_12zip_iteratorINS8_IJNSD_26transform_input_iterator_tIbNSB_6detail15normal_iteratorINSB_10device_ptrIiEEEE11is_equal_toEENSB_17counting_iteratorIlNSB_11use_defaultESS_SS_EEEEEEEPS9_jSF_S9_S9_NS7_10__identityEEEvT0_T1_T2_T3_T4_T6_ --------------------------
	.section	.nv.shared._ZN3cub18CUB_300001_SM_10006detail6reduce28DeviceReduceSingleTileKernelINS2_10policy_hubIN4cuda3std3__45tupleIJblEEEjN6thrust24THRUST_300001_SM_1000_NS8cuda_cub9__find_if7functorIS9_EEE10Policy1000ENSB_12zip_iteratorINS8_IJNSD_26transform_input_iterator_tIbNSB_6detail15normal_iteratorINSB_10device_ptrIiEEEE11is_equal_toEENSB_17counting_iteratorIlNSB_11use_defaultESS_SS_EEEEEEEPS9_jSF_S9_S9_NS7_10__identityEEEvT0_T1_T2_T3_T4_T6_,"aw",@nobits
	.sectionflags	@""
	.align	8
.nv.shared._ZN3cub18CUB_300001_SM_10006detail6reduce28DeviceReduceSingleTileKernelINS2_10policy_hubIN4cuda3std3__45tupleIJblEEEjN6thrust24THRUST_300001_SM_1000_NS8cuda_cub9__find_if7functorIS9_EEE10Policy1000ENSB_12zip_iteratorINS8_IJNSD_26transform_input_iterator_tIbNSB_6detail15normal_iteratorINSB_10device_ptrIiEEEE11is_equal_toEENSB_17counting_iteratorIlNSB_11use_defaultESS_SS_EEEEEEEPS9_jSF_S9_S9_NS7_10__identityEEEvT0_T1_T2_T3_T4_T6_:
	.zero		1176


//--------------------- .nv.constant0._ZN3cub18CUB_300001_SM_10006detail6reduce28DeviceReduceSingleTileKernelINS2_10policy_hubIN4cuda3std3__45tupleIJblEEEyN6thrust24THRUST_300001_SM_1000_NS8cuda_cub9__find_if7functorIS9_EEE10Policy1000EPS9_SI_iSF_S9_S9_NS7_10__identityEEEvT0_T1_T2_T3_T4_T6_ --------------------------
	.section	.nv.constant0._ZN3cub18CUB_300001_SM_10006detail6reduce28DeviceReduceSingleTileKernelINS2_10policy_hubIN4cuda3std3__45tupleIJblEEEyN6thrust24THRUST_300001_SM_1000_NS8cuda_cub9__find_if7functorIS9_EEE10Policy1000EPS9_SI_iSF_S9_S9_NS7_10__identityEEEvT0_T1_T2_T3_T4_T6_,"a",@progbits
	.sectionflags	@""
	.align	4
.nv.constant0._ZN3cub18CUB_300001_SM_10006detail6reduce28DeviceReduceSingleTileKernelINS2_10policy_hubIN4cuda3std3__45tupleIJblEEEyN6thrust24THRUST_300001_SM_1000_NS8cuda_cub9__find_if7functorIS9_EEE10Policy1000EPS9_SI_iSF_S9_S9_NS7_10__identityEEEvT0_T1_T2_T3_T4_T6_:
	.zero		937


//--------------------- .nv.constant0._ZN3cub18CUB_300001_SM_10006detail6reduce18DeviceReduceKernelINS2_10policy_hubIN4cuda3std3__45tupleIJblEEEyN6thrust24THRUST_300001_SM_1000_NS8cuda_cub9__find_if7functorIS9_EEE10Policy1000ENSB_12zip_iteratorINS8_IJNSD_26transform_input_iterator_tIbNSB_6detail15normal_iteratorINSB_10device_ptrIiEEEE11is_equal_toEENSB_17counting_iteratorIlNSB_11use_defaultESS_SS_EEEEEEEySF_S9_NS7_10__identityEEEvT0_PT3_T1_NS0_13GridEvenShareIS10_EET2_T4_ --------------------------
	.section	.nv.constant0._ZN3cub18CUB_300001_SM_10006detail6reduce18DeviceReduceKernelINS2_10policy_hubIN4cuda3std3__45tupleIJblEEEyN6thrust24THRUST_300001_SM_1000_NS8cuda_cub9__find_if7functorIS9_EEE10Policy1000ENSB_12zip_iteratorINS8_IJNSD_26transform_input_iterator_tIbNSB_6detail15normal_iteratorINSB_10device_ptrIiEEEE11is_equal_toEENSB_17counting_iteratorIlNSB_11use_defaultESS_SS_EEEEEEEySF_S9_NS7_10__identityEEEvT0_PT3_T1_NS0_13GridEvenShareIS10_EET2_T4_,"a",@progbits
	.sectionflags	@""
	.align	4
.nv.constant0._ZN3cub18CUB_300001_SM_10006detail6reduce18DeviceReduceKernelINS2_10policy_hubIN4cuda3std3__45tupleIJblEEEyN6thrust24THRUST_300001_SM_1000_NS8cuda_cub9__find_if7functorIS9_EEE10Policy1000ENSB_12zip_iteratorINS8_IJNSD_26transform_input_iterator_tIbNSB_6detail15normal_iteratorINSB_10device_ptrIiEEEE11is_equal_toEENSB_17counting_iteratorIlNSB_11use_defaultESS_SS_EEEEEEEySF_S9_NS7_10__identityEEEvT0_PT3_T1_NS0_13GridEvenShareIS10_EET2_T4_:
	.zero		1010


//--------------------- .nv.constant0._ZN3cub18CUB_300001_SM_10006detail6reduce28DeviceReduceSingleTileKernelINS2_10policy_hubIN4cuda3std3__45tupleIJblEEEyN6thrust24THRUST_300001_SM_1000_NS8cuda_cub9__find_if7functorIS9_EEE10Policy1000ENSB_12zip_iteratorINS8_IJNSD_26transform_input_iterator_tIbNSB_6detail15normal_iteratorINSB_10device_ptrIiEEEE11is_equal_toEENSB_17counting_iteratorIlNSB_11use_defaultESS_SS_EEEEEEEPS9_ySF_S9_S9_NS7_10__identityEEEvT0_T1_T2_T3_T4_T6_ --------------------------
	.section	.nv.constant0._ZN3cub18CUB_300001_SM_10006detail6reduce28DeviceReduceSingleTileKernelINS2_10policy_hubIN4cuda3std3__45tupleIJblEEEyN6thrust24THRUST_300001_SM_1000_NS8cuda_cub9__find_if7functorIS9_EEE10Policy1000ENSB_12zip_iteratorINS8_IJNSD_26transform_input_iterator_tIbNSB_6detail15normal_iteratorINSB_10device_ptrIiEEEE11is_equal_toEENSB_17counting_iteratorIlNSB_11use_defaultESS_SS_EEEEEEEPS9_ySF_S9_S9_NS7_10__identityEEEvT0_T1_T2_T3_T4_T6_,"a",@progbits
	.sectionflags	@""
	.align	4
.nv.constant0._ZN3cub18CUB_300001_SM_10006detail6reduce28DeviceReduceSingleTileKernelINS2_10policy_hubIN4cuda3std3__45tupleIJblEEEyN6thrust24THRUST_300001_SM_1000_NS8cuda_cub9__find_if7functorIS9_EEE10Policy1000ENSB_12zip_iteratorINS8_IJNSD_26transform_input_iterator_tIbNSB_6detail15normal_iteratorINSB_10device_ptrIiEEEE11is_equal_toEENSB_17counting_iteratorIlNSB_11use_defaultESS_SS_EEEEEEEPS9_ySF_S9_S9_NS7_10__identityEEEvT0_T1_T2_T3_T4_T6_:
	.zero		961


//--------------------- .nv.constant0._ZN3cub18CUB_300001_SM_10006detail6reduce28DeviceReduceSingleTileKernelINS2_10policy_hubIN4cuda3std3__45tupleIJblEEEjN6thrust24THRUST_300001_SM_1000_NS8cuda_cub9__find_if7functorIS9_EEE10Policy1000EPS9_SI_iSF_S9_S9_NS7_10__identityEEEvT0_T1_T2_T3_T4_T6_ --------------------------
	.section	.nv.constant0._ZN3cub18CUB_300001_SM_10006detail6reduce28DeviceReduceSingleTileKernelINS2_10policy_hubIN4cuda3std3__45tupleIJblEEEjN6thrust24THRUST_300001_SM_1000_NS8cuda_cub9__find_if7functorIS9_EEE10Policy1000EPS9_SI_iSF_S9_S9_NS7_10__identityEEEvT0_T1_T2_T3_T4_T6_,"a",@progbits
	.sectionflags	@""
	.align	4
.nv.constant0._ZN3cub18CUB_300001_SM_10006detail6reduce28DeviceReduceSingleTileKernelINS2_10policy_hubIN4cuda3std3__45tupleIJblEEEjN6thrust24THRUST_300001_SM_1000_NS8cuda_cub9__find_if7functorIS9_EEE10Policy1000EPS9_SI_iSF_S9_S9_NS7_10__identityEEEvT0_T1_T2_T3_T4_T6_:
	.zero		937


//--------------------- .nv.constant0._ZN3cub18CUB_300001_SM_10006detail6reduce18DeviceReduceKernelINS2_10policy_hubIN4cuda3std3__45tupleIJblEEEjN6thrust24THRUST_300001_SM_1000_NS8cuda_cub9__find_if7functorIS9_EEE10Policy1000ENSB_12zip_iteratorINS8_IJNSD_26transform_input_iterator_tIbNSB_6detail15normal_iteratorINSB_10device_ptrIiEEEE11is_equal_toEENSB_17counting_iteratorIlNSB_11use_defaultESS_SS_EEEEEEEjSF_S9_NS7_10__identityEEEvT0_PT3_T1_NS0_13GridEvenShareIS10_EET2_T4_ --------------------------
	.section	.nv.constant0._ZN3cub18CUB_300001_SM_10006detail6reduce18DeviceReduceKernelINS2_10policy_hubIN4cuda3std3__45tupleIJblEEEjN6thrust24THRUST_300001_SM_1000_NS8cuda_cub9__find_if7functorIS9_EEE10Policy1000ENSB_12zip_iteratorINS8_IJNSD_26transform_input_iterator_tIbNSB_6detail15normal_iteratorINSB_10device_ptrIiEEEE11is_equal_toEENSB_17counting_iteratorIlNSB_11use_defaultESS_SS_EEEEEEEjSF_S9_NS7_10__identityEEEvT0_PT3_T1_NS0_13GridEvenShareIS10_EET2_T4_,"a",@progbits
	.sectionflags	@""
	.align	4
.nv.constant0._ZN3cub18CUB_300001_SM_10006detail6reduce18DeviceReduceKernelINS2_10policy_hubIN4cuda3std3__45tupleIJblEEEjN6thrust24THRUST_300001_SM_1000_NS8cuda_cub9__find_if7functorIS9_EEE10Policy1000ENSB_12zip_iteratorINS8_IJNSD_26transform_input_iterator_tIbNSB_6detail15normal_iteratorINSB_10device_ptrIiEEEE11is_equal_toEENSB_17counting_iteratorIlNSB_11use_defaultESS_SS_EEEEEEEjSF_S9_NS7_10__identityEEEvT0_PT3_T1_NS0_13GridEvenShareIS10_EET2_T4_:
	.zero		974


//--------------------- .nv.constant0._ZN3cub18CUB_300001_SM_10006detail6reduce28DeviceReduceSingleTileKernelINS2_10policy_hubIN4cuda3std3__45tupleIJblEEEjN6thrust24THRUST_300001_SM_1000_NS8cuda_cub9__find_if7functorIS9_EEE10Policy1000ENSB_12zip_iteratorINS8_IJNSD_26transform_input_iterator_tIbNSB_6detail15normal_iteratorINSB_10device_ptrIiEEEE11is_equal_toEENSB_17counting_iteratorIlNSB_11use_defaultESS_SS_EEEEEEEPS9_jSF_S9_S9_NS7_10__identityEEEvT0_T1_T2_T3_T4_T6_ --------------------------
	.section	.nv.constant0._ZN3cub18CUB_300001_SM_10006detail6reduce28DeviceReduceSingleTileKernelINS2_10policy_hubIN4cuda3std3__45tupleIJblEEEjN6thrust24THRUST_300001_SM_1000_NS8cuda_cub9__find_if7functorIS9_EEE10Policy1000ENSB_12zip_iteratorINS8_IJNSD_26transform_input_iterator_tIbNSB_6detail15normal_iteratorINSB_10device_ptrIiEEEE11is_equal_toEENSB_17counting_iteratorIlNSB_11use_defaultESS_SS_EEEEEEEPS9_jSF_S9_S9_NS7_10__identityEEEvT0_T1_T2_T3_T4_T6_,"a",@progbits
	.sectionflags	@""
	.align	4
.nv.constant0._ZN3cub18CUB_300001_SM_10006detail6reduce28DeviceReduceSingleTileKernelINS2_10policy_hubIN4cuda3std3__45tupleIJblEEEjN6thrust24THRUST_300001_SM_1000_NS8cuda_cub9__find_if7functorIS9_EEE10Policy1000ENSB_12zip_iteratorINS8_IJNSD_26transform_input_iterator_tIbNSB_6detail15normal_iteratorINSB_10device_ptrIiEEEE11is_equal_toEENSB_17counting_iteratorIlNSB_11use_defaultESS_SS_EEEEEEEPS9_jSF_S9_S9_NS7_10__identityEEEvT0_T1_T2_T3_T4_T6_:
	.zero		953


//--------------------- .nv.constant0._ZN3cub18CUB_300001_SM_10006detail11EmptyKernelIvEEvv --------------------------
	.section	.nv.constant0._ZN3cub18CUB_300001_SM_10006detail11EmptyKernelIvEEvv,"a",@progbits
	.sectionflags	@""
	.align	4
.nv.constant0._ZN3cub18CUB_300001_SM_10006detail11EmptyKernelIvEEvv:
	.zero		896


//--------------------- SYMBOLS --------------------------

	.type		.nv.reservedSmem.offset0,@object
	.size		.nv.reservedSmem.offset0,0x4
	.type		.nv.reservedSmem.cap,@object
	.size		.nv.reservedSmem.cap,0x4
